// auto-generated by cutlass_sweep.conv — config: {"arch": "sm_100", "cluster_m": 2, "cluster_n": 1, "conv_kind": "wgrad", "dtype": "e4m3", "ndim": 3, "tile_k": 32, "tile_m": 128, "tile_n": 128}
#include "cutlass/cutlass.h"
#include "cute/tensor.hpp"
#include "cutlass/kernel_hardware_info.hpp"
#include "cutlass/conv/convolution.h"
#include "cutlass/conv/dispatch_policy.hpp"
#include "cutlass/conv/collective/collective_builder.hpp"
#include "cutlass/conv/kernel/conv_universal.hpp"
#include "cutlass/conv/device/conv_universal_adapter.hpp"
#include "cutlass/epilogue/collective/collective_builder.hpp"

using namespace cute;
using Elem = cutlass::float_e4m3_t;
using Acc  = float;
using LayoutAB = cutlass::layout::TensorNDHWC;
using LayoutC  = cutlass::layout::TensorKCSRT;
constexpr auto ConvOp = cutlass::conv::Operator::kWgrad;
using TileShape    = Shape<_128, Shape<_128>, Shape<_32>>;
using ClusterShape = Shape<_2, _1, _1>;

using CollectiveEpilogue = typename cutlass::epilogue::collective::CollectiveBuilder<
    cutlass::arch::Sm100, cutlass::arch::OpClassTensorOp,
    TileShape, ClusterShape,
    cutlass::epilogue::collective::EpilogueTileAuto,
    Acc, Acc,
    Elem, LayoutC, 128 / cutlass::sizeof_bits<Elem>::value,
    Elem, LayoutC, 128 / cutlass::sizeof_bits<Elem>::value,
    cutlass::epilogue::collective::EpilogueScheduleAuto
  >::CollectiveOp;

using CollectiveMainloop = typename cutlass::conv::collective::CollectiveBuilder<
    cutlass::arch::Sm100, cutlass::arch::OpClassTensorOp, ConvOp,
    Elem, LayoutAB, 128 / cutlass::sizeof_bits<Elem>::value,
    Elem, LayoutAB, 128 / cutlass::sizeof_bits<Elem>::value,
    Acc,
    TileShape, ClusterShape,
    cutlass::conv::collective::StageCountAutoCarveout<
        static_cast<int>(sizeof(typename CollectiveEpilogue::SharedStorage))>,
    cutlass::conv::collective::KernelScheduleAuto
  >::CollectiveOp;

using ProblemShape = cutlass::conv::ConvProblemShape<
    ConvOp, CollectiveMainloop::DispatchPolicy::NumSpatialDimensions>;
using ConvKernel = cutlass::conv::kernel::ConvUniversal<
    ProblemShape, CollectiveMainloop, CollectiveEpilogue>;
using Conv = cutlass::conv::device::ConvUniversalAdapter<ConvKernel>;

auto* _anchor = &cutlass::device_kernel<ConvKernel>;


// ===== COMPILED SASS (sm_100a) =====

	.target	sm_100a

	.elftype	@"ET_EXEC"


//--------------------- .note.nv.tkinfo           --------------------------
	.section	.note.nv.tkinfo,"",@"SHT_NOTE"
	.sectionflags	@"SHF_NOTE_NV_TKINFO"
	.tkinfo
        /*0018*/ 	.word	0x00000002
        /*0030*/ 	.string	""
        /*0030*/ 	.string	"ptxas"
        /*0030*/ 	.string	"Cuda compilation tools, release 13.0, V13.0.88"
        /*0030*/ 	.string	"Build cuda_13.0.r13.0/compiler.36424714_0"
        /*0030*/ 	.string	"-arch sm_100a -m 64 "



//--------------------- .note.nv.cuinfo           --------------------------
	.section	.note.nv.cuinfo,"",@"SHT_NOTE"
	.sectionflags	@"SHF_NOTE_NV_CUINFO"
        /*0018*/ 	.short	0x0002
        /*001a*/ 	.short	0x0064
        /*001c*/ 	.short	0x0082
	.zero		2


//--------------------- .nv.info                  --------------------------
	.section	.nv.info,"",@"SHT_CUDA_INFO"
	.align	4


	//----- nvinfo : EIATTR_REGCOUNT
	.align		4
        /*0000*/ 	.byte	0x04, 0x2f
        /*0002*/ 	.short	(.L_19 - .L_18)
	.align		4
.L_18:
        /*0004*/ 	.word	index@(_ZN7cutlass13device_kernelINS_4conv6kernel13ConvUniversalINS1_16ConvProblemShapeILNS1_8OperatorE2ELi3EEENS1_10collective14CollectiveConvINS1_47MainloopSm100TmaUmmaWarpSpecializedImplicitGemmILS5_2ELi52ELi3ELi1ELi2EN4cute5tupleIJNSA_1CILi2EEENSC_ILi1EEESE_EEEEENSB_IJNSC_ILi128EEENSB_IJSH_EEENSB_IJNSC_ILi32EEEEEEEEENS_12float_e4m3_tESM_NSA_8TiledMMAINSA_8MMA_AtomIJNSA_10MMA_TraitsINSA_25SM100_MMA_F8F6F4_2x1SM_SSEJSM_SM_fSH_SH_NSA_17integral_constantINSA_4UMMA5MajorELST_1EEESU_NSR_INSS_7ScaleInELSV_0EEESW_EEEEEENSA_6LayoutINSB_IJSE_SE_SE_EEENSB_IJNSC_ILi0EEES11_S11_EEEEENSB_IJNSA_10UnderscoreES14_S14_EEEEENS7_6detail27Sm100ImplicitGemmTileTraitsINSA_18SM100_TMA_2SM_LOADENSA_14ComposedLayoutINSA_7SwizzleILi2ELi4ELi3EEENSA_18smem_ptr_flag_bitsILi8EEENSZ_INSB_IJNSC_ILi64EEENSC_ILi8EEEEEENSB_IJSE_S1F_EEEEEEEvEENS18_INSA_25SM100_TMA_2SM_LOAD_IM2COLES1K_vEEEENS_8epilogue10collective18CollectiveEpilogueINS1P_23Sm100TmaWarpSpecializedILi2ELi2ELi32ELb0ELb0EEEJNSB_IJS1F_SI_SK_EEENSB_IJNSZ_IS1F_SE_EENSZ_INSB_IJSJ_SD_EEES1I_EEEEESM_NSB_IJlNSB_IJSE_lllEEES11_EEESM_S20_NS1P_6fusion15FusionCallbacksIS1T_NS21_17LinearCombinationISM_fSM_fLNS_15FloatRoundStyleE2EEES1U_S1Y_JEEENSA_5SM1004TMEM4LOAD26SM100_TMEM_LOAD_32dp32b32xENSA_13SM90_TMA_LOADENS1A_INS1B_ILi1ELi4ELi3EEES1E_NSZ_INSB_IJS1G_SJ_EEENSB_IJSJ_SE_EEEEEEENSA_39AutoVectorizingCopyWithAssumedAlignmentILi128EEENSA_14SM90_TMA_STOREES2G_S2I_S2I_EEEvvEEEEvNT_6ParamsE)
        /*0008*/ 	.word	0x00000076


	//----- nvinfo : EIATTR_FRAME_SIZE
	.align		4
.L_19:
        /*000c*/ 	.byte	0x04, 0x11
        /*000e*/ 	.short	(.L_21 - .L_20)
	.align		4
.L_20:
        /*0010*/ 	.word	index@($__internal_2_$__cuda_sm10x_tcgen05_guardrail_trap_unallocated_columns_being_dealloced)
        /*0014*/ 	.word	0x00000008


	//----- nvinfo : EIATTR_FRAME_SIZE
	.align		4
.L_21:
        /*0018*/ 	.byte	0x04, 0x11
        /*001a*/ 	.short	(.L_23 - .L_22)
	.align		4
.L_22:
        /*001c*/ 	.word	index@($__internal_1_$__cuda_sm10x_tcgen05_guardrail_trap_phase_invalid_during_alloc)
        /*0020*/ 	.word	0x00000008


	//----- nvinfo : EIATTR_FRAME_SIZE
	.align		4
.L_23:
        /*0024*/ 	.byte	0x04, 0x11
        /*0026*/ 	.short	(.L_25 - .L_24)
	.align		4
.L_24:
        /*0028*/ 	.word	index@($__internal_0_$__cuda_sm10x_tcgen05_guardrail_trap_col_being_dealloced_not_returned_by_alloc)
        /*002c*/ 	.word	0x00000008


	//----- nvinfo : EIATTR_FRAME_SIZE
	.align		4
.L_25:
        /*0030*/ 	.byte	0x04, 0x11
        /*0032*/ 	.short	(.L_27 - .L_26)
	.align		4
.L_26:
        /*0034*/ 	.word	index@(_ZN7cutlass13device_kernelINS_4conv6kernel13ConvUniversalINS1_16ConvProblemShapeILNS1_8OperatorE2ELi3EEENS1_10collective14CollectiveConvINS1_47MainloopSm100TmaUmmaWarpSpecializedImplicitGemmILS5_2ELi52ELi3ELi1ELi2EN4cute5tupleIJNSA_1CILi2EEENSC_ILi1EEESE_EEEEENSB_IJNSC_ILi128EEENSB_IJSH_EEENSB_IJNSC_ILi32EEEEEEEEENS_12float_e4m3_tESM_NSA_8TiledMMAINSA_8MMA_AtomIJNSA_10MMA_TraitsINSA_25SM100_MMA_F8F6F4_2x1SM_SSEJSM_SM_fSH_SH_NSA_17integral_constantINSA_4UMMA5MajorELST_1EEESU_NSR_INSS_7ScaleInELSV_0EEESW_EEEEEENSA_6LayoutINSB_IJSE_SE_SE_EEENSB_IJNSC_ILi0EEES11_S11_EEEEENSB_IJNSA_10UnderscoreES14_S14_EEEEENS7_6detail27Sm100ImplicitGemmTileTraitsINSA_18SM100_TMA_2SM_LOADENSA_14ComposedLayoutINSA_7SwizzleILi2ELi4ELi3EEENSA_18smem_ptr_flag_bitsILi8EEENSZ_INSB_IJNSC_ILi64EEENSC_ILi8EEEEEENSB_IJSE_S1F_EEEEEEEvEENS18_INSA_25SM100_TMA_2SM_LOAD_IM2COLES1K_vEEEENS_8epilogue10collective18CollectiveEpilogueINS1P_23Sm100TmaWarpSpecializedILi2ELi2ELi32ELb0ELb0EEEJNSB_IJS1F_SI_SK_EEENSB_IJNSZ_IS1F_SE_EENSZ_INSB_IJSJ_SD_EEES1I_EEEEESM_NSB_IJlNSB_IJSE_lllEEES11_EEESM_S20_NS1P_6fusion15FusionCallbacksIS1T_NS21_17LinearCombinationISM_fSM_fLNS_15FloatRoundStyleE2EEES1U_S1Y_JEEENSA_5SM1004TMEM4LOAD26SM100_TMEM_LOAD_32dp32b32xENSA_13SM90_TMA_LOADENS1A_INS1B_ILi1ELi4ELi3EEES1E_NSZ_INSB_IJS1G_SJ_EEENSB_IJSJ_SE_EEEEEEENSA_39AutoVectorizingCopyWithAssumedAlignmentILi128EEENSA_14SM90_TMA_STOREES2G_S2I_S2I_EEEvvEEEEvNT_6ParamsE)
        /*0038*/ 	.word	0x00000008


	//----- nvinfo : EIATTR_MIN_STACK_SIZE
	.align		4
.L_27:
        /*003c*/ 	.byte	0x04, 0x12
        /*003e*/ 	.short	(.L_29 - .L_28)
	.align		4
.L_28:
        /*0040*/ 	.word	index@(_ZN7cutlass13device_kernelINS_4conv6kernel13ConvUniversalINS1_16ConvProblemShapeILNS1_8OperatorE2ELi3EEENS1_10collective14CollectiveConvINS1_47MainloopSm100TmaUmmaWarpSpecializedImplicitGemmILS5_2ELi52ELi3ELi1ELi2EN4cute5tupleIJNSA_1CILi2EEENSC_ILi1EEESE_EEEEENSB_IJNSC_ILi128EEENSB_IJSH_EEENSB_IJNSC_ILi32EEEEEEEEENS_12float_e4m3_tESM_NSA_8TiledMMAINSA_8MMA_AtomIJNSA_10MMA_TraitsINSA_25SM100_MMA_F8F6F4_2x1SM_SSEJSM_SM_fSH_SH_NSA_17integral_constantINSA_4UMMA5MajorELST_1EEESU_NSR_INSS_7ScaleInELSV_0EEESW_EEEEEENSA_6LayoutINSB_IJSE_SE_SE_EEENSB_IJNSC_ILi0EEES11_S11_EEEEENSB_IJNSA_10UnderscoreES14_S14_EEEEENS7_6detail27Sm100ImplicitGemmTileTraitsINSA_18SM100_TMA_2SM_LOADENSA_14ComposedLayoutINSA_7SwizzleILi2ELi4ELi3EEENSA_18smem_ptr_flag_bitsILi8EEENSZ_INSB_IJNSC_ILi64EEENSC_ILi8EEEEEENSB_IJSE_S1F_EEEEEEEvEENS18_INSA_25SM100_TMA_2SM_LOAD_IM2COLES1K_vEEEENS_8epilogue10collective18CollectiveEpilogueINS1P_23Sm100TmaWarpSpecializedILi2ELi2ELi32ELb0ELb0EEEJNSB_IJS1F_SI_SK_EEENSB_IJNSZ_IS1F_SE_EENSZ_INSB_IJSJ_SD_EEES1I_EEEEESM_NSB_IJlNSB_IJSE_lllEEES11_EEESM_S20_NS1P_6fusion15FusionCallbacksIS1T_NS21_17LinearCombinationISM_fSM_fLNS_15FloatRoundStyleE2EEES1U_S1Y_JEEENSA_5SM1004TMEM4LOAD26SM100_TMEM_LOAD_32dp32b32xENSA_13SM90_TMA_LOADENS1A_INS1B_ILi1ELi4ELi3EEES1E_NSZ_INSB_IJS1G_SJ_EEENSB_IJSJ_SE_EEEEEEENSA_39AutoVectorizingCopyWithAssumedAlignmentILi128EEENSA_14SM90_TMA_STOREES2G_S2I_S2I_EEEvvEEEEvNT_6ParamsE)
        /*0044*/ 	.word	0x00000008
.L_29:


//--------------------- .nv.compat                --------------------------
	.section	.nv.compat,"",@"SHT_CUDA_COMPAT_INFO"
	.align	4
        /*0000*/ 	.byte	0x02, 0x09, 0x01, 0x00, 0x02, 0x02, 0x02, 0x00, 0x02, 0x05, 0x05, 0x00, 0x03, 0x07, 0x01, 0x01
        /*0010*/ 	.byte	0x02, 0x03, 0x01, 0x00, 0x02, 0x06, 0x01, 0x00, 0x04, 0x0b, 0x08, 0x00, 0x09, 0x00, 0x00, 0x00
        /*0020*/ 	.byte	0x00, 0x00, 0x00, 0x00


//--------------------- .nv.info._ZN7cutlass13device_kernelINS_4conv6kernel13ConvUniversalINS1_16ConvProblemShapeILNS1_8OperatorE2ELi3EEENS1_10collective14CollectiveConvINS1_47MainloopSm100TmaUmmaWarpSpecializedImplicitGemmILS5_2ELi52ELi3ELi1ELi2EN4cute5tupleIJNSA_1CILi2EEENSC_ILi1EEESE_EEEEENSB_IJNSC_ILi128EEENSB_IJSH_EEENSB_IJNSC_ILi32EEEEEEEEENS_12float_e4m3_tESM_NSA_8TiledMMAINSA_8MMA_AtomIJNSA_10MMA_TraitsINSA_25SM100_MMA_F8F6F4_2x1SM_SSEJSM_SM_fSH_SH_NSA_17integral_constantINSA_4UMMA5MajorELST_1EEESU_NSR_INSS_7ScaleInELSV_0EEESW_EEEEEENSA_6LayoutINSB_IJSE_SE_SE_EEENSB_IJNSC_ILi0EEES11_S11_EEEEENSB_IJNSA_10UnderscoreES14_S14_EEEEENS7_6detail27Sm100ImplicitGemmTileTraitsINSA_18SM100_TMA_2SM_LOADENSA_14ComposedLayoutINSA_7SwizzleILi2ELi4ELi3EEENSA_18smem_ptr_flag_bitsILi8EEENSZ_INSB_IJNSC_ILi64EEENSC_ILi8EEEEEENSB_IJSE_S1F_EEEEEEEvEENS18_INSA_25SM100_TMA_2SM_LOAD_IM2COLES1K_vEEEENS_8epilogue10collective18CollectiveEpilogueINS1P_23Sm100TmaWarpSpecializedILi2ELi2ELi32ELb0ELb0EEEJNSB_IJS1F_SI_SK_EEENSB_IJNSZ_IS1F_SE_EENSZ_INSB_IJSJ_SD_EEES1I_EEEEESM_NSB_IJlNSB_IJSE_lllEEES11_EEESM_S20_NS1P_6fusion15FusionCallbacksIS1T_NS21_17LinearCombinationISM_fSM_fLNS_15FloatRoundStyleE2EEES1U_S1Y_JEEENSA_5SM1004TMEM4LOAD26SM100_TMEM_LOAD_32dp32b32xENSA_13SM90_TMA_LOADENS1A_INS1B_ILi1ELi4ELi3EEES1E_NSZ_INSB_IJS1G_SJ_EEENSB_IJSJ_SE_EEEEEEENSA_39AutoVectorizingCopyWithAssumedAlignmentILi128EEENSA_14SM90_TMA_STOREES2G_S2I_S2I_EEEvvEEEEvNT_6ParamsE --------------------------
	.section	.nv.info._ZN7cutlass13device_kernelINS_4conv6kernel13ConvUniversalINS1_16ConvProblemShapeILNS1_8OperatorE2ELi3EEENS1_10collective14CollectiveConvINS1_47MainloopSm100TmaUmmaWarpSpecializedImplicitGemmILS5_2ELi52ELi3ELi1ELi2EN4cute5tupleIJNSA_1CILi2EEENSC_ILi1EEESE_EEEEENSB_IJNSC_ILi128EEENSB_IJSH_EEENSB_IJNSC_ILi32EEEEEEEEENS_12float_e4m3_tESM_NSA_8TiledMMAINSA_8MMA_AtomIJNSA_10MMA_TraitsINSA_25SM100_MMA_F8F6F4_2x1SM_SSEJSM_SM_fSH_SH_NSA_17integral_constantINSA_4UMMA5MajorELST_1EEESU_NSR_INSS_7ScaleInELSV_0EEESW_EEEEEENSA_6LayoutINSB_IJSE_SE_SE_EEENSB_IJNSC_ILi0EEES11_S11_EEEEENSB_IJNSA_10UnderscoreES14_S14_EEEEENS7_6detail27Sm100ImplicitGemmTileTraitsINSA_18SM100_TMA_2SM_LOADENSA_14ComposedLayoutINSA_7SwizzleILi2ELi4ELi3EEENSA_18smem_ptr_flag_bitsILi8EEENSZ_INSB_IJNSC_ILi64EEENSC_ILi8EEEEEENSB_IJSE_S1F_EEEEEEEvEENS18_INSA_25SM100_TMA_2SM_LOAD_IM2COLES1K_vEEEENS_8epilogue10collective18CollectiveEpilogueINS1P_23Sm100TmaWarpSpecializedILi2ELi2ELi32ELb0ELb0EEEJNSB_IJS1F_SI_SK_EEENSB_IJNSZ_IS1F_SE_EENSZ_INSB_IJSJ_SD_EEES1I_EEEEESM_NSB_IJlNSB_IJSE_lllEEES11_EEESM_S20_NS1P_6fusion15FusionCallbacksIS1T_NS21_17LinearCombinationISM_fSM_fLNS_15FloatRoundStyleE2EEES1U_S1Y_JEEENSA_5SM1004TMEM4LOAD26SM100_TMEM_LOAD_32dp32b32xENSA_13SM90_TMA_LOADENS1A_INS1B_ILi1ELi4ELi3EEES1E_NSZ_INSB_IJS1G_SJ_EEENSB_IJSJ_SE_EEEEEEENSA_39AutoVectorizingCopyWithAssumedAlignmentILi128EEENSA_14SM90_TMA_STOREES2G_S2I_S2I_EEEvvEEEEvNT_6ParamsE,"",@"SHT_CUDA_INFO"
	.sectionflags	@""
	.align	4


	//----- nvinfo : EIATTR_CUDA_API_VERSION
	.align		4
        /*0000*/ 	.byte	0x04, 0x37
        /*0002*/ 	.short	(.L_31 - .L_30)
.L_30:
        /*0004*/ 	.word	0x00000082


	//----- nvinfo : EIATTR_KPARAM_INFO
	.align		4
.L_31:
        /*0008*/ 	.byte	0x04, 0x17
        /*000a*/ 	.short	(.L_33 - .L_32)
.L_32:
        /*000c*/ 	.word	0x00000000
        /*0010*/ 	.short	0x0000
        /*0012*/ 	.short	0x0000
        /*0014*/ 	.byte	0x00, 0xf0, 0x01, 0x24


	//----- nvinfo : EIATTR_AT_ENTRY_FRAGMENTS
	.align		4
.L_33:
        /*0018*/ 	.byte	0x04, 0x4f
        /*001a*/ 	.short	(.L_35 - .L_34)


	//   ....[0]....
.L_34:
        /*001c*/ 	.word	0x00000007


	//----- nvinfo : EIATTR_RESERVED_SMEM_USED
	.align		4
.L_35:
        /*0020*/ 	.byte	0x01, 0x41
	.zero		2


	//----- nvinfo : EIATTR_SPARSE_MMA_MASK
	.align		4
        /*0024*/ 	.byte	0x03, 0x50
        /*0026*/ 	.short	0x0000


	//----- nvinfo : EIATTR_TCGEN05_2CTA_USED
	.align		4
        /*0028*/ 	.byte	0x01, 0x52
	.zero		2


	//----- nvinfo : EIATTR_MAXREG_COUNT
	.align		4
        /*002c*/ 	.byte	0x03, 0x1b
        /*002e*/ 	.short	0x00ff


	//----- nvinfo : EIATTR_NUM_BARRIERS
	.align		4
        /*0030*/ 	.byte	0x02, 0x4c
        /*0032*/ 	.byte	0x07
	.zero		1


	//----- nvinfo : EIATTR_EXTERNS
	.align		4
        /*0034*/ 	.byte	0x04, 0x0f
        /*0036*/ 	.short	(.L_37 - .L_36)


	//   ....[0]....
	.align		4
.L_36:
        /*0038*/ 	.word	index@(__assertfail)


	//----- nvinfo : EIATTR_MERCURY_ISA_VERSION
	.align		4
.L_37:
        /*003c*/ 	.byte	0x03, 0x5f
        /*003e*/ 	.short	0x0101


	//----- nvinfo : EIATTR_INT_WARP_WIDE_INSTR_OFFSETS
	.align		4
        /*0040*/ 	.byte	0x04, 0x31
        /*0042*/ 	.short	(.L_39 - .L_38)


	//   ....[0]....
.L_38:
        /*0044*/ 	.word	0x000011e0


	//   ....[1]....
        /*0048*/ 	.word	0x00001280


	//   ....[2]....
        /*004c*/ 	.word	0x000069e0


	//   ....[3]....
        /*0050*/ 	.word	0x00006a00


	//   ....[4]....
        /*0054*/ 	.word	0x00006a30


	//   ....[5]....
        /*0058*/ 	.word	0x00007c40


	//   ....[6]....
        /*005c*/ 	.word	0x00007cf0


	//   ....[7]....
        /*0060*/ 	.word	0x00007d90


	//   ....[8]....
        /*0064*/ 	.word	0x00007e50


	//   ....[9]....
        /*0068*/ 	.word	0x00007f50


	//   ....[10]....
        /*006c*/ 	.word	0x00007ff0


	//----- nvinfo : EIATTR_COOP_GROUP_MASK_REGIDS
	.align		4
.L_39:
        /*0070*/ 	.byte	0x04, 0x29
        /*0072*/ 	.short	(.L_41 - .L_40)


	//   ....[0]....
.L_40:
        /*0074*/ 	.word	0xffffffff


	//   ....[1]....
        /*0078*/ 	.word	0xffffffff


	//   ....[2]....
        /*007c*/ 	.word	0xffffffff


	//   ....[3]....
        /*0080*/ 	.word	0xffffffff


	//   ....[4]....
        /*0084*/ 	.word	0xffffffff


	//   ....[5]....
        /*0088*/ 	.word	0xffffffff


	//   ....[6]....
        /*008c*/ 	.word	0xffffffff


	//   ....[7]....
        /*0090*/ 	.word	0xffffffff


	//   ....[8]....
        /*0094*/ 	.word	0xffffffff


	//   ....[9]....
        /*0098*/ 	.word	0xffffffff


	//   ....[10]....
        /*009c*/ 	.word	0xffffffff


	//   ....[11]....
        /*00a0*/ 	.word	0xffffffff


	//   ....[12]....
        /*00a4*/ 	.word	0xffffffff


	//----- nvinfo : EIATTR_COOP_GROUP_INSTR_OFFSETS
	.align		4
.L_41:
        /*00a8*/ 	.byte	0x04, 0x28
        /*00aa*/ 	.short	(.L_43 - .L_42)


	//   ....[0]....
.L_42:
        /*00ac*/ 	.word	0x000000d0


	//   ....[1]....
        /*00b0*/ 	.word	0x00000540


	//   ....[2]....
        /*00b4*/ 	.word	0x00000d00


	//   ....[3]....
        /*00b8*/ 	.word	0x00000e50


	//   ....[4]....
        /*00bc*/ 	.word	0x00000f40


	//   ....[5]....
        /*00c0*/ 	.word	0x00001080


	//   ....[6]....
        /*00c4*/ 	.word	0x00001300


	//   ....[7]....
        /*00c8*/ 	.word	0x00003040


	//   ....[8]....
        /*00cc*/ 	.word	0x00005a50


	//   ....[9]....
        /*00d0*/ 	.word	0x00005f20


	//   ....[10]....
        /*00d4*/ 	.word	0x00005f50


	//   ....[11]....
        /*00d8*/ 	.word	0x00006900


	//   ....[12]....
        /*00dc*/ 	.word	0x00006b00


	//----- nvinfo : EIATTR_VRC_CTA_INIT_COUNT
	.align		4
.L_43:
        /*00e0*/ 	.byte	0x02, 0x4a
        /*00e2*/ 	.byte	0x80
	.zero		1


	//----- nvinfo : EIATTR_SYSCALL_OFFSETS
	.align		4
        /*00e4*/ 	.byte	0x04, 0x46
        /*00e6*/ 	.short	(.L_45 - .L_44)


	//   ....[0]....
.L_44:
        /*00e8*/ 	.word	0x00009190


	//   ....[1]....
        /*00ec*/ 	.word	0x000092d0


	//   ....[2]....
        /*00f0*/ 	.word	0x00009b30


	//   ....[3]....
        /*00f4*/ 	.word	0x0000a930


	//----- nvinfo : EIATTR_MBARRIER_INSTR_OFFSETS
	.align		4
.L_45:
        /*00f8*/ 	.byte	0x04, 0x39
        /*00fa*/ 	.short	(.L_47 - .L_46)


	//   ....[0]....
.L_46:
        /*00fc*/ 	.word	0x00000660
        /*0100*/ 	.word	0x000000ff
        /*0104*/ 	.word	0x00000000
        /*0108*/ 	.short	0x0100
        /*010a*/ 	.byte	0x04
	.zero		1


	//   ....[1]....
        /*010c*/ 	.word	0x00000670
        /*0110*/ 	.word	0x000000ff
        /*0114*/ 	.word	0x000001a0
        /*0118*/ 	.short	0x0100
        /*011a*/ 	.byte	0x04
	.zero		1


	//   ....[2]....
        /*011c*/ 	.word	0x00000680
        /*0120*/ 	.word	0x000000ff
        /*0124*/ 	.word	0x00000008
        /*0128*/ 	.short	0x0100
        /*012a*/ 	.byte	0x04
	.zero		1


	//   ....[3]....
        /*012c*/ 	.word	0x00000690
        /*0130*/ 	.word	0x000000ff
        /*0134*/ 	.word	0x000001a8
        /*0138*/ 	.short	0x0100
        /*013a*/ 	.byte	0x04
	.zero		1


	//   ....[4]....
        /*013c*/ 	.word	0x000006a0
        /*0140*/ 	.word	0x000000ff
        /*0144*/ 	.word	0x00000010
        /*0148*/ 	.short	0x0100
        /*014a*/ 	.byte	0x04
	.zero		1


	//   ....[5]....
        /*014c*/ 	.word	0x000006b0
        /*0150*/ 	.word	0x000000ff
        /*0154*/ 	.word	0x000001b0
        /*0158*/ 	.short	0x0100
        /*015a*/ 	.byte	0x04
	.zero		1


	//   ....[6]....
        /*015c*/ 	.word	0x000006c0
        /*0160*/ 	.word	0x000000ff
        /*0164*/ 	.word	0x00000018
        /*0168*/ 	.short	0x0100
        /*016a*/ 	.byte	0x04
	.zero		1


	//   ....[7]....
        /*016c*/ 	.word	0x000006d0
        /*0170*/ 	.word	0x000000ff
        /*0174*/ 	.word	0x000001b8
        /*0178*/ 	.short	0x0100
        /*017a*/ 	.byte	0x04
	.zero		1


	//   ....[8]....
        /*017c*/ 	.word	0x000006e0
        /*0180*/ 	.word	0x000000ff
        /*0184*/ 	.word	0x00000020
        /*0188*/ 	.short	0x0100
        /*018a*/ 	.byte	0x04
	.zero		1


	//   ....[9]....
        /*018c*/ 	.word	0x000006f0
        /*0190*/ 	.word	0x000000ff
        /*0194*/ 	.word	0x000001c0
        /*0198*/ 	.short	0x0100
        /*019a*/ 	.byte	0x04
	.zero		1


	//   ....[10]....
        /*019c*/ 	.word	0x00000700
        /*01a0*/ 	.word	0x000000ff
        /*01a4*/ 	.word	0x00000028
        /*01a8*/ 	.short	0x0100
        /*01aa*/ 	.byte	0x04
	.zero		1


	//   ....[11]....
        /*01ac*/ 	.word	0x00000710
        /*01b0*/ 	.word	0x000000ff
        /*01b4*/ 	.word	0x000001c8
        /*01b8*/ 	.short	0x0100
        /*01ba*/ 	.byte	0x04
	.zero		1


	//   ....[12]....
        /*01bc*/ 	.word	0x00000720
        /*01c0*/ 	.word	0x000000ff
        /*01c4*/ 	.word	0x00000030
        /*01c8*/ 	.short	0x0100
        /*01ca*/ 	.byte	0x04
	.zero		1


	//   ....[13]....
        /*01cc*/ 	.word	0x00000730
        /*01d0*/ 	.word	0x000000ff
        /*01d4*/ 	.word	0x000001d0
        /*01d8*/ 	.short	0x0100
        /*01da*/ 	.byte	0x04
	.zero		1


	//   ....[14]....
        /*01dc*/ 	.word	0x00000740
        /*01e0*/ 	.word	0x000000ff
        /*01e4*/ 	.word	0x00000038
        /*01e8*/ 	.short	0x0100
        /*01ea*/ 	.byte	0x04
	.zero		1


	//   ....[15]....
        /*01ec*/ 	.word	0x00000750
        /*01f0*/ 	.word	0x000000ff
        /*01f4*/ 	.word	0x000001d8
        /*01f8*/ 	.short	0x0100
        /*01fa*/ 	.byte	0x04
	.zero		1


	//   ....[16]....
        /*01fc*/ 	.word	0x00000760
        /*0200*/ 	.word	0x000000ff
        /*0204*/ 	.word	0x00000040
        /*0208*/ 	.short	0x0100
        /*020a*/ 	.byte	0x04
	.zero		1


	//   ....[17]....
        /*020c*/ 	.word	0x00000770
        /*0210*/ 	.word	0x000000ff
        /*0214*/ 	.word	0x000001e0
        /*0218*/ 	.short	0x0100
        /*021a*/ 	.byte	0x04
	.zero		1


	//   ....[18]....
        /*021c*/ 	.word	0x00000780
        /*0220*/ 	.word	0x000000ff
        /*0224*/ 	.word	0x00000048
        /*0228*/ 	.short	0x0100
        /*022a*/ 	.byte	0x04
	.zero		1


	//   ....[19]....
        /*022c*/ 	.word	0x00000790
        /*0230*/ 	.word	0x000000ff
        /*0234*/ 	.word	0x000001e8
        /*0238*/ 	.short	0x0100
        /*023a*/ 	.byte	0x04
	.zero		1


	//   ....[20]....
        /*023c*/ 	.word	0x000007a0
        /*0240*/ 	.word	0x000000ff
        /*0244*/ 	.word	0x00000050
        /*0248*/ 	.short	0x0100
        /*024a*/ 	.byte	0x04
	.zero		1


	//   ....[21]....
        /*024c*/ 	.word	0x000007b0
        /*0250*/ 	.word	0x000000ff
        /*0254*/ 	.word	0x000001f0
        /*0258*/ 	.short	0x0100
        /*025a*/ 	.byte	0x04
	.zero		1


	//   ....[22]....
        /*025c*/ 	.word	0x000007c0
        /*0260*/ 	.word	0x000000ff
        /*0264*/ 	.word	0x00000058
        /*0268*/ 	.short	0x0100
        /*026a*/ 	.byte	0x04
	.zero		1


	//   ....[23]....
        /*026c*/ 	.word	0x000007d0
        /*0270*/ 	.word	0x000000ff
        /*0274*/ 	.word	0x000001f8
        /*0278*/ 	.short	0x0100
        /*027a*/ 	.byte	0x04
	.zero		1


	//   ....[24]....
        /*027c*/ 	.word	0x000007e0
        /*0280*/ 	.word	0x000000ff
        /*0284*/ 	.word	0x00000060
        /*0288*/ 	.short	0x0100
        /*028a*/ 	.byte	0x04
	.zero		1


	//   ....[25]....
        /*028c*/ 	.word	0x000007f0
        /*0290*/ 	.word	0x000000ff
        /*0294*/ 	.word	0x00000200
        /*0298*/ 	.short	0x0100
        /*029a*/ 	.byte	0x04
	.zero		1


	//   ....[26]....
        /*029c*/ 	.word	0x00000800
        /*02a0*/ 	.word	0x000000ff
        /*02a4*/ 	.word	0x00000068
        /*02a8*/ 	.short	0x0100
        /*02aa*/ 	.byte	0x04
	.zero		1


	//   ....[27]....
        /*02ac*/ 	.word	0x00000810
        /*02b0*/ 	.word	0x000000ff
        /*02b4*/ 	.word	0x00000208
        /*02b8*/ 	.short	0x0100
        /*02ba*/ 	.byte	0x04
	.zero		1


	//   ....[28]....
        /*02bc*/ 	.word	0x00000820
        /*02c0*/ 	.word	0x000000ff
        /*02c4*/ 	.word	0x00000070
        /*02c8*/ 	.short	0x0100
        /*02ca*/ 	.byte	0x04
	.zero		1


	//   ....[29]....
        /*02cc*/ 	.word	0x00000830
        /*02d0*/ 	.word	0x000000ff
        /*02d4*/ 	.word	0x00000210
        /*02d8*/ 	.short	0x0100
        /*02da*/ 	.byte	0x04
	.zero		1


	//   ....[30]....
        /*02dc*/ 	.word	0x00000840
        /*02e0*/ 	.word	0x000000ff
        /*02e4*/ 	.word	0x00000078
        /*02e8*/ 	.short	0x0100
        /*02ea*/ 	.byte	0x04
	.zero		1


	//   ....[31]....
        /*02ec*/ 	.word	0x00000850
        /*02f0*/ 	.word	0x000000ff
        /*02f4*/ 	.word	0x00000218
        /*02f8*/ 	.short	0x0100
        /*02fa*/ 	.byte	0x04
	.zero		1


	//   ....[32]....
        /*02fc*/ 	.word	0x00000860
        /*0300*/ 	.word	0x000000ff
        /*0304*/ 	.word	0x00000080
        /*0308*/ 	.short	0x0100
        /*030a*/ 	.byte	0x04
	.zero		1


	//   ....[33]....
        /*030c*/ 	.word	0x00000870
        /*0310*/ 	.word	0x000000ff
        /*0314*/ 	.word	0x00000220
        /*0318*/ 	.short	0x0100
        /*031a*/ 	.byte	0x04
	.zero		1


	//   ....[34]....
        /*031c*/ 	.word	0x00000880
        /*0320*/ 	.word	0x000000ff
        /*0324*/ 	.word	0x00000088
        /*0328*/ 	.short	0x0100
        /*032a*/ 	.byte	0x04
	.zero		1


	//   ....[35]....
        /*032c*/ 	.word	0x00000890
        /*0330*/ 	.word	0x000000ff
        /*0334*/ 	.word	0x00000228
        /*0338*/ 	.short	0x0100
        /*033a*/ 	.byte	0x04
	.zero		1


	//   ....[36]....
        /*033c*/ 	.word	0x000008a0
        /*0340*/ 	.word	0x000000ff
        /*0344*/ 	.word	0x00000090
        /*0348*/ 	.short	0x0100
        /*034a*/ 	.byte	0x04
	.zero		1


	//   ....[37]....
        /*034c*/ 	.word	0x000008b0
        /*0350*/ 	.word	0x000000ff
        /*0354*/ 	.word	0x00000230
        /*0358*/ 	.short	0x0100
        /*035a*/ 	.byte	0x04
	.zero		1


	//   ....[38]....
        /*035c*/ 	.word	0x000008c0
        /*0360*/ 	.word	0x000000ff
        /*0364*/ 	.word	0x00000098
        /*0368*/ 	.short	0x0100
        /*036a*/ 	.byte	0x04
	.zero		1


	//   ....[39]....
        /*036c*/ 	.word	0x000008d0
        /*0370*/ 	.word	0x000000ff
        /*0374*/ 	.word	0x00000238
        /*0378*/ 	.short	0x0100
        /*037a*/ 	.byte	0x04
	.zero		1


	//   ....[40]....
        /*037c*/ 	.word	0x000008e0
        /*0380*/ 	.word	0x000000ff
        /*0384*/ 	.word	0x000000a0
        /*0388*/ 	.short	0x0100
        /*038a*/ 	.byte	0x04
	.zero		1


	//   ....[41]....
        /*038c*/ 	.word	0x000008f0
        /*0390*/ 	.word	0x000000ff
        /*0394*/ 	.word	0x00000240
        /*0398*/ 	.short	0x0100
        /*039a*/ 	.byte	0x04
	.zero		1


	//   ....[42]....
        /*039c*/ 	.word	0x00000900
        /*03a0*/ 	.word	0x000000ff
        /*03a4*/ 	.word	0x000000a8
        /*03a8*/ 	.short	0x0100
        /*03aa*/ 	.byte	0x04
	.zero		1


	//   ....[43]....
        /*03ac*/ 	.word	0x00000910
        /*03b0*/ 	.word	0x000000ff
        /*03b4*/ 	.word	0x00000248
        /*03b8*/ 	.short	0x0100
        /*03ba*/ 	.byte	0x04
	.zero		1


	//   ....[44]....
        /*03bc*/ 	.word	0x00000920
        /*03c0*/ 	.word	0x000000ff
        /*03c4*/ 	.word	0x000000b0
        /*03c8*/ 	.short	0x0100
        /*03ca*/ 	.byte	0x04
	.zero		1


	//   ....[45]....
        /*03cc*/ 	.word	0x00000930
        /*03d0*/ 	.word	0x000000ff
        /*03d4*/ 	.word	0x00000250
        /*03d8*/ 	.short	0x0100
        /*03da*/ 	.byte	0x04
	.zero		1


	//   ....[46]....
        /*03dc*/ 	.word	0x00000940
        /*03e0*/ 	.word	0x000000ff
        /*03e4*/ 	.word	0x000000b8
        /*03e8*/ 	.short	0x0100
        /*03ea*/ 	.byte	0x04
	.zero		1


	//   ....[47]....
        /*03ec*/ 	.word	0x00000950
        /*03f0*/ 	.word	0x000000ff
        /*03f4*/ 	.word	0x00000258
        /*03f8*/ 	.short	0x0100
        /*03fa*/ 	.byte	0x04
	.zero		1


	//   ....[48]....
        /*03fc*/ 	.word	0x00000960
        /*0400*/ 	.word	0x000000ff
        /*0404*/ 	.word	0x000000c0
        /*0408*/ 	.short	0x0100
        /*040a*/ 	.byte	0x04
	.zero		1


	//   ....[49]....
        /*040c*/ 	.word	0x00000970
        /*0410*/ 	.word	0x000000ff
        /*0414*/ 	.word	0x00000260
        /*0418*/ 	.short	0x0100
        /*041a*/ 	.byte	0x04
	.zero		1


	//   ....[50]....
        /*041c*/ 	.word	0x00000980
        /*0420*/ 	.word	0x000000ff
        /*0424*/ 	.word	0x000000c8
        /*0428*/ 	.short	0x0100
        /*042a*/ 	.byte	0x04
	.zero		1


	//   ....[51]....
        /*042c*/ 	.word	0x00000990
        /*0430*/ 	.word	0x000000ff
        /*0434*/ 	.word	0x00000268
        /*0438*/ 	.short	0x0100
        /*043a*/ 	.byte	0x04
	.zero		1


	//   ....[52]....
        /*043c*/ 	.word	0x000009a0
        /*0440*/ 	.word	0x000000ff
        /*0444*/ 	.word	0x000000d0
        /*0448*/ 	.short	0x0100
        /*044a*/ 	.byte	0x04
	.zero		1


	//   ....[53]....
        /*044c*/ 	.word	0x000009b0
        /*0450*/ 	.word	0x000000ff
        /*0454*/ 	.word	0x00000270
        /*0458*/ 	.short	0x0100
        /*045a*/ 	.byte	0x04
	.zero		1


	//   ....[54]....
        /*045c*/ 	.word	0x000009c0
        /*0460*/ 	.word	0x000000ff
        /*0464*/ 	.word	0x000000d8
        /*0468*/ 	.short	0x0100
        /*046a*/ 	.byte	0x04
	.zero		1


	//   ....[55]....
        /*046c*/ 	.word	0x000009d0
        /*0470*/ 	.word	0x000000ff
        /*0474*/ 	.word	0x00000278
        /*0478*/ 	.short	0x0100
        /*047a*/ 	.byte	0x04
	.zero		1


	//   ....[56]....
        /*047c*/ 	.word	0x000009e0
        /*0480*/ 	.word	0x000000ff
        /*0484*/ 	.word	0x000000e0
        /*0488*/ 	.short	0x0100
        /*048a*/ 	.byte	0x04
	.zero		1


	//   ....[57]....
        /*048c*/ 	.word	0x000009f0
        /*0490*/ 	.word	0x000000ff
        /*0494*/ 	.word	0x00000280
        /*0498*/ 	.short	0x0100
        /*049a*/ 	.byte	0x04
	.zero		1


	//   ....[58]....
        /*049c*/ 	.word	0x00000a00
        /*04a0*/ 	.word	0x000000ff
        /*04a4*/ 	.word	0x000000e8
        /*04a8*/ 	.short	0x0100
        /*04aa*/ 	.byte	0x04
	.zero		1


	//   ....[59]....
        /*04ac*/ 	.word	0x00000a10
        /*04b0*/ 	.word	0x000000ff
        /*04b4*/ 	.word	0x00000288
        /*04b8*/ 	.short	0x0100
        /*04ba*/ 	.byte	0x04
	.zero		1


	//   ....[60]....
        /*04bc*/ 	.word	0x00000a20
        /*04c0*/ 	.word	0x000000ff
        /*04c4*/ 	.word	0x000000f0
        /*04c8*/ 	.short	0x0100
        /*04ca*/ 	.byte	0x04
	.zero		1


	//   ....[61]....
        /*04cc*/ 	.word	0x00000a30
        /*04d0*/ 	.word	0x000000ff
        /*04d4*/ 	.word	0x00000290
        /*04d8*/ 	.short	0x0100
        /*04da*/ 	.byte	0x04
	.zero		1


	//   ....[62]....
        /*04dc*/ 	.word	0x00000a40
        /*04e0*/ 	.word	0x000000ff
        /*04e4*/ 	.word	0x000000f8
        /*04e8*/ 	.short	0x0100
        /*04ea*/ 	.byte	0x04
	.zero		1


	//   ....[63]....
        /*04ec*/ 	.word	0x00000a50
        /*04f0*/ 	.word	0x000000ff
        /*04f4*/ 	.word	0x00000298
        /*04f8*/ 	.short	0x0100
        /*04fa*/ 	.byte	0x04
	.zero		1


	//   ....[64]....
        /*04fc*/ 	.word	0x00000a60
        /*0500*/ 	.word	0x000000ff
        /*0504*/ 	.word	0x00000100
        /*0508*/ 	.short	0x0100
        /*050a*/ 	.byte	0x04
	.zero		1


	//   ....[65]....
        /*050c*/ 	.word	0x00000a70
        /*0510*/ 	.word	0x000000ff
        /*0514*/ 	.word	0x000002a0
        /*0518*/ 	.short	0x0100
        /*051a*/ 	.byte	0x04
	.zero		1


	//   ....[66]....
        /*051c*/ 	.word	0x00000a80
        /*0520*/ 	.word	0x000000ff
        /*0524*/ 	.word	0x00000108
        /*0528*/ 	.short	0x0100
        /*052a*/ 	.byte	0x04
	.zero		1


	//   ....[67]....
        /*052c*/ 	.word	0x00000a90
        /*0530*/ 	.word	0x000000ff
        /*0534*/ 	.word	0x000002a8
        /*0538*/ 	.short	0x0100
        /*053a*/ 	.byte	0x04
	.zero		1


	//   ....[68]....
        /*053c*/ 	.word	0x00000aa0
        /*0540*/ 	.word	0x000000ff
        /*0544*/ 	.word	0x00000110
        /*0548*/ 	.short	0x0100
        /*054a*/ 	.byte	0x04
	.zero		1


	//   ....[69]....
        /*054c*/ 	.word	0x00000ab0
        /*0550*/ 	.word	0x000000ff
        /*0554*/ 	.word	0x000002b0
        /*0558*/ 	.short	0x0100
        /*055a*/ 	.byte	0x04
	.zero		1


	//   ....[70]....
        /*055c*/ 	.word	0x00000ac0
        /*0560*/ 	.word	0x000000ff
        /*0564*/ 	.word	0x00000118
        /*0568*/ 	.short	0x0100
        /*056a*/ 	.byte	0x04
	.zero		1


	//   ....[71]....
        /*056c*/ 	.word	0x00000ad0
        /*0570*/ 	.word	0x000000ff
        /*0574*/ 	.word	0x000002b8
        /*0578*/ 	.short	0x0100
        /*057a*/ 	.byte	0x04
	.zero		1


	//   ....[72]....
        /*057c*/ 	.word	0x00000ae0
        /*0580*/ 	.word	0x000000ff
        /*0584*/ 	.word	0x00000120
        /*0588*/ 	.short	0x0100
        /*058a*/ 	.byte	0x04
	.zero		1


	//   ....[73]....
        /*058c*/ 	.word	0x00000af0
        /*0590*/ 	.word	0x000000ff
        /*0594*/ 	.word	0x000002c0
        /*0598*/ 	.short	0x0100
        /*059a*/ 	.byte	0x04
	.zero		1


	//   ....[74]....
        /*059c*/ 	.word	0x00000b00
        /*05a0*/ 	.word	0x000000ff
        /*05a4*/ 	.word	0x00000128
        /*05a8*/ 	.short	0x0100
        /*05aa*/ 	.byte	0x04
	.zero		1


	//   ....[75]....
        /*05ac*/ 	.word	0x00000b10
        /*05b0*/ 	.word	0x000000ff
        /*05b4*/ 	.word	0x000002c8
        /*05b8*/ 	.short	0x0100
        /*05ba*/ 	.byte	0x04
	.zero		1


	//   ....[76]....
        /*05bc*/ 	.word	0x00000b20
        /*05c0*/ 	.word	0x000000ff
        /*05c4*/ 	.word	0x00000130
        /*05c8*/ 	.short	0x0100
        /*05ca*/ 	.byte	0x04
	.zero		1


	//   ....[77]....
        /*05cc*/ 	.word	0x00000b30
        /*05d0*/ 	.word	0x000000ff
        /*05d4*/ 	.word	0x000002d0
        /*05d8*/ 	.short	0x0100
        /*05da*/ 	.byte	0x04
	.zero		1


	//   ....[78]....
        /*05dc*/ 	.word	0x00000b40
        /*05e0*/ 	.word	0x000000ff
        /*05e4*/ 	.word	0x00000138
        /*05e8*/ 	.short	0x0100
        /*05ea*/ 	.byte	0x04
	.zero		1


	//   ....[79]....
        /*05ec*/ 	.word	0x00000b50
        /*05f0*/ 	.word	0x000000ff
        /*05f4*/ 	.word	0x000002d8
        /*05f8*/ 	.short	0x0100
        /*05fa*/ 	.byte	0x04
	.zero		1


	//   ....[80]....
        /*05fc*/ 	.word	0x00000b60
        /*0600*/ 	.word	0x000000ff
        /*0604*/ 	.word	0x00000140
        /*0608*/ 	.short	0x0100
        /*060a*/ 	.byte	0x04
	.zero		1


	//   ....[81]....
        /*060c*/ 	.word	0x00000b70
        /*0610*/ 	.word	0x000000ff
        /*0614*/ 	.word	0x000002e0
        /*0618*/ 	.short	0x0100
        /*061a*/ 	.byte	0x04
	.zero		1


	//   ....[82]....
        /*061c*/ 	.word	0x00000b80
        /*0620*/ 	.word	0x000000ff
        /*0624*/ 	.word	0x00000148
        /*0628*/ 	.short	0x0100
        /*062a*/ 	.byte	0x04
	.zero		1


	//   ....[83]....
        /*062c*/ 	.word	0x00000b90
        /*0630*/ 	.word	0x000000ff
        /*0634*/ 	.word	0x000002e8
        /*0638*/ 	.short	0x0100
        /*063a*/ 	.byte	0x04
	.zero		1


	//   ....[84]....
        /*063c*/ 	.word	0x00000ba0
        /*0640*/ 	.word	0x000000ff
        /*0644*/ 	.word	0x00000150
        /*0648*/ 	.short	0x0100
        /*064a*/ 	.byte	0x04
	.zero		1


	//   ....[85]....
        /*064c*/ 	.word	0x00000bb0
        /*0650*/ 	.word	0x000000ff
        /*0654*/ 	.word	0x000002f0
        /*0658*/ 	.short	0x0100
        /*065a*/ 	.byte	0x04
	.zero		1


	//   ....[86]....
        /*065c*/ 	.word	0x00000bc0
        /*0660*/ 	.word	0x000000ff
        /*0664*/ 	.word	0x00000158
        /*0668*/ 	.short	0x0100
        /*066a*/ 	.byte	0x04
	.zero		1


	//   ....[87]....
        /*066c*/ 	.word	0x00000bd0
        /*0670*/ 	.word	0x000000ff
        /*0674*/ 	.word	0x000002f8
        /*0678*/ 	.short	0x0100
        /*067a*/ 	.byte	0x04
	.zero		1


	//   ....[88]....
        /*067c*/ 	.word	0x00000be0
        /*0680*/ 	.word	0x000000ff
        /*0684*/ 	.word	0x00000160
        /*0688*/ 	.short	0x0100
        /*068a*/ 	.byte	0x04
	.zero		1


	//   ....[89]....
        /*068c*/ 	.word	0x00000bf0
        /*0690*/ 	.word	0x000000ff
        /*0694*/ 	.word	0x00000300
        /*0698*/ 	.short	0x0100
        /*069a*/ 	.byte	0x04
	.zero		1


	//   ....[90]....
        /*069c*/ 	.word	0x00000c00
        /*06a0*/ 	.word	0x000000ff
        /*06a4*/ 	.word	0x00000168
        /*06a8*/ 	.short	0x0100
        /*06aa*/ 	.byte	0x04
	.zero		1


	//   ....[91]....
        /*06ac*/ 	.word	0x00000c10
        /*06b0*/ 	.word	0x000000ff
        /*06b4*/ 	.word	0x00000308
        /*06b8*/ 	.short	0x0100
        /*06ba*/ 	.byte	0x04
	.zero		1


	//   ....[92]....
        /*06bc*/ 	.word	0x00000c20
        /*06c0*/ 	.word	0x000000ff
        /*06c4*/ 	.word	0x00000170
        /*06c8*/ 	.short	0x0100
        /*06ca*/ 	.byte	0x04
	.zero		1


	//   ....[93]....
        /*06cc*/ 	.word	0x00000c30
        /*06d0*/ 	.word	0x000000ff
        /*06d4*/ 	.word	0x00000310
        /*06d8*/ 	.short	0x0100
        /*06da*/ 	.byte	0x04
	.zero		1


	//   ....[94]....
        /*06dc*/ 	.word	0x00000c40
        /*06e0*/ 	.word	0x000000ff
        /*06e4*/ 	.word	0x00000178
        /*06e8*/ 	.short	0x0100
        /*06ea*/ 	.byte	0x04
	.zero		1


	//   ....[95]....
        /*06ec*/ 	.word	0x00000c50
        /*06f0*/ 	.word	0x000000ff
        /*06f4*/ 	.word	0x00000318
        /*06f8*/ 	.short	0x0100
        /*06fa*/ 	.byte	0x04
	.zero		1


	//   ....[96]....
        /*06fc*/ 	.word	0x00000c60
        /*0700*/ 	.word	0x000000ff
        /*0704*/ 	.word	0x00000180
        /*0708*/ 	.short	0x0100
        /*070a*/ 	.byte	0x04
	.zero		1


	//   ....[97]....
        /*070c*/ 	.word	0x00000c70
        /*0710*/ 	.word	0x000000ff
        /*0714*/ 	.word	0x00000320
        /*0718*/ 	.short	0x0100
        /*071a*/ 	.byte	0x04
	.zero		1


	//   ....[98]....
        /*071c*/ 	.word	0x00000c80
        /*0720*/ 	.word	0x000000ff
        /*0724*/ 	.word	0x00000188
        /*0728*/ 	.short	0x0100
        /*072a*/ 	.byte	0x04
	.zero		1


	//   ....[99]....
        /*072c*/ 	.word	0x00000c90
        /*0730*/ 	.word	0x000000ff
        /*0734*/ 	.word	0x00000328
        /*0738*/ 	.short	0x0100
        /*073a*/ 	.byte	0x04
	.zero		1


	//   ....[100]....
        /*073c*/ 	.word	0x00000ca0
        /*0740*/ 	.word	0x000000ff
        /*0744*/ 	.word	0x00000190
        /*0748*/ 	.short	0x0100
        /*074a*/ 	.byte	0x04
	.zero		1


	//   ....[101]....
        /*074c*/ 	.word	0x00000cb0
        /*0750*/ 	.word	0x000000ff
        /*0754*/ 	.word	0x00000330
        /*0758*/ 	.short	0x0100
        /*075a*/ 	.byte	0x04
	.zero		1


	//   ....[102]....
        /*075c*/ 	.word	0x00000cc0
        /*0760*/ 	.word	0x000000ff
        /*0764*/ 	.word	0x00000198
        /*0768*/ 	.short	0x0100
        /*076a*/ 	.byte	0x04
	.zero		1


	//   ....[103]....
        /*076c*/ 	.word	0x00000cd0
        /*0770*/ 	.word	0x000000ff
        /*0774*/ 	.word	0x00000338
        /*0778*/ 	.short	0x0100
        /*077a*/ 	.byte	0x04
	.zero		1


	//   ....[104]....
        /*077c*/ 	.word	0x00000e00
        /*0780*/ 	.word	0x000000ff
        /*0784*/ 	.word	0x00000340
        /*0788*/ 	.short	0x0100
        /*078a*/ 	.byte	0x04
	.zero		1


	//   ....[105]....
        /*078c*/ 	.word	0x00000e10
        /*0790*/ 	.word	0x000000ff
        /*0794*/ 	.word	0x00000350
        /*0798*/ 	.short	0x0100
        /*079a*/ 	.byte	0x04
	.zero		1


	//   ....[106]....
        /*079c*/ 	.word	0x00000e20
        /*07a0*/ 	.word	0x000000ff
        /*07a4*/ 	.word	0x00000348
        /*07a8*/ 	.short	0x0100
        /*07aa*/ 	.byte	0x04
	.zero		1


	//   ....[107]....
        /*07ac*/ 	.word	0x00000e30
        /*07b0*/ 	.word	0x000000ff
        /*07b4*/ 	.word	0x00000358
        /*07b8*/ 	.short	0x0100
        /*07ba*/ 	.byte	0x04
	.zero		1


	//   ....[108]....
        /*07bc*/ 	.word	0x00000f10
        /*07c0*/ 	.word	0x000000ff
        /*07c4*/ 	.word	0x00000360
        /*07c8*/ 	.short	0x0100
        /*07ca*/ 	.byte	0x04
	.zero		1


	//   ....[109]....
        /*07cc*/ 	.word	0x00000f20
        /*07d0*/ 	.word	0x000000ff
        /*07d4*/ 	.word	0x00000368
        /*07d8*/ 	.short	0x0100
        /*07da*/ 	.byte	0x04
	.zero		1


	//   ....[110]....
        /*07dc*/ 	.word	0x00001050
        /*07e0*/ 	.word	0x000000ff
        /*07e4*/ 	.word	0x00000370
        /*07e8*/ 	.short	0x0100
        /*07ea*/ 	.byte	0x06
	.zero		1


	//   ....[111]....
        /*07ec*/ 	.word	0x00001060
        /*07f0*/ 	.word	0x000000ff
        /*07f4*/ 	.word	0x00000378
        /*07f8*/ 	.short	0x0100
        /*07fa*/ 	.byte	0x06
	.zero		1


	//   ....[112]....
        /*07fc*/ 	.word	0x00001190
        /*0800*/ 	.word	0x000000ff
        /*0804*/ 	.word	0x00000380
        /*0808*/ 	.short	0x0100
        /*080a*/ 	.byte	0x04
	.zero		1


	//   ....[113]....
        /*080c*/ 	.word	0x000011a0
        /*0810*/ 	.word	0x000000ff
        /*0814*/ 	.word	0x00000390
        /*0818*/ 	.short	0x0100
        /*081a*/ 	.byte	0x04
	.zero		1


	//   ....[114]....
        /*081c*/ 	.word	0x000011b0
        /*0820*/ 	.word	0x000000ff
        /*0824*/ 	.word	0x00000388
        /*0828*/ 	.short	0x0100
        /*082a*/ 	.byte	0x04
	.zero		1


	//   ....[115]....
        /*082c*/ 	.word	0x000011c0
        /*0830*/ 	.word	0x000000ff
        /*0834*/ 	.word	0x00000398
        /*0838*/ 	.short	0x0100
        /*083a*/ 	.byte	0x04
	.zero		1


	//   ....[116]....
        /*083c*/ 	.word	0x000012c0
        /*0840*/ 	.word	0x000000ff
        /*0844*/ 	.word	0x000003a0
        /*0848*/ 	.short	0x0100
        /*084a*/ 	.byte	0x06
	.zero		1


	//   ....[117]....
        /*084c*/ 	.word	0x00002290
        /*0850*/ 	.word	0x000000ff
        /*0854*/ 	.word	0x000001a0
        /*0858*/ 	.short	0x010a
        /*085a*/ 	.byte	0x08
	.zero		1


	//   ....[118]....
        /*085c*/ 	.word	0x00002630
        /*0860*/ 	.word	0x000000ff
        /*0864*/ 	.word	0x000001a0
        /*0868*/ 	.short	0x010a
        /*086a*/ 	.byte	0x0b
	.zero		1


	//   ....[119]....
        /*086c*/ 	.word	0x000027e0
        /*0870*/ 	.word	0x000000ff
        /*0874*/ 	.word	0x000001a0
        /*0878*/ 	.short	0x010a
        /*087a*/ 	.byte	0x08
	.zero		1


	//   ....[120]....
        /*087c*/ 	.word	0x00002a50
        /*0880*/ 	.word	0x000000ff
        /*0884*/ 	.word	0x00000368
        /*0888*/ 	.short	0x0101
        /*088a*/ 	.byte	0x23
	.zero		1


	//   ....[121]....
        /*088c*/ 	.word	0x00002a80
        /*0890*/ 	.word	0x000000ff
        /*0894*/ 	.word	0x000001a0
        /*0898*/ 	.short	0x010a
        /*089a*/ 	.byte	0x04
	.zero		1


	//   ....[122]....
        /*089c*/ 	.word	0x00002c40
        /*08a0*/ 	.word	0x000000ff
        /*08a4*/ 	.word	0x000001a0
        /*08a8*/ 	.short	0x010a
        /*08aa*/ 	.byte	0x0b
	.zero		1


	//   ....[123]....
        /*08ac*/ 	.word	0x00002df0
        /*08b0*/ 	.word	0x000000ff
        /*08b4*/ 	.word	0x000001a0
        /*08b8*/ 	.short	0x010a
        /*08ba*/ 	.byte	0x08
	.zero		1


	//   ....[124]....
        /*08bc*/ 	.word	0x00003050
        /*08c0*/ 	.word	0x000000ff
        /*08c4*/ 	.word	0x00000370
        /*08c8*/ 	.short	0x010a
        /*08ca*/ 	.byte	0x23
	.zero		1


	//   ....[125]....
        /*08cc*/ 	.word	0x00003110
        /*08d0*/ 	.word	0x000000ff
        /*08d4*/ 	.word	0x00000000
        /*08d8*/ 	.short	0x0101
        /*08da*/ 	.byte	0x04
	.zero		1


	//   ....[126]....
        /*08dc*/ 	.word	0x00003700
        /*08e0*/ 	.word	0x000000ff
        /*08e4*/ 	.word	0x00000000
        /*08e8*/ 	.short	0x010a
        /*08ea*/ 	.byte	0x04
	.zero		1


	//   ....[127]....
        /*08ec*/ 	.word	0x000037a0
        /*08f0*/ 	.word	0x000000ff
        /*08f4*/ 	.word	0x00000000
        /*08f8*/ 	.short	0x010a
        /*08fa*/ 	.byte	0x05
	.zero		1


	//   ....[128]....
        /*08fc*/ 	.word	0x00003840
        /*0900*/ 	.word	0x000000ff
        /*0904*/ 	.word	0x00000000
        /*0908*/ 	.short	0x010a
        /*090a*/ 	.byte	0x05
	.zero		1


	//   ....[129]....
        /*090c*/ 	.word	0x000038e0
        /*0910*/ 	.word	0x000000ff
        /*0914*/ 	.word	0x00000000
        /*0918*/ 	.short	0x010a
        /*091a*/ 	.byte	0x05
	.zero		1


	//   ....[130]....
        /*091c*/ 	.word	0x00003980
        /*0920*/ 	.word	0x000000ff
        /*0924*/ 	.word	0x00000000
        /*0928*/ 	.short	0x010a
        /*092a*/ 	.byte	0x05
	.zero		1


	//   ....[131]....
        /*092c*/ 	.word	0x00003a20
        /*0930*/ 	.word	0x000000ff
        /*0934*/ 	.word	0x00000000
        /*0938*/ 	.short	0x010a
        /*093a*/ 	.byte	0x05
	.zero		1


	//   ....[132]....
        /*093c*/ 	.word	0x00003ac0
        /*0940*/ 	.word	0x000000ff
        /*0944*/ 	.word	0x00000000
        /*0948*/ 	.short	0x010a
        /*094a*/ 	.byte	0x05
	.zero		1


	//   ....[133]....
        /*094c*/ 	.word	0x00003b60
        /*0950*/ 	.word	0x000000ff
        /*0954*/ 	.word	0x00000000
        /*0958*/ 	.short	0x010a
        /*095a*/ 	.byte	0x05
	.zero		1


	//   ....[134]....
        /*095c*/ 	.word	0x00003c00
        /*0960*/ 	.word	0x000000ff
        /*0964*/ 	.word	0x00000000
        /*0968*/ 	.short	0x010a
        /*096a*/ 	.byte	0x05
	.zero		1


	//   ....[135]....
        /*096c*/ 	.word	0x00003ca0
        /*0970*/ 	.word	0x000000ff
        /*0974*/ 	.word	0x00000000
        /*0978*/ 	.short	0x010a
        /*097a*/ 	.byte	0x05
	.zero		1


	//   ....[136]....
        /*097c*/ 	.word	0x00003d40
        /*0980*/ 	.word	0x000000ff
        /*0984*/ 	.word	0x00000000
        /*0988*/ 	.short	0x010a
        /*098a*/ 	.byte	0x05
	.zero		1


	//   ....[137]....
        /*098c*/ 	.word	0x00003de0
        /*0990*/ 	.word	0x000000ff
        /*0994*/ 	.word	0x00000000
        /*0998*/ 	.short	0x010a
        /*099a*/ 	.byte	0x05
	.zero		1


	//   ....[138]....
        /*099c*/ 	.word	0x00003e80
        /*09a0*/ 	.word	0x000000ff
        /*09a4*/ 	.word	0x00000000
        /*09a8*/ 	.short	0x010a
        /*09aa*/ 	.byte	0x05
	.zero		1


	//   ....[139]....
        /*09ac*/ 	.word	0x00003f20
        /*09b0*/ 	.word	0x000000ff
        /*09b4*/ 	.word	0x00000000
        /*09b8*/ 	.short	0x010a
        /*09ba*/ 	.byte	0x05
	.zero		1


	//   ....[140]....
        /*09bc*/ 	.word	0x00003fc0
        /*09c0*/ 	.word	0x000000ff
        /*09c4*/ 	.word	0x00000000
        /*09c8*/ 	.short	0x010a
        /*09ca*/ 	.byte	0x05
	.zero		1


	//   ....[141]....
        /*09cc*/ 	.word	0x00004060
        /*09d0*/ 	.word	0x000000ff
        /*09d4*/ 	.word	0x00000000
        /*09d8*/ 	.short	0x010a
        /*09da*/ 	.byte	0x05
	.zero		1


	//   ....[142]....
        /*09dc*/ 	.word	0x00004100
        /*09e0*/ 	.word	0x000000ff
        /*09e4*/ 	.word	0x00000000
        /*09e8*/ 	.short	0x010a
        /*09ea*/ 	.byte	0x05
	.zero		1


	//   ....[143]....
        /*09ec*/ 	.word	0x000041a0
        /*09f0*/ 	.word	0x000000ff
        /*09f4*/ 	.word	0x00000000
        /*09f8*/ 	.short	0x010a
        /*09fa*/ 	.byte	0x05
	.zero		1


	//   ....[144]....
        /*09fc*/ 	.word	0x00004240
        /*0a00*/ 	.word	0x000000ff
        /*0a04*/ 	.word	0x00000000
        /*0a08*/ 	.short	0x010a
        /*0a0a*/ 	.byte	0x05
	.zero		1


	//   ....[145]....
        /*0a0c*/ 	.word	0x000042e0
        /*0a10*/ 	.word	0x000000ff
        /*0a14*/ 	.word	0x00000000
        /*0a18*/ 	.short	0x010a
        /*0a1a*/ 	.byte	0x05
	.zero		1


	//   ....[146]....
        /*0a1c*/ 	.word	0x00004380
        /*0a20*/ 	.word	0x000000ff
        /*0a24*/ 	.word	0x00000000
        /*0a28*/ 	.short	0x010a
        /*0a2a*/ 	.byte	0x05
	.zero		1


	//   ....[147]....
        /*0a2c*/ 	.word	0x00004420
        /*0a30*/ 	.word	0x000000ff
        /*0a34*/ 	.word	0x00000000
        /*0a38*/ 	.short	0x010a
        /*0a3a*/ 	.byte	0x05
	.zero		1


	//   ....[148]....
        /*0a3c*/ 	.word	0x000044c0
        /*0a40*/ 	.word	0x000000ff
        /*0a44*/ 	.word	0x00000000
        /*0a48*/ 	.short	0x010a
        /*0a4a*/ 	.byte	0x05
	.zero		1


	//   ....[149]....
        /*0a4c*/ 	.word	0x00004560
        /*0a50*/ 	.word	0x000000ff
        /*0a54*/ 	.word	0x00000000
        /*0a58*/ 	.short	0x010a
        /*0a5a*/ 	.byte	0x05
	.zero		1


	//   ....[150]....
        /*0a5c*/ 	.word	0x00004600
        /*0a60*/ 	.word	0x000000ff
        /*0a64*/ 	.word	0x00000000
        /*0a68*/ 	.short	0x010a
        /*0a6a*/ 	.byte	0x05
	.zero		1


	//   ....[151]....
        /*0a6c*/ 	.word	0x000046a0
        /*0a70*/ 	.word	0x000000ff
        /*0a74*/ 	.word	0x00000000
        /*0a78*/ 	.short	0x010a
        /*0a7a*/ 	.byte	0x05
	.zero		1


	//   ....[152]....
        /*0a7c*/ 	.word	0x00004740
        /*0a80*/ 	.word	0x000000ff
        /*0a84*/ 	.word	0x00000000
        /*0a88*/ 	.short	0x010a
        /*0a8a*/ 	.byte	0x05
	.zero		1


	//   ....[153]....
        /*0a8c*/ 	.word	0x000047e0
        /*0a90*/ 	.word	0x000000ff
        /*0a94*/ 	.word	0x00000000
        /*0a98*/ 	.short	0x010a
        /*0a9a*/ 	.byte	0x05
	.zero		1


	//   ....[154]....
        /*0a9c*/ 	.word	0x00004880
        /*0aa0*/ 	.word	0x000000ff
        /*0aa4*/ 	.word	0x00000000
        /*0aa8*/ 	.short	0x010a
        /*0aaa*/ 	.byte	0x05
	.zero		1


	//   ....[155]....
        /*0aac*/ 	.word	0x00004920
        /*0ab0*/ 	.word	0x000000ff
        /*0ab4*/ 	.word	0x00000000
        /*0ab8*/ 	.short	0x010a
        /*0aba*/ 	.byte	0x05
	.zero		1


	//   ....[156]....
        /*0abc*/ 	.word	0x000049c0
        /*0ac0*/ 	.word	0x000000ff
        /*0ac4*/ 	.word	0x00000000
        /*0ac8*/ 	.short	0x010a
        /*0aca*/ 	.byte	0x05
	.zero		1


	//   ....[157]....
        /*0acc*/ 	.word	0x00004a60
        /*0ad0*/ 	.word	0x000000ff
        /*0ad4*/ 	.word	0x00000000
        /*0ad8*/ 	.short	0x010a
        /*0ada*/ 	.byte	0x05
	.zero		1


	//   ....[158]....
        /*0adc*/ 	.word	0x00004b00
        /*0ae0*/ 	.word	0x000000ff
        /*0ae4*/ 	.word	0x00000000
        /*0ae8*/ 	.short	0x010a
        /*0aea*/ 	.byte	0x05
	.zero		1


	//   ....[159]....
        /*0aec*/ 	.word	0x00004ba0
        /*0af0*/ 	.word	0x000000ff
        /*0af4*/ 	.word	0x00000000
        /*0af8*/ 	.short	0x010a
        /*0afa*/ 	.byte	0x05
	.zero		1


	//   ....[160]....
        /*0afc*/ 	.word	0x00004c40
        /*0b00*/ 	.word	0x000000ff
        /*0b04*/ 	.word	0x00000000
        /*0b08*/ 	.short	0x010a
        /*0b0a*/ 	.byte	0x05
	.zero		1


	//   ....[161]....
        /*0b0c*/ 	.word	0x00004ce0
        /*0b10*/ 	.word	0x000000ff
        /*0b14*/ 	.word	0x00000000
        /*0b18*/ 	.short	0x010a
        /*0b1a*/ 	.byte	0x05
	.zero		1


	//   ....[162]....
        /*0b1c*/ 	.word	0x00004d80
        /*0b20*/ 	.word	0x000000ff
        /*0b24*/ 	.word	0x00000000
        /*0b28*/ 	.short	0x010a
        /*0b2a*/ 	.byte	0x05
	.zero		1


	//   ....[163]....
        /*0b2c*/ 	.word	0x00004e20
        /*0b30*/ 	.word	0x000000ff
        /*0b34*/ 	.word	0x00000000
        /*0b38*/ 	.short	0x010a
        /*0b3a*/ 	.byte	0x05
	.zero		1


	//   ....[164]....
        /*0b3c*/ 	.word	0x00004ec0
        /*0b40*/ 	.word	0x000000ff
        /*0b44*/ 	.word	0x00000000
        /*0b48*/ 	.short	0x010a
        /*0b4a*/ 	.byte	0x05
	.zero		1


	//   ....[165]....
        /*0b4c*/ 	.word	0x00004f60
        /*0b50*/ 	.word	0x000000ff
        /*0b54*/ 	.word	0x00000000
        /*0b58*/ 	.short	0x010a
        /*0b5a*/ 	.byte	0x05
	.zero		1


	//   ....[166]....
        /*0b5c*/ 	.word	0x00005000
        /*0b60*/ 	.word	0x000000ff
        /*0b64*/ 	.word	0x00000000
        /*0b68*/ 	.short	0x010a
        /*0b6a*/ 	.byte	0x05
	.zero		1


	//   ....[167]....
        /*0b6c*/ 	.word	0x000050a0
        /*0b70*/ 	.word	0x000000ff
        /*0b74*/ 	.word	0x00000000
        /*0b78*/ 	.short	0x010a
        /*0b7a*/ 	.byte	0x05
	.zero		1


	//   ....[168]....
        /*0b7c*/ 	.word	0x00005140
        /*0b80*/ 	.word	0x000000ff
        /*0b84*/ 	.word	0x00000000
        /*0b88*/ 	.short	0x010a
        /*0b8a*/ 	.byte	0x05
	.zero		1


	//   ....[169]....
        /*0b8c*/ 	.word	0x000051e0
        /*0b90*/ 	.word	0x000000ff
        /*0b94*/ 	.word	0x00000000
        /*0b98*/ 	.short	0x010a
        /*0b9a*/ 	.byte	0x05
	.zero		1


	//   ....[170]....
        /*0b9c*/ 	.word	0x00005280
        /*0ba0*/ 	.word	0x000000ff
        /*0ba4*/ 	.word	0x00000000
        /*0ba8*/ 	.short	0x010a
        /*0baa*/ 	.byte	0x05
	.zero		1


	//   ....[171]....
        /*0bac*/ 	.word	0x00005320
        /*0bb0*/ 	.word	0x000000ff
        /*0bb4*/ 	.word	0x00000000
        /*0bb8*/ 	.short	0x010a
        /*0bba*/ 	.byte	0x05
	.zero		1


	//   ....[172]....
        /*0bbc*/ 	.word	0x000053c0
        /*0bc0*/ 	.word	0x000000ff
        /*0bc4*/ 	.word	0x00000000
        /*0bc8*/ 	.short	0x010a
        /*0bca*/ 	.byte	0x05
	.zero		1


	//   ....[173]....
        /*0bcc*/ 	.word	0x00005460
        /*0bd0*/ 	.word	0x000000ff
        /*0bd4*/ 	.word	0x00000000
        /*0bd8*/ 	.short	0x010a
        /*0bda*/ 	.byte	0x05
	.zero		1


	//   ....[174]....
        /*0bdc*/ 	.word	0x00005500
        /*0be0*/ 	.word	0x000000ff
        /*0be4*/ 	.word	0x00000000
        /*0be8*/ 	.short	0x010a
        /*0bea*/ 	.byte	0x05
	.zero		1


	//   ....[175]....
        /*0bec*/ 	.word	0x000055a0
        /*0bf0*/ 	.word	0x000000ff
        /*0bf4*/ 	.word	0x00000000
        /*0bf8*/ 	.short	0x010a
        /*0bfa*/ 	.byte	0x05
	.zero		1


	//   ....[176]....
        /*0bfc*/ 	.word	0x00005640
        /*0c00*/ 	.word	0x000000ff
        /*0c04*/ 	.word	0x00000000
        /*0c08*/ 	.short	0x010a
        /*0c0a*/ 	.byte	0x05
	.zero		1


	//   ....[177]....
        /*0c0c*/ 	.word	0x000056f0
        /*0c10*/ 	.word	0x00000000
        /*0c14*/ 	.word	0x00000000
        /*0c18*/ 	.short	0x010a
        /*0c1a*/ 	.byte	0xff
	.zero		1


	//   ....[178]....
        /*0c1c*/ 	.word	0x00005820
        /*0c20*/ 	.word	0x000000ff
        /*0c24*/ 	.word	0x00000378
        /*0c28*/ 	.short	0x010a
        /*0c2a*/ 	.byte	0x04
	.zero		1


	//   ....[179]....
        /*0c2c*/ 	.word	0x000058c0
        /*0c30*/ 	.word	0x000000ff
        /*0c34*/ 	.word	0x00000370
        /*0c38*/ 	.short	0x010a
        /*0c3a*/ 	.byte	0x04
	.zero		1


	//   ....[180]....
        /*0c3c*/ 	.word	0x00005960
        /*0c40*/ 	.word	0x000000ff
        /*0c44*/ 	.word	0x00000000
        /*0c48*/ 	.short	0x0101
        /*0c4a*/ 	.byte	0x05
	.zero		1


	//   ....[181]....
        /*0c4c*/ 	.word	0x000059a0
        /*0c50*/ 	.word	0x000000ff
        /*0c54*/ 	.word	0x00000378
        /*0c58*/ 	.short	0x0106
        /*0c5a*/ 	.byte	0x04
	.zero		1


	//   ....[182]....
        /*0c5c*/ 	.word	0x000059e0
        /*0c60*/ 	.word	0x00000000
        /*0c64*/ 	.word	0x00000378
        /*0c68*/ 	.short	0x010a
        /*0c6a*/ 	.byte	0xff
	.zero		1


	//   ....[183]....
        /*0c6c*/ 	.word	0x00005c20
        /*0c70*/ 	.word	0x000000ff
        /*0c74*/ 	.word	0x00000008
        /*0c78*/ 	.short	0x010a
        /*0c7a*/ 	.byte	0x05
	.zero		1


	//   ....[184]....
        /*0c7c*/ 	.word	0x00005c40
        /*0c80*/ 	.word	0x000000ff
        /*0c84*/ 	.word	0x00000008
        /*0c88*/ 	.short	0x010a
        /*0c8a*/ 	.byte	0x05
	.zero		1


	//   ....[185]....
        /*0c8c*/ 	.word	0x00005dd0
        /*0c90*/ 	.word	0x000000ff
        /*0c94*/ 	.word	0x00000008
        /*0c98*/ 	.short	0x010a
        /*0c9a*/ 	.byte	0x05
	.zero		1


	//   ....[186]....
        /*0c9c*/ 	.word	0x00005df0
        /*0ca0*/ 	.word	0x000000ff
        /*0ca4*/ 	.word	0x00000008
        /*0ca8*/ 	.short	0x010a
        /*0caa*/ 	.byte	0x05
	.zero		1


	//   ....[187]....
        /*0cac*/ 	.word	0x00005eb0
        /*0cb0*/ 	.word	0x000000ff
        /*0cb4*/ 	.word	0x00000000
        /*0cb8*/ 	.short	0x0101
        /*0cba*/ 	.byte	0x04
	.zero		1


	//   ....[188]....
        /*0cbc*/ 	.word	0x000061a0
        /*0cc0*/ 	.word	0x000000ff
        /*0cc4*/ 	.word	0x00000370
        /*0cc8*/ 	.short	0x010a
        /*0cca*/ 	.byte	0x0f
	.zero		1


	//   ....[189]....
        /*0ccc*/ 	.word	0x00006240
        /*0cd0*/ 	.word	0x000000ff
        /*0cd4*/ 	.word	0x00000000
        /*0cd8*/ 	.short	0x0101
        /*0cda*/ 	.byte	0x18
	.zero		1


	//   ....[190]....
        /*0cdc*/ 	.word	0x00006280
        /*0ce0*/ 	.word	0x000000ff
        /*0ce4*/ 	.word	0x00000390
        /*0ce8*/ 	.short	0x010a
        /*0cea*/ 	.byte	0x14
	.zero		1


	//   ....[191]....
        /*0cec*/ 	.word	0x00006350
        /*0cf0*/ 	.word	0x000000ff
        /*0cf4*/ 	.word	0x00000000
        /*0cf8*/ 	.short	0x010a
        /*0cfa*/ 	.byte	0x04
	.zero		1


	//   ....[192]....
        /*0cfc*/ 	.word	0x000063c0
        /*0d00*/ 	.word	0x000000ff
        /*0d04*/ 	.word	0x00000000
        /*0d08*/ 	.short	0x010a
        /*0d0a*/ 	.byte	0x0a
	.zero		1


	//   ....[193]....
        /*0d0c*/ 	.word	0x000064f0
        /*0d10*/ 	.word	0x000000ff
        /*0d14*/ 	.word	0x00000000
        /*0d18*/ 	.short	0x010a
        /*0d1a*/ 	.byte	0x05
	.zero		1


	//   ....[194]....
        /*0d1c*/ 	.word	0x000066f0
        /*0d20*/ 	.word	0x000000ff
        /*0d24*/ 	.word	0x00000000
        /*0d28*/ 	.short	0x010a
        /*0d2a*/ 	.byte	0x04
	.zero		1


	//   ....[195]....
        /*0d2c*/ 	.word	0x00006790
        /*0d30*/ 	.word	0x00000000
        /*0d34*/ 	.word	0x00000000
        /*0d38*/ 	.short	0x010a
        /*0d3a*/ 	.byte	0xff
	.zero		1


	//   ....[196]....
        /*0d3c*/ 	.word	0x000067d0
        /*0d40*/ 	.word	0x00000000
        /*0d44*/ 	.word	0x00000000
        /*0d48*/ 	.short	0x010a
        /*0d4a*/ 	.byte	0xff
	.zero		1


	//   ....[197]....
        /*0d4c*/ 	.word	0x00006840
        /*0d50*/ 	.word	0x000000ff
        /*0d54*/ 	.word	0x00000000
        /*0d58*/ 	.short	0x0101
        /*0d5a*/ 	.byte	0x04
	.zero		1


	//   ....[198]....
        /*0d5c*/ 	.word	0x00006880
        /*0d60*/ 	.word	0x000000ff
        /*0d64*/ 	.word	0x000003a0
        /*0d68*/ 	.short	0x010a
        /*0d6a*/ 	.byte	0x0f
	.zero		1


	//   ....[199]....
        /*0d6c*/ 	.word	0x000068f0
        /*0d70*/ 	.word	0x000000ff
        /*0d74*/ 	.word	0x00000000
        /*0d78*/ 	.short	0x0101
        /*0d7a*/ 	.byte	0x04
	.zero		1


	//   ....[200]....
        /*0d7c*/ 	.word	0x00007020
        /*0d80*/ 	.word	0x000000ff
        /*0d84*/ 	.word	0x00000370
        /*0d88*/ 	.short	0x010a
        /*0d8a*/ 	.byte	0x1b
	.zero		1


	//   ....[201]....
        /*0d8c*/ 	.word	0x000070c0
        /*0d90*/ 	.word	0x000000ff
        /*0d94*/ 	.word	0x00000000
        /*0d98*/ 	.short	0x0101
        /*0d9a*/ 	.byte	0x2e
	.zero		1


	//   ....[202]....
        /*0d9c*/ 	.word	0x000075f0
        /*0da0*/ 	.word	0x000000ff
        /*0da4*/ 	.word	0x00000368
        /*0da8*/ 	.short	0x010a
        /*0daa*/ 	.byte	0x1b
	.zero		1


	//   ....[203]....
        /*0dac*/ 	.word	0x00007be0
        /*0db0*/ 	.word	0x000000ff
        /*0db4*/ 	.word	0x00000350
        /*0db8*/ 	.short	0x010a
        /*0dba*/ 	.byte	0x1b
	.zero		1


	//   ....[204]....
        /*0dbc*/ 	.word	0x00007de0
        /*0dc0*/ 	.word	0x000000ff
        /*0dc4*/ 	.word	0x00000340
        /*0dc8*/ 	.short	0x010b
        /*0dca*/ 	.byte	0x1b
	.zero		1


	//   ....[205]....
        /*0dcc*/ 	.word	0x00007df0
        /*0dd0*/ 	.word	0x000000ff
        /*0dd4*/ 	.word	0x00000000
        /*0dd8*/ 	.short	0x0101
        /*0dda*/ 	.byte	0x31
	.zero		1


	//   ....[206]....
        /*0ddc*/ 	.word	0x00007e00
        /*0de0*/ 	.word	0x000000ff
        /*0de4*/ 	.word	0x00000358
        /*0de8*/ 	.short	0x010a
        /*0dea*/ 	.byte	0x1b
	.zero		1


	//   ....[207]....
        /*0dec*/ 	.word	0x00008010
        /*0df0*/ 	.word	0x000000ff
        /*0df4*/ 	.word	0x00000348
        /*0df8*/ 	.short	0x010b
        /*0dfa*/ 	.byte	0x1b
	.zero		1


	//   ....[208]....
        /*0dfc*/ 	.word	0x00008020
        /*0e00*/ 	.word	0x000000ff
        /*0e04*/ 	.word	0x00000000
        /*0e08*/ 	.short	0x0101
        /*0e0a*/ 	.byte	0x30
	.zero		1


	//   ....[209]....
        /*0e0c*/ 	.word	0x00008070
        /*0e10*/ 	.word	0x000000ff
        /*0e14*/ 	.word	0x00000350
        /*0e18*/ 	.short	0x010a
        /*0e1a*/ 	.byte	0x1b
	.zero		1


	//   ....[210]....
        /*0e1c*/ 	.word	0x000080b0
        /*0e20*/ 	.word	0x00000000
        /*0e24*/ 	.word	0x00000358
        /*0e28*/ 	.short	0x010a
        /*0e2a*/ 	.byte	0xff
	.zero		1


	//   ....[211]....
        /*0e2c*/ 	.word	0x00008420
        /*0e30*/ 	.word	0x000000ff
        /*0e34*/ 	.word	0x00000370
        /*0e38*/ 	.short	0x010a
        /*0e3a*/ 	.byte	0x32
	.zero		1


	//   ....[212]....
        /*0e3c*/ 	.word	0x000084e0
        /*0e40*/ 	.word	0x000000ff
        /*0e44*/ 	.word	0x00000000
        /*0e48*/ 	.short	0x0101
        /*0e4a*/ 	.byte	0x04
	.zero		1


	//   ....[213]....
        /*0e4c*/ 	.word	0x000096f0
        /*0e50*/ 	.word	0x00000000
        /*0e54*/ 	.word	0x00000340
        /*0e58*/ 	.short	0x010a
        /*0e5a*/ 	.byte	0xff
	.zero		1


	//   ....[214]....
        /*0e5c*/ 	.word	0x00009730
        /*0e60*/ 	.word	0x00000065
        /*0e64*/ 	.word	0x00000380
        /*0e68*/ 	.short	0x010a
        /*0e6a*/ 	.byte	0xff
	.zero		1


	//   ....[215]....
        /*0e6c*/ 	.word	0x00009870
        /*0e70*/ 	.word	0x00000000
        /*0e74*/ 	.word	0x00000340
        /*0e78*/ 	.short	0x010a
        /*0e7a*/ 	.byte	0xff
	.zero		1


	//   ....[216]....
        /*0e7c*/ 	.word	0x000099a0
        /*0e80*/ 	.word	0x00000002
        /*0e84*/ 	.word	0x00000000
        /*0e88*/ 	.short	0x0101
        /*0e8a*/ 	.byte	0xff
	.zero		1


	//   ....[217]....
        /*0e8c*/ 	.word	0x00009a00
        /*0e90*/ 	.word	0x00000065
        /*0e94*/ 	.word	0x00000380
        /*0e98*/ 	.short	0x010a
        /*0e9a*/ 	.byte	0xff
	.zero		1


	//   ....[218]....
        /*0e9c*/ 	.word	0x0000a5d0
        /*0ea0*/ 	.word	0x0000006e
        /*0ea4*/ 	.word	0x00000340
        /*0ea8*/ 	.short	0x010a
        /*0eaa*/ 	.byte	0xff
	.zero		1


	//   ....[219]....
        /*0eac*/ 	.word	0x0000a6a0
        /*0eb0*/ 	.word	0x0000006e
        /*0eb4*/ 	.word	0x00000340
        /*0eb8*/ 	.short	0x010a
        /*0eba*/ 	.byte	0xff
	.zero		1


	//   ....[220]....
        /*0ebc*/ 	.word	0x0000a7b0
        /*0ec0*/ 	.word	0x00000000
        /*0ec4*/ 	.word	0x00000000
        /*0ec8*/ 	.short	0x0101
        /*0eca*/ 	.byte	0xff
	.zero		1


	//   ....[221]....
        /*0ecc*/ 	.word	0x0000aab0
        /*0ed0*/ 	.word	0x00000065
        /*0ed4*/ 	.word	0x00000000
        /*0ed8*/ 	.short	0x0101
        /*0eda*/ 	.byte	0xff
	.zero		1


	//   ....[222]....
        /*0edc*/ 	.word	0x0000b450
        /*0ee0*/ 	.word	0x00000000
        /*0ee4*/ 	.word	0x000001a0
        /*0ee8*/ 	.short	0x010a
        /*0eea*/ 	.byte	0xff
	.zero		1


	//   ....[223]....
        /*0eec*/ 	.word	0x0000b4b0
        /*0ef0*/ 	.word	0x00000000
        /*0ef4*/ 	.word	0x000001a0
        /*0ef8*/ 	.short	0x010a
        /*0efa*/ 	.byte	0xff
	.zero		1


	//   ....[224]....
        /*0efc*/ 	.word	0x0000b510
        /*0f00*/ 	.word	0x00000000
        /*0f04*/ 	.word	0x00000370
        /*0f08*/ 	.short	0x010a
        /*0f0a*/ 	.byte	0xff
	.zero		1


	//   ....[225]....
        /*0f0c*/ 	.word	0x0000b570
        /*0f10*/ 	.word	0x00000000
        /*0f14*/ 	.word	0x00000000
        /*0f18*/ 	.short	0x010a
        /*0f1a*/ 	.byte	0xff
	.zero		1


	//   ....[226]....
        /*0f1c*/ 	.word	0x0000b5d0
        /*0f20*/ 	.word	0x00000000
        /*0f24*/ 	.word	0x00000000
        /*0f28*/ 	.short	0x010a
        /*0f2a*/ 	.byte	0xff
	.zero		1


	//   ....[227]....
        /*0f2c*/ 	.word	0x0000b630
        /*0f30*/ 	.word	0x00000000
        /*0f34*/ 	.word	0x00000000
        /*0f38*/ 	.short	0x010a
        /*0f3a*/ 	.byte	0xff
	.zero		1


	//   ....[228]....
        /*0f3c*/ 	.word	0x0000b690
        /*0f40*/ 	.word	0x00000000
        /*0f44*/ 	.word	0x00000000
        /*0f48*/ 	.short	0x010a
        /*0f4a*/ 	.byte	0xff
	.zero		1


	//   ....[229]....
        /*0f4c*/ 	.word	0x0000b6f0
        /*0f50*/ 	.word	0x00000000
        /*0f54*/ 	.word	0x00000000
        /*0f58*/ 	.short	0x010a
        /*0f5a*/ 	.byte	0xff
	.zero		1


	//   ....[230]....
        /*0f5c*/ 	.word	0x0000b750
        /*0f60*/ 	.word	0x00000000
        /*0f64*/ 	.word	0x00000000
        /*0f68*/ 	.short	0x010a
        /*0f6a*/ 	.byte	0xff
	.zero		1


	//   ....[231]....
        /*0f6c*/ 	.word	0x0000b7b0
        /*0f70*/ 	.word	0x00000000
        /*0f74*/ 	.word	0x00000000
        /*0f78*/ 	.short	0x010a
        /*0f7a*/ 	.byte	0xff
	.zero		1


	//   ....[232]....
        /*0f7c*/ 	.word	0x0000b810
        /*0f80*/ 	.word	0x00000000
        /*0f84*/ 	.word	0x00000000
        /*0f88*/ 	.short	0x010a
        /*0f8a*/ 	.byte	0xff
	.zero		1


	//   ....[233]....
        /*0f8c*/ 	.word	0x0000b870
        /*0f90*/ 	.word	0x00000000
        /*0f94*/ 	.word	0x00000000
        /*0f98*/ 	.short	0x010a
        /*0f9a*/ 	.byte	0xff
	.zero		1


	//   ....[234]....
        /*0f9c*/ 	.word	0x0000b8d0
        /*0fa0*/ 	.word	0x00000000
        /*0fa4*/ 	.word	0x00000000
        /*0fa8*/ 	.short	0x010a
        /*0faa*/ 	.byte	0xff
	.zero		1


	//   ....[235]....
        /*0fac*/ 	.word	0x0000b930
        /*0fb0*/ 	.word	0x00000000
        /*0fb4*/ 	.word	0x00000000
        /*0fb8*/ 	.short	0x010a
        /*0fba*/ 	.byte	0xff
	.zero		1


	//   ....[236]....
        /*0fbc*/ 	.word	0x0000b990
        /*0fc0*/ 	.word	0x00000000
        /*0fc4*/ 	.word	0x00000000
        /*0fc8*/ 	.short	0x010a
        /*0fca*/ 	.byte	0xff
	.zero		1


	//   ....[237]....
        /*0fcc*/ 	.word	0x0000b9f0
        /*0fd0*/ 	.word	0x00000000
        /*0fd4*/ 	.word	0x00000000
        /*0fd8*/ 	.short	0x010a
        /*0fda*/ 	.byte	0xff
	.zero		1


	//   ....[238]....
        /*0fdc*/ 	.word	0x0000ba50
        /*0fe0*/ 	.word	0x00000000
        /*0fe4*/ 	.word	0x00000000
        /*0fe8*/ 	.short	0x010a
        /*0fea*/ 	.byte	0xff
	.zero		1


	//   ....[239]....
        /*0fec*/ 	.word	0x0000bab0
        /*0ff0*/ 	.word	0x00000000
        /*0ff4*/ 	.word	0x00000000
        /*0ff8*/ 	.short	0x010a
        /*0ffa*/ 	.byte	0xff
	.zero		1


	//   ....[240]....
        /*0ffc*/ 	.word	0x0000bb10
        /*1000*/ 	.word	0x00000000
        /*1004*/ 	.word	0x00000000
        /*1008*/ 	.short	0x010a
        /*100a*/ 	.byte	0xff
	.zero		1


	//   ....[241]....
        /*100c*/ 	.word	0x0000bb70
        /*1010*/ 	.word	0x00000000
        /*1014*/ 	.word	0x00000000
        /*1018*/ 	.short	0x010a
        /*101a*/ 	.byte	0xff
	.zero		1


	//   ....[242]....
        /*101c*/ 	.word	0x0000bbd0
        /*1020*/ 	.word	0x00000000
        /*1024*/ 	.word	0x00000000
        /*1028*/ 	.short	0x010a
        /*102a*/ 	.byte	0xff
	.zero		1


	//   ....[243]....
        /*102c*/ 	.word	0x0000bc30
        /*1030*/ 	.word	0x00000000
        /*1034*/ 	.word	0x00000000
        /*1038*/ 	.short	0x010a
        /*103a*/ 	.byte	0xff
	.zero		1


	//   ....[244]....
        /*103c*/ 	.word	0x0000bc90
        /*1040*/ 	.word	0x00000000
        /*1044*/ 	.word	0x00000000
        /*1048*/ 	.short	0x010a
        /*104a*/ 	.byte	0xff
	.zero		1


	//   ....[245]....
        /*104c*/ 	.word	0x0000bcf0
        /*1050*/ 	.word	0x00000000
        /*1054*/ 	.word	0x00000000
        /*1058*/ 	.short	0x010a
        /*105a*/ 	.byte	0xff
	.zero		1


	//   ....[246]....
        /*105c*/ 	.word	0x0000bd50
        /*1060*/ 	.word	0x00000000
        /*1064*/ 	.word	0x00000000
        /*1068*/ 	.short	0x010a
        /*106a*/ 	.byte	0xff
	.zero		1


	//   ....[247]....
        /*106c*/ 	.word	0x0000bdb0
        /*1070*/ 	.word	0x00000000
        /*1074*/ 	.word	0x00000000
        /*1078*/ 	.short	0x010a
        /*107a*/ 	.byte	0xff
	.zero		1


	//   ....[248]....
        /*107c*/ 	.word	0x0000be10
        /*1080*/ 	.word	0x00000000
        /*1084*/ 	.word	0x00000000
        /*1088*/ 	.short	0x010a
        /*108a*/ 	.byte	0xff
	.zero		1


	//   ....[249]....
        /*108c*/ 	.word	0x0000be70
        /*1090*/ 	.word	0x00000000
        /*1094*/ 	.word	0x00000000
        /*1098*/ 	.short	0x010a
        /*109a*/ 	.byte	0xff
	.zero		1


	//   ....[250]....
        /*109c*/ 	.word	0x0000bed0
        /*10a0*/ 	.word	0x00000000
        /*10a4*/ 	.word	0x00000000
        /*10a8*/ 	.short	0x010a
        /*10aa*/ 	.byte	0xff
	.zero		1


	//   ....[251]....
        /*10ac*/ 	.word	0x0000bf30
        /*10b0*/ 	.word	0x00000000
        /*10b4*/ 	.word	0x00000000
        /*10b8*/ 	.short	0x010a
        /*10ba*/ 	.byte	0xff
	.zero		1


	//   ....[252]....
        /*10bc*/ 	.word	0x0000bf90
        /*10c0*/ 	.word	0x00000000
        /*10c4*/ 	.word	0x00000000
        /*10c8*/ 	.short	0x010a
        /*10ca*/ 	.byte	0xff
	.zero		1


	//   ....[253]....
        /*10cc*/ 	.word	0x0000bff0
        /*10d0*/ 	.word	0x00000000
        /*10d4*/ 	.word	0x00000000
        /*10d8*/ 	.short	0x010a
        /*10da*/ 	.byte	0xff
	.zero		1


	//   ....[254]....
        /*10dc*/ 	.word	0x0000c050
        /*10e0*/ 	.word	0x00000000
        /*10e4*/ 	.word	0x00000000
        /*10e8*/ 	.short	0x010a
        /*10ea*/ 	.byte	0xff
	.zero		1


	//   ....[255]....
        /*10ec*/ 	.word	0x0000c0b0
        /*10f0*/ 	.word	0x00000000
        /*10f4*/ 	.word	0x00000000
        /*10f8*/ 	.short	0x010a
        /*10fa*/ 	.byte	0xff
	.zero		1


	//   ....[0]....
        /*10fc*/ 	.word	0x0000c110
        /*1100*/ 	.word	0x00000000
        /*1104*/ 	.word	0x00000000
        /*1108*/ 	.short	0x010a
        /*110a*/ 	.byte	0xff
	.zero		1


	//   ....[1]....
        /*110c*/ 	.word	0x0000c170
        /*1110*/ 	.word	0x00000000
        /*1114*/ 	.word	0x00000000
        /*1118*/ 	.short	0x010a
        /*111a*/ 	.byte	0xff
	.zero		1


	//   ....[2]....
        /*111c*/ 	.word	0x0000c1d0
        /*1120*/ 	.word	0x00000000
        /*1124*/ 	.word	0x00000000
        /*1128*/ 	.short	0x010a
        /*112a*/ 	.byte	0xff
	.zero		1


	//   ....[3]....
        /*112c*/ 	.word	0x0000c230
        /*1130*/ 	.word	0x00000000
        /*1134*/ 	.word	0x00000000
        /*1138*/ 	.short	0x010a
        /*113a*/ 	.byte	0xff
	.zero		1


	//   ....[4]....
        /*113c*/ 	.word	0x0000c290
        /*1140*/ 	.word	0x00000000
        /*1144*/ 	.word	0x00000000
        /*1148*/ 	.short	0x010a
        /*114a*/ 	.byte	0xff
	.zero		1


	//   ....[5]....
        /*114c*/ 	.word	0x0000c2f0
        /*1150*/ 	.word	0x00000000
        /*1154*/ 	.word	0x00000000
        /*1158*/ 	.short	0x010a
        /*115a*/ 	.byte	0xff
	.zero		1


	//   ....[6]....
        /*115c*/ 	.word	0x0000c350
        /*1160*/ 	.word	0x00000000
        /*1164*/ 	.word	0x00000000
        /*1168*/ 	.short	0x010a
        /*116a*/ 	.byte	0xff
	.zero		1


	//   ....[7]....
        /*116c*/ 	.word	0x0000c3b0
        /*1170*/ 	.word	0x00000000
        /*1174*/ 	.word	0x00000000
        /*1178*/ 	.short	0x010a
        /*117a*/ 	.byte	0xff
	.zero		1


	//   ....[8]....
        /*117c*/ 	.word	0x0000c410
        /*1180*/ 	.word	0x00000000
        /*1184*/ 	.word	0x00000000
        /*1188*/ 	.short	0x010a
        /*118a*/ 	.byte	0xff
	.zero		1


	//   ....[9]....
        /*118c*/ 	.word	0x0000c470
        /*1190*/ 	.word	0x00000000
        /*1194*/ 	.word	0x00000000
        /*1198*/ 	.short	0x010a
        /*119a*/ 	.byte	0xff
	.zero		1


	//   ....[10]....
        /*119c*/ 	.word	0x0000c4d0
        /*11a0*/ 	.word	0x00000000
        /*11a4*/ 	.word	0x00000000
        /*11a8*/ 	.short	0x010a
        /*11aa*/ 	.byte	0xff
	.zero		1


	//   ....[11]....
        /*11ac*/ 	.word	0x0000c530
        /*11b0*/ 	.word	0x00000000
        /*11b4*/ 	.word	0x00000000
        /*11b8*/ 	.short	0x010a
        /*11ba*/ 	.byte	0xff
	.zero		1


	//   ....[12]....
        /*11bc*/ 	.word	0x0000c590
        /*11c0*/ 	.word	0x00000000
        /*11c4*/ 	.word	0x00000000
        /*11c8*/ 	.short	0x010a
        /*11ca*/ 	.byte	0xff
	.zero		1


	//   ....[13]....
        /*11cc*/ 	.word	0x0000c5f0
        /*11d0*/ 	.word	0x00000000
        /*11d4*/ 	.word	0x00000000
        /*11d8*/ 	.short	0x010a
        /*11da*/ 	.byte	0xff
	.zero		1


	//   ....[14]....
        /*11dc*/ 	.word	0x0000c650
        /*11e0*/ 	.word	0x00000000
        /*11e4*/ 	.word	0x00000000
        /*11e8*/ 	.short	0x010a
        /*11ea*/ 	.byte	0xff
	.zero		1


	//   ....[15]....
        /*11ec*/ 	.word	0x0000c6b0
        /*11f0*/ 	.word	0x00000000
        /*11f4*/ 	.word	0x00000000
        /*11f8*/ 	.short	0x010a
        /*11fa*/ 	.byte	0xff
	.zero		1


	//   ....[16]....
        /*11fc*/ 	.word	0x0000c710
        /*1200*/ 	.word	0x00000000
        /*1204*/ 	.word	0x00000000
        /*1208*/ 	.short	0x010a
        /*120a*/ 	.byte	0xff
	.zero		1


	//   ....[17]....
        /*120c*/ 	.word	0x0000c770
        /*1210*/ 	.word	0x00000000
        /*1214*/ 	.word	0x00000000
        /*1218*/ 	.short	0x010a
        /*121a*/ 	.byte	0xff
	.zero		1


	//   ....[18]....
        /*121c*/ 	.word	0x0000c7d0
        /*1220*/ 	.word	0x00000000
        /*1224*/ 	.word	0x00000000
        /*1228*/ 	.short	0x010a
        /*122a*/ 	.byte	0xff
	.zero		1


	//   ....[19]....
        /*122c*/ 	.word	0x0000c830
        /*1230*/ 	.word	0x00000000
        /*1234*/ 	.word	0x00000000
        /*1238*/ 	.short	0x010a
        /*123a*/ 	.byte	0xff
	.zero		1


	//   ....[20]....
        /*123c*/ 	.word	0x0000c890
        /*1240*/ 	.word	0x00000004
        /*1244*/ 	.word	0x00000378
        /*1248*/ 	.short	0x010a
        /*124a*/ 	.byte	0xff
	.zero		1


	//   ....[21]....
        /*124c*/ 	.word	0x0000c8f0
        /*1250*/ 	.word	0x00000004
        /*1254*/ 	.word	0x00000370
        /*1258*/ 	.short	0x010a
        /*125a*/ 	.byte	0xff
	.zero		1


	//   ....[22]....
        /*125c*/ 	.word	0x0000c950
        /*1260*/ 	.word	0x00000005
        /*1264*/ 	.word	0x00000008
        /*1268*/ 	.short	0x010a
        /*126a*/ 	.byte	0xff
	.zero		1


	//   ....[23]....
        /*126c*/ 	.word	0x0000ca30
        /*1270*/ 	.word	0x00000003
        /*1274*/ 	.word	0x00000008
        /*1278*/ 	.short	0x010a
        /*127a*/ 	.byte	0xff
	.zero		1


	//   ....[24]....
        /*127c*/ 	.word	0x0000ca90
        /*1280*/ 	.word	0x00000004
        /*1284*/ 	.word	0x00000370
        /*1288*/ 	.short	0x010a
        /*128a*/ 	.byte	0xff
	.zero		1


	//   ....[25]....
        /*128c*/ 	.word	0x0000caf0
        /*1290*/ 	.word	0x00000004
        /*1294*/ 	.word	0x00000390
        /*1298*/ 	.short	0x010a
        /*129a*/ 	.byte	0xff
	.zero		1


	//   ....[26]....
        /*129c*/ 	.word	0x0000cb50
        /*12a0*/ 	.word	0x00000004
        /*12a4*/ 	.word	0x00000000
        /*12a8*/ 	.short	0x010a
        /*12aa*/ 	.byte	0xff
	.zero		1


	//   ....[27]....
        /*12ac*/ 	.word	0x0000cbb0
        /*12b0*/ 	.word	0x00000000
        /*12b4*/ 	.word	0x00000000
        /*12b8*/ 	.short	0x010a
        /*12ba*/ 	.byte	0xff
	.zero		1


	//   ....[28]....
        /*12bc*/ 	.word	0x0000cc10
        /*12c0*/ 	.word	0x00000000
        /*12c4*/ 	.word	0x000003a0
        /*12c8*/ 	.short	0x010a
        /*12ca*/ 	.byte	0xff
	.zero		1


	//   ....[29]....
        /*12cc*/ 	.word	0x0000cc70
        /*12d0*/ 	.word	0x00000000
        /*12d4*/ 	.word	0x00000370
        /*12d8*/ 	.short	0x010a
        /*12da*/ 	.byte	0xff
	.zero		1


	//   ....[30]....
        /*12dc*/ 	.word	0x0000ccd0
        /*12e0*/ 	.word	0x00000003
        /*12e4*/ 	.word	0x00000368
        /*12e8*/ 	.short	0x010a
        /*12ea*/ 	.byte	0xff
	.zero		1


	//   ....[31]....
        /*12ec*/ 	.word	0x0000cd30
        /*12f0*/ 	.word	0x00000000
        /*12f4*/ 	.word	0x00000350
        /*12f8*/ 	.short	0x010a
        /*12fa*/ 	.byte	0xff
	.zero		1


	//   ....[32]....
        /*12fc*/ 	.word	0x0000cd90
        /*1300*/ 	.word	0x00000000
        /*1304*/ 	.word	0x00000358
        /*1308*/ 	.short	0x010a
        /*130a*/ 	.byte	0xff
	.zero		1


	//   ....[33]....
        /*130c*/ 	.word	0x0000cdf0
        /*1310*/ 	.word	0x00000000
        /*1314*/ 	.word	0x00000350
        /*1318*/ 	.short	0x010a
        /*131a*/ 	.byte	0xff
	.zero		1


	//   ....[34]....
        /*131c*/ 	.word	0x0000ce50
        /*1320*/ 	.word	0x00000000
        /*1324*/ 	.word	0x00000370
        /*1328*/ 	.short	0x010a
        /*132a*/ 	.byte	0xff
	.zero		1


	//   ....[35]....
        /*132c*/ 	.word	0x0000cea0
        /*1330*/ 	.word	0x00000000
        /*1334*/ 	.word	0x00000340
        /*1338*/ 	.short	0x010a
        /*133a*/ 	.byte	0xff
	.zero		1


	//   ....[36]....
        /*133c*/ 	.word	0x0000cef0
        /*1340*/ 	.word	0x00000065
        /*1344*/ 	.word	0x00000380
        /*1348*/ 	.short	0x010a
        /*134a*/ 	.byte	0xff
	.zero		1


	//   ....[37]....
        /*134c*/ 	.word	0x0000cf40
        /*1350*/ 	.word	0x0000006e
        /*1354*/ 	.word	0x00000340
        /*1358*/ 	.short	0x010a
        /*135a*/ 	.byte	0xff
	.zero		1


	//----- nvinfo : EIATTR_NUM_MBARRIERS
	.align		4
.L_47:
        /*135c*/ 	.byte	0x03, 0x38
        /*135e*/ 	.short	0x0075


	//----- nvinfo : EIATTR_EXIT_INSTR_OFFSETS
	.align		4
        /*1360*/ 	.byte	0x04, 0x1c
        /*1362*/ 	.short	(.L_49 - .L_48)


	//   ....[0]....
.L_48:
        /*1364*/ 	.word	0x00005720


	//   ....[1]....
        /*1368*/ 	.word	0x000059b0


	//   ....[2]....
        /*136c*/ 	.word	0x00005a10


	//   ....[3]....
        /*1370*/ 	.word	0x00006b10


	//   ....[4]....
        /*1374*/ 	.word	0x000080e0


	//   ....[5]....
        /*1378*/ 	.word	0x00008120


	//   ....[6]....
        /*137c*/ 	.word	0x0000b430


	//----- nvinfo : EIATTR_MAX_THREADS
	.align		4
.L_49:
        /*1380*/ 	.byte	0x04, 0x05
        /*1382*/ 	.short	(.L_51 - .L_50)
.L_50:
        /*1384*/ 	.word	0x00000100
        /*1388*/ 	.word	0x00000001
        /*138c*/ 	.word	0x00000001


	//----- nvinfo : EIATTR_CRS_STACK_SIZE
	.align		4
.L_51:
        /*1390*/ 	.byte	0x04, 0x1e
        /*1392*/ 	.short	(.L_53 - .L_52)
.L_52:
        /*1394*/ 	.word	0x00000000


	//----- nvinfo : EIATTR_CBANK_PARAM_SIZE
	.align		4
.L_53:
        /*1398*/ 	.byte	0x03, 0x19
        /*139a*/ 	.short	0x0900


	//----- nvinfo : EIATTR_PARAM_CBANK
	.align		4
        /*139c*/ 	.byte	0x04, 0x0a
        /*139e*/ 	.short	(.L_55 - .L_54)
	.align		4
.L_54:
        /*13a0*/ 	.word	index@(.nv.constant0._ZN7cutlass13device_kernelINS_4conv6kernel13ConvUniversalINS1_16ConvProblemShapeILNS1_8OperatorE2ELi3EEENS1_10collective14CollectiveConvINS1_47MainloopSm100TmaUmmaWarpSpecializedImplicitGemmILS5_2ELi52ELi3ELi1ELi2EN4cute5tupleIJNSA_1CILi2EEENSC_ILi1EEESE_EEEEENSB_IJNSC_ILi128EEENSB_IJSH_EEENSB_IJNSC_ILi32EEEEEEEEENS_12float_e4m3_tESM_NSA_8TiledMMAINSA_8MMA_AtomIJNSA_10MMA_TraitsINSA_25SM100_MMA_F8F6F4_2x1SM_SSEJSM_SM_fSH_SH_NSA_17integral_constantINSA_4UMMA5MajorELST_1EEESU_NSR_INSS_7ScaleInELSV_0EEESW_EEEEEENSA_6LayoutINSB_IJSE_SE_SE_EEENSB_IJNSC_ILi0EEES11_S11_EEEEENSB_IJNSA_10UnderscoreES14_S14_EEEEENS7_6detail27Sm100ImplicitGemmTileTraitsINSA_18SM100_TMA_2SM_LOADENSA_14ComposedLayoutINSA_7SwizzleILi2ELi4ELi3EEENSA_18smem_ptr_flag_bitsILi8EEENSZ_INSB_IJNSC_ILi64EEENSC_ILi8EEEEEENSB_IJSE_S1F_EEEEEEEvEENS18_INSA_25SM100_TMA_2SM_LOAD_IM2COLES1K_vEEEENS_8epilogue10collective18CollectiveEpilogueINS1P_23Sm100TmaWarpSpecializedILi2ELi2ELi32ELb0ELb0EEEJNSB_IJS1F_SI_SK_EEENSB_IJNSZ_IS1F_SE_EENSZ_INSB_IJSJ_SD_EEES1I_EEEEESM_NSB_IJlNSB_IJSE_lllEEES11_EEESM_S20_NS1P_6fusion15FusionCallbacksIS1T_NS21_17LinearCombinationISM_fSM_fLNS_15FloatRoundStyleE2EEES1U_S1Y_JEEENSA_5SM1004TMEM4LOAD26SM100_TMEM_LOAD_32dp32b32xENSA_13SM90_TMA_LOADENS1A_INS1B_ILi1ELi4ELi3EEES1E_NSZ_INSB_IJS1G_SJ_EEENSB_IJSJ_SE_EEEEEEENSA_39AutoVectorizingCopyWithAssumedAlignmentILi128EEENSA_14SM90_TMA_STOREES2G_S2I_S2I_EEEvvEEEEvNT_6ParamsE)
        /*13a4*/ 	.short	0x0380
        /*13a6*/ 	.short	0x0900


	//----- nvinfo : EIATTR_SW_WAR
	.align		4
.L_55:
        /*13a8*/ 	.byte	0x04, 0x36
        /*13aa*/ 	.short	(.L_57 - .L_56)
.L_56:
        /*13ac*/ 	.word	0x00000008
.L_57:


//--------------------- .nv.callgraph             --------------------------
	.section	.nv.callgraph,"",@"SHT_CUDA_CALLGRAPH"
	.align	4
	.sectionentsize	8
	.align		4
        /*0000*/ 	.word	0x00000000
	.align		4
        /*0004*/ 	.word	0xffffffff
	.align		4
        /*0008*/ 	.word	index@(_ZN7cutlass13device_kernelINS_4conv6kernel13ConvUniversalINS1_16ConvProblemShapeILNS1_8OperatorE2ELi3EEENS1_10collective14CollectiveConvINS1_47MainloopSm100TmaUmmaWarpSpecializedImplicitGemmILS5_2ELi52ELi3ELi1ELi2EN4cute5tupleIJNSA_1CILi2EEENSC_ILi1EEESE_EEEEENSB_IJNSC_ILi128EEENSB_IJSH_EEENSB_IJNSC_ILi32EEEEEEEEENS_12float_e4m3_tESM_NSA_8TiledMMAINSA_8MMA_AtomIJNSA_10MMA_TraitsINSA_25SM100_MMA_F8F6F4_2x1SM_SSEJSM_SM_fSH_SH_NSA_17integral_constantINSA_4UMMA5MajorELST_1EEESU_NSR_INSS_7ScaleInELSV_0EEESW_EEEEEENSA_6LayoutINSB_IJSE_SE_SE_EEENSB_IJNSC_ILi0EEES11_S11_EEEEENSB_IJNSA_10UnderscoreES14_S14_EEEEENS7_6detail27Sm100ImplicitGemmTileTraitsINSA_18SM100_TMA_2SM_LOADENSA_14ComposedLayoutINSA_7SwizzleILi2ELi4ELi3EEENSA_18smem_ptr_flag_bitsILi8EEENSZ_INSB_IJNSC_ILi64EEENSC_ILi8EEEEEENSB_IJSE_S1F_EEEEEEEvEENS18_INSA_25SM100_TMA_2SM_LOAD_IM2COLES1K_vEEEENS_8epilogue10collective18CollectiveEpilogueINS1P_23Sm100TmaWarpSpecializedILi2ELi2ELi32ELb0ELb0EEEJNSB_IJS1F_SI_SK_EEENSB_IJNSZ_IS1F_SE_EENSZ_INSB_IJSJ_SD_EEES1I_EEEEESM_NSB_IJlNSB_IJSE_lllEEES11_EEESM_S20_NS1P_6fusion15FusionCallbacksIS1T_NS21_17LinearCombinationISM_fSM_fLNS_15FloatRoundStyleE2EEES1U_S1Y_JEEENSA_5SM1004TMEM4LOAD26SM100_TMEM_LOAD_32dp32b32xENSA_13SM90_TMA_LOADENS1A_INS1B_ILi1ELi4ELi3EEES1E_NSZ_INSB_IJS1G_SJ_EEENSB_IJSJ_SE_EEEEEEENSA_39AutoVectorizingCopyWithAssumedAlignmentILi128EEENSA_14SM90_TMA_STOREES2G_S2I_S2I_EEEvvEEEEvNT_6ParamsE)
	.align		4
        /*000c*/ 	.word	index@(__assertfail)
	.align		4
        /*0010*/ 	.word	0x00000000
	.align		4
        /*0014*/ 	.word	0xfffffffe
	.align		4
        /*0018*/ 	.word	0x00000000
	.align		4
        /*001c*/ 	.word	0xfffffffd
	.align		4
        /*0020*/ 	.word	0x00000000
	.align		4
        /*0024*/ 	.word	0xfffffffc


//--------------------- .nv.constant4             --------------------------
	.section	.nv.constant4,"a",@progbits
	.align	8
	.align		8
.nv.constant4:
        /*0000*/ 	.dword	__assertfail
	.align		8
        /*0008*/ 	.dword	__unnamed_1
	.align		8
        /*0010*/ 	.dword	__unnamed_2
	.align		8
        /*0018*/ 	.dword	_ZN39_INTERNAL_52f717ca_4_k_cu_799fa967_42834cuda3std3__45__cpo5beginE
	.align		8
        /*0020*/ 	.dword	_ZN39_INTERNAL_52f717ca_4_k_cu_799fa967_42834cuda3std3__45__cpo3endE
	.align		8
        /*0028*/ 	.dword	_ZN39_INTERNAL_52f717ca_4_k_cu_799fa967_42834cuda3std3__45__cpo6cbeginE
	.align		8
        /*0030*/ 	.dword	_ZN39_INTERNAL_52f717ca_4_k_cu_799fa967_42834cuda3std3__45__cpo4cendE
	.align		8
        /*0038*/ 	.dword	_ZN39_INTERNAL_52f717ca_4_k_cu_799fa967_42834cuda3std3__441_GLOBAL__N__52f717ca_4_k_cu_799fa967_42836ignoreE
	.align		8
        /*0040*/ 	.dword	_ZN39_INTERNAL_52f717ca_4_k_cu_799fa967_42834cuda3std3__419piecewise_constructE
	.align		8
        /*0048*/ 	.dword	_ZN39_INTERNAL_52f717ca_4_k_cu_799fa967_42834cuda3std3__48in_placeE
	.align		8
        /*0050*/ 	.dword	_ZN39_INTERNAL_52f717ca_4_k_cu_799fa967_42834cuda3std6ranges3__45__cpo4swapE
	.align		8
        /*0058*/ 	.dword	_ZN39_INTERNAL_52f717ca_4_k_cu_799fa967_42834cuda3std6ranges3__45__cpo9iter_moveE
	.align		8
        /*0060*/ 	.dword	_ZN39_INTERNAL_52f717ca_4_k_cu_799fa967_42834cute7productE
	.align		8
        /*0068*/ 	.dword	_ZN39_INTERNAL_52f717ca_4_k_cu_799fa967_42834cute1_E
	.align		8
        /*0070*/ 	.dword	$str$27
	.align		8
        /*0078*/ 	.dword	$str$28
	.align		8
        /*0080*/ 	.dword	$str$29
	.align		8
        /*0088*/ 	.dword	$str$30


//--------------------- .text._ZN7cutlass13device_kernelINS_4conv6kernel13ConvUniversalINS1_16ConvProblemShapeILNS1_8OperatorE2ELi3EEENS1_10collective14CollectiveConvINS1_47MainloopSm100TmaUmmaWarpSpecializedImplicitGemmILS5_2ELi52ELi3ELi1ELi2EN4cute5tupleIJNSA_1CILi2EEENSC_ILi1EEESE_EEEEENSB_IJNSC_ILi128EEENSB_IJSH_EEENSB_IJNSC_ILi32EEEEEEEEENS_12float_e4m3_tESM_NSA_8TiledMMAINSA_8MMA_AtomIJNSA_10MMA_TraitsINSA_25SM100_MMA_F8F6F4_2x1SM_SSEJSM_SM_fSH_SH_NSA_17integral_constantINSA_4UMMA5MajorELST_1EEESU_NSR_INSS_7ScaleInELSV_0EEESW_EEEEEENSA_6LayoutINSB_IJSE_SE_SE_EEENSB_IJNSC_ILi0EEES11_S11_EEEEENSB_IJNSA_10UnderscoreES14_S14_EEEEENS7_6detail27Sm100ImplicitGemmTileTraitsINSA_18SM100_TMA_2SM_LOADENSA_14ComposedLayoutINSA_7SwizzleILi2ELi4ELi3EEENSA_18smem_ptr_flag_bitsILi8EEENSZ_INSB_IJNSC_ILi64EEENSC_ILi8EEEEEENSB_IJSE_S1F_EEEEEEEvEENS18_INSA_25SM100_TMA_2SM_LOAD_IM2COLES1K_vEEEENS_8epilogue10collective18CollectiveEpilogueINS1P_23Sm100TmaWarpSpecializedILi2ELi2ELi32ELb0ELb0EEEJNSB_IJS1F_SI_SK_EEENSB_IJNSZ_IS1F_SE_EENSZ_INSB_IJSJ_SD_EEES1I_EEEEESM_NSB_IJlNSB_IJSE_lllEEES11_EEESM_S20_NS1P_6fusion15FusionCallbacksIS1T_NS21_17LinearCombinationISM_fSM_fLNS_15FloatRoundStyleE2EEES1U_S1Y_JEEENSA_5SM1004TMEM4LOAD26SM100_TMEM_LOAD_32dp32b32xENSA_13SM90_TMA_LOADENS1A_INS1B_ILi1ELi4ELi3EEES1E_NSZ_INSB_IJS1G_SJ_EEENSB_IJSJ_SE_EEEEEEENSA_39AutoVectorizingCopyWithAssumedAlignmentILi128EEENSA_14SM90_TMA_STOREES2G_S2I_S2I_EEEvvEEEEvNT_6ParamsE --------------------------
	.section	.text._ZN7cutlass13device_kernelINS_4conv6kernel13ConvUniversalINS1_16ConvProblemShapeILNS1_8OperatorE2ELi3EEENS1_10collective14CollectiveConvINS1_47MainloopSm100TmaUmmaWarpSpecializedImplicitGemmILS5_2ELi52ELi3ELi1ELi2EN4cute5tupleIJNSA_1CILi2EEENSC_ILi1EEESE_EEEEENSB_IJNSC_ILi128EEENSB_IJSH_EEENSB_IJNSC_ILi32EEEEEEEEENS_12float_e4m3_tESM_NSA_8TiledMMAINSA_8MMA_AtomIJNSA_10MMA_TraitsINSA_25SM100_MMA_F8F6F4_2x1SM_SSEJSM_SM_fSH_SH_NSA_17integral_constantINSA_4UMMA5MajorELST_1EEESU_NSR_INSS_7ScaleInELSV_0EEESW_EEEEEENSA_6LayoutINSB_IJSE_SE_SE_EEENSB_IJNSC_ILi0EEES11_S11_EEEEENSB_IJNSA_10UnderscoreES14_S14_EEEEENS7_6detail27Sm100ImplicitGemmTileTraitsINSA_18SM100_TMA_2SM_LOADENSA_14ComposedLayoutINSA_7SwizzleILi2ELi4ELi3EEENSA_18smem_ptr_flag_bitsILi8EEENSZ_INSB_IJNSC_ILi64EEENSC_ILi8EEEEEENSB_IJSE_S1F_EEEEEEEvEENS18_INSA_25SM100_TMA_2SM_LOAD_IM2COLES1K_vEEEENS_8epilogue10collective18CollectiveEpilogueINS1P_23Sm100TmaWarpSpecializedILi2ELi2ELi32ELb0ELb0EEEJNSB_IJS1F_SI_SK_EEENSB_IJNSZ_IS1F_SE_EENSZ_INSB_IJSJ_SD_EEES1I_EEEEESM_NSB_IJlNSB_IJSE_lllEEES11_EEESM_S20_NS1P_6fusion15FusionCallbacksIS1T_NS21_17LinearCombinationISM_fSM_fLNS_15FloatRoundStyleE2EEES1U_S1Y_JEEENSA_5SM1004TMEM4LOAD26SM100_TMEM_LOAD_32dp32b32xENSA_13SM90_TMA_LOADENS1A_INS1B_ILi1ELi4ELi3EEES1E_NSZ_INSB_IJS1G_SJ_EEENSB_IJSJ_SE_EEEEEEENSA_39AutoVectorizingCopyWithAssumedAlignmentILi128EEENSA_14SM90_TMA_STOREES2G_S2I_S2I_EEEvvEEEEvNT_6ParamsE,"ax",@progbits
	.align	128
.text._ZN7cutlass13device_kernelINS_4conv6kernel13ConvUniversalINS1_16ConvProblemShapeILNS1_8OperatorE2ELi3EEENS1_10collective14CollectiveConvINS1_47MainloopSm100TmaUmmaWarpSpecializedImplicitGemmILS5_2ELi52ELi3ELi1ELi2EN4cute5tupleIJNSA_1CILi2EEENSC_ILi1EEESE_EEEEENSB_IJNSC_ILi128EEENSB_IJSH_EEENSB_IJNSC_ILi32EEEEEEEEENS_12float_e4m3_tESM_NSA_8TiledMMAINSA_8MMA_AtomIJNSA_10MMA_TraitsINSA_25SM100_MMA_F8F6F4_2x1SM_SSEJSM_SM_fSH_SH_NSA_17integral_constantINSA_4UMMA5MajorELST_1EEESU_NSR_INSS_7ScaleInELSV_0EEESW_EEEEEENSA_6LayoutINSB_IJSE_SE_SE_EEENSB_IJNSC_ILi0EEES11_S11_EEEEENSB_IJNSA_10UnderscoreES14_S14_EEEEENS7_6detail27Sm100ImplicitGemmTileTraitsINSA_18SM100_TMA_2SM_LOADENSA_14ComposedLayoutINSA_7SwizzleILi2ELi4ELi3EEENSA_18smem_ptr_flag_bitsILi8EEENSZ_INSB_IJNSC_ILi64EEENSC_ILi8EEEEEENSB_IJSE_S1F_EEEEEEEvEENS18_INSA_25SM100_TMA_2SM_LOAD_IM2COLES1K_vEEEENS_8epilogue10collective18CollectiveEpilogueINS1P_23Sm100TmaWarpSpecializedILi2ELi2ELi32ELb0ELb0EEEJNSB_IJS1F_SI_SK_EEENSB_IJNSZ_IS1F_SE_EENSZ_INSB_IJSJ_SD_EEES1I_EEEEESM_NSB_IJlNSB_IJSE_lllEEES11_EEESM_S20_NS1P_6fusion15FusionCallbacksIS1T_NS21_17LinearCombinationISM_fSM_fLNS_15FloatRoundStyleE2EEES1U_S1Y_JEEENSA_5SM1004TMEM4LOAD26SM100_TMEM_LOAD_32dp32b32xENSA_13SM90_TMA_LOADENS1A_INS1B_ILi1ELi4ELi3EEES1E_NSZ_INSB_IJS1G_SJ_EEENSB_IJSJ_SE_EEEEEEENSA_39AutoVectorizingCopyWithAssumedAlignmentILi128EEENSA_14SM90_TMA_STOREES2G_S2I_S2I_EEEvvEEEEvNT_6ParamsE:
        .type           _ZN7cutlass13device_kernelINS_4conv6kernel13ConvUniversalINS1_16ConvProblemShapeILNS1_8OperatorE2ELi3EEENS1_10collective14CollectiveConvINS1_47MainloopSm100TmaUmmaWarpSpecializedImplicitGemmILS5_2ELi52ELi3ELi1ELi2EN4cute5tupleIJNSA_1CILi2EEENSC_ILi1EEESE_EEEEENSB_IJNSC_ILi128EEENSB_IJSH_EEENSB_IJNSC_ILi32EEEEEEEEENS_12float_e4m3_tESM_NSA_8TiledMMAINSA_8MMA_AtomIJNSA_10MMA_TraitsINSA_25SM100_MMA_F8F6F4_2x1SM_SSEJSM_SM_fSH_SH_NSA_17integral_constantINSA_4UMMA5MajorELST_1EEESU_NSR_INSS_7ScaleInELSV_0EEESW_EEEEEENSA_6LayoutINSB_IJSE_SE_SE_EEENSB_IJNSC_ILi0EEES11_S11_EEEEENSB_IJNSA_10UnderscoreES14_S14_EEEEENS7_6detail27Sm100ImplicitGemmTileTraitsINSA_18SM100_TMA_2SM_LOADENSA_14ComposedLayoutINSA_7SwizzleILi2ELi4ELi3EEENSA_18smem_ptr_flag_bitsILi8EEENSZ_INSB_IJNSC_ILi64EEENSC_ILi8EEEEEENSB_IJSE_S1F_EEEEEEEvEENS18_INSA_25SM100_TMA_2SM_LOAD_IM2COLES1K_vEEEENS_8epilogue10collective18CollectiveEpilogueINS1P_23Sm100TmaWarpSpecializedILi2ELi2ELi32ELb0ELb0EEEJNSB_IJS1F_SI_SK_EEENSB_IJNSZ_IS1F_SE_EENSZ_INSB_IJSJ_SD_EEES1I_EEEEESM_NSB_IJlNSB_IJSE_lllEEES11_EEESM_S20_NS1P_6fusion15FusionCallbacksIS1T_NS21_17LinearCombinationISM_fSM_fLNS_15FloatRoundStyleE2EEES1U_S1Y_JEEENSA_5SM1004TMEM4LOAD26SM100_TMEM_LOAD_32dp32b32xENSA_13SM90_TMA_LOADENS1A_INS1B_ILi1ELi4ELi3EEES1E_NSZ_INSB_IJS1G_SJ_EEENSB_IJSJ_SE_EEEEEEENSA_39AutoVectorizingCopyWithAssumedAlignmentILi128EEENSA_14SM90_TMA_STOREES2G_S2I_S2I_EEEvvEEEEvNT_6ParamsE,@function
        .size           _ZN7cutlass13device_kernelINS_4conv6kernel13ConvUniversalINS1_16ConvProblemShapeILNS1_8OperatorE2ELi3EEENS1_10collective14CollectiveConvINS1_47MainloopSm100TmaUmmaWarpSpecializedImplicitGemmILS5_2ELi52ELi3ELi1ELi2EN4cute5tupleIJNSA_1CILi2EEENSC_ILi1EEESE_EEEEENSB_IJNSC_ILi128EEENSB_IJSH_EEENSB_IJNSC_ILi32EEEEEEEEENS_12float_e4m3_tESM_NSA_8TiledMMAINSA_8MMA_AtomIJNSA_10MMA_TraitsINSA_25SM100_MMA_F8F6F4_2x1SM_SSEJSM_SM_fSH_SH_NSA_17integral_constantINSA_4UMMA5MajorELST_1EEESU_NSR_INSS_7ScaleInELSV_0EEESW_EEEEEENSA_6LayoutINSB_IJSE_SE_SE_EEENSB_IJNSC_ILi0EEES11_S11_EEEEENSB_IJNSA_10UnderscoreES14_S14_EEEEENS7_6detail27Sm100ImplicitGemmTileTraitsINSA_18SM100_TMA_2SM_LOADENSA_14ComposedLayoutINSA_7SwizzleILi2ELi4ELi3EEENSA_18smem_ptr_flag_bitsILi8EEENSZ_INSB_IJNSC_ILi64EEENSC_ILi8EEEEEENSB_IJSE_S1F_EEEEEEEvEENS18_INSA_25SM100_TMA_2SM_LOAD_IM2COLES1K_vEEEENS_8epilogue10collective18CollectiveEpilogueINS1P_23Sm100TmaWarpSpecializedILi2ELi2ELi32ELb0ELb0EEEJNSB_IJS1F_SI_SK_EEENSB_IJNSZ_IS1F_SE_EENSZ_INSB_IJSJ_SD_EEES1I_EEEEESM_NSB_IJlNSB_IJSE_lllEEES11_EEESM_S20_NS1P_6fusion15FusionCallbacksIS1T_NS21_17LinearCombinationISM_fSM_fLNS_15FloatRoundStyleE2EEES1U_S1Y_JEEENSA_5SM1004TMEM4LOAD26SM100_TMEM_LOAD_32dp32b32xENSA_13SM90_TMA_LOADENS1A_INS1B_ILi1ELi4ELi3EEES1E_NSZ_INSB_IJS1G_SJ_EEENSB_IJSJ_SE_EEEEEEENSA_39AutoVectorizingCopyWithAssumedAlignmentILi128EEENSA_14SM90_TMA_STOREES2G_S2I_S2I_EEEvvEEEEvNT_6ParamsE,(.L_x_299 - _ZN7cutlass13device_kernelINS_4conv6kernel13ConvUniversalINS1_16ConvProblemShapeILNS1_8OperatorE2ELi3EEENS1_10collective14CollectiveConvINS1_47MainloopSm100TmaUmmaWarpSpecializedImplicitGemmILS5_2ELi52ELi3ELi1ELi2EN4cute5tupleIJNSA_1CILi2EEENSC_ILi1EEESE_EEEEENSB_IJNSC_ILi128EEENSB_IJSH_EEENSB_IJNSC_ILi32EEEEEEEEENS_12float_e4m3_tESM_NSA_8TiledMMAINSA_8MMA_AtomIJNSA_10MMA_TraitsINSA_25SM100_MMA_F8F6F4_2x1SM_SSEJSM_SM_fSH_SH_NSA_17integral_constantINSA_4UMMA5MajorELST_1EEESU_NSR_INSS_7ScaleInELSV_0EEESW_EEEEEENSA_6LayoutINSB_IJSE_SE_SE_EEENSB_IJNSC_ILi0EEES11_S11_EEEEENSB_IJNSA_10UnderscoreES14_S14_EEEEENS7_6detail27Sm100ImplicitGemmTileTraitsINSA_18SM100_TMA_2SM_LOADENSA_14ComposedLayoutINSA_7SwizzleILi2ELi4ELi3EEENSA_18smem_ptr_flag_bitsILi8EEENSZ_INSB_IJNSC_ILi64EEENSC_ILi8EEEEEENSB_IJSE_S1F_EEEEEEEvEENS18_INSA_25SM100_TMA_2SM_LOAD_IM2COLES1K_vEEEENS_8epilogue10collective18CollectiveEpilogueINS1P_23Sm100TmaWarpSpecializedILi2ELi2ELi32ELb0ELb0EEEJNSB_IJS1F_SI_SK_EEENSB_IJNSZ_IS1F_SE_EENSZ_INSB_IJSJ_SD_EEES1I_EEEEESM_NSB_IJlNSB_IJSE_lllEEES11_EEESM_S20_NS1P_6fusion15FusionCallbacksIS1T_NS21_17LinearCombinationISM_fSM_fLNS_15FloatRoundStyleE2EEES1U_S1Y_JEEENSA_5SM1004TMEM4LOAD26SM100_TMEM_LOAD_32dp32b32xENSA_13SM90_TMA_LOADENS1A_INS1B_ILi1ELi4ELi3EEES1E_NSZ_INSB_IJS1G_SJ_EEENSB_IJSJ_SE_EEEEEEENSA_39AutoVectorizingCopyWithAssumedAlignmentILi128EEENSA_14SM90_TMA_STOREES2G_S2I_S2I_EEEvvEEEEvNT_6ParamsE)
        .other          _ZN7cutlass13device_kernelINS_4conv6kernel13ConvUniversalINS1_16ConvProblemShapeILNS1_8OperatorE2ELi3EEENS1_10collective14CollectiveConvINS1_47MainloopSm100TmaUmmaWarpSpecializedImplicitGemmILS5_2ELi52ELi3ELi1ELi2EN4cute5tupleIJNSA_1CILi2EEENSC_ILi1EEESE_EEEEENSB_IJNSC_ILi128EEENSB_IJSH_EEENSB_IJNSC_ILi32EEEEEEEEENS_12float_e4m3_tESM_NSA_8TiledMMAINSA_8MMA_AtomIJNSA_10MMA_TraitsINSA_25SM100_MMA_F8F6F4_2x1SM_SSEJSM_SM_fSH_SH_NSA_17integral_constantINSA_4UMMA5MajorELST_1EEESU_NSR_INSS_7ScaleInELSV_0EEESW_EEEEEENSA_6LayoutINSB_IJSE_SE_SE_EEENSB_IJNSC_ILi0EEES11_S11_EEEEENSB_IJNSA_10UnderscoreES14_S14_EEEEENS7_6detail27Sm100ImplicitGemmTileTraitsINSA_18SM100_TMA_2SM_LOADENSA_14ComposedLayoutINSA_7SwizzleILi2ELi4ELi3EEENSA_18smem_ptr_flag_bitsILi8EEENSZ_INSB_IJNSC_ILi64EEENSC_ILi8EEEEEENSB_IJSE_S1F_EEEEEEEvEENS18_INSA_25SM100_TMA_2SM_LOAD_IM2COLES1K_vEEEENS_8epilogue10collective18CollectiveEpilogueINS1P_23Sm100TmaWarpSpecializedILi2ELi2ELi32ELb0ELb0EEEJNSB_IJS1F_SI_SK_EEENSB_IJNSZ_IS1F_SE_EENSZ_INSB_IJSJ_SD_EEES1I_EEEEESM_NSB_IJlNSB_IJSE_lllEEES11_EEESM_S20_NS1P_6fusion15FusionCallbacksIS1T_NS21_17LinearCombinationISM_fSM_fLNS_15FloatRoundStyleE2EEES1U_S1Y_JEEENSA_5SM1004TMEM4LOAD26SM100_TMEM_LOAD_32dp32b32xENSA_13SM90_TMA_LOADENS1A_INS1B_ILi1ELi4ELi3EEES1E_NSZ_INSB_IJS1G_SJ_EEENSB_IJSJ_SE_EEEEEEENSA_39AutoVectorizingCopyWithAssumedAlignmentILi128EEENSA_14SM90_TMA_STOREES2G_S2I_S2I_EEEvvEEEEvNT_6ParamsE,@"STO_CUDA_ENTRY STV_DEFAULT"
_ZN7cutlass13device_kernelINS_4conv6kernel13ConvUniversalINS1_16ConvProblemShapeILNS1_8OperatorE2ELi3EEENS1_10collective14CollectiveConvINS1_47MainloopSm100TmaUmmaWarpSpecializedImplicitGemmILS5_2ELi52ELi3ELi1ELi2EN4cute5tupleIJNSA_1CILi2EEENSC_ILi1EEESE_EEEEENSB_IJNSC_ILi128EEENSB_IJSH_EEENSB_IJNSC_ILi32EEEEEEEEENS_12float_e4m3_tESM_NSA_8TiledMMAINSA_8MMA_AtomIJNSA_10MMA_TraitsINSA_25SM100_MMA_F8F6F4_2x1SM_SSEJSM_SM_fSH_SH_NSA_17integral_constantINSA_4UMMA5MajorELST_1EEESU_NSR_INSS_7ScaleInELSV_0EEESW_EEEEEENSA_6LayoutINSB_IJSE_SE_SE_EEENSB_IJNSC_ILi0EEES11_S11_EEEEENSB_IJNSA_10UnderscoreES14_S14_EEEEENS7_6detail27Sm100ImplicitGemmTileTraitsINSA_18SM100_TMA_2SM_LOADENSA_14ComposedLayoutINSA_7SwizzleILi2ELi4ELi3EEENSA_18smem_ptr_flag_bitsILi8EEENSZ_INSB_IJNSC_ILi64EEENSC_ILi8EEEEEENSB_IJSE_S1F_EEEEEEEvEENS18_INSA_25SM100_TMA_2SM_LOAD_IM2COLES1K_vEEEENS_8epilogue10collective18CollectiveEpilogueINS1P_23Sm100TmaWarpSpecializedILi2ELi2ELi32ELb0ELb0EEEJNSB_IJS1F_SI_SK_EEENSB_IJNSZ_IS1F_SE_EENSZ_INSB_IJSJ_SD_EEES1I_EEEEESM_NSB_IJlNSB_IJSE_lllEEES11_EEESM_S20_NS1P_6fusion15FusionCallbacksIS1T_NS21_17LinearCombinationISM_fSM_fLNS_15FloatRoundStyleE2EEES1U_S1Y_JEEENSA_5SM1004TMEM4LOAD26SM100_TMEM_LOAD_32dp32b32xENSA_13SM90_TMA_LOADENS1A_INS1B_ILi1ELi4ELi3EEES1E_NSZ_INSB_IJS1G_SJ_EEENSB_IJSJ_SE_EEEEEEENSA_39AutoVectorizingCopyWithAssumedAlignmentILi128EEENSA_14SM90_TMA_STOREES2G_S2I_S2I_EEEvvEEEEvNT_6ParamsE:
[----:B------:R-:W1:Y:S01]  /*0000*/  LDC R1, c[0x0][0x37c] ;  /* 0x0000df00ff017b82 */ /* 0x000e620000000800 */
[----:B------:R-:W2:Y:S01]  /*0010*/  S2R R99, SR_TID.X ;  /* 0x0000000000637919 */ /* 0x000ea20000002100 */
[----:B------:R-:W3:Y:S06]  /*0020*/  LDCU.64 UR8, c[0x0][0x990] ;  /* 0x00013200ff0877ac */ /* 0x000eec0008000a00 */
[----:B------:R-:W4:Y:S01]  /*0030*/  S2UR UR37, SR_CgaCtaId ;  /* 0x00000000002579c3 */ /* 0x000f220000008800 */
[----:B-1----:R-:W-:Y:S01]  /*0040*/  VIADD R1, R1, 0xfffffff8 ;  /* 0xfffffff801017836 */ /* 0x002fe20000000000 */
[----:B------:R-:W-:-:S02]  /*0050*/  PRMT R86, RZ, 0x7610, R86 ;  /* 0x00007610ff567816 */ /* 0x000fc40000000056 */
[----:B------:R-:W-:Y:S02]  /*0060*/  ELECT P1, URZ, PT ;  /* 0x0000000000ff782f */ /* 0x000fe40003820000 */
[----:B------:R-:W-:Y:S01]  /*0070*/  R2UR UR49, R1 ;  /* 0x00000000013172ca */ /* 0x000fe200000e0000 */
[----:B---3--:R-:W-:-:S04]  /*0080*/  UISETP.NE.U32.AND UP0, UPT, UR8, URZ, UPT ;  /* 0x000000ff0800728c */ /* 0x008fc8000bf05070 */
[----:B------:R-:W-:Y:S02]  /*0090*/  UISETP.NE.AND.EX UP0, UPT, UR9, URZ, UPT, UP0 ;  /* 0x000000ff0900728c */ /* 0x000fe4000bf05300 */
[----:B----4-:R-:W-:Y:S02]  /*00a0*/  ULOP3.LUT UR28, UR37, 0x1, URZ, 0xc0, !UPT ;  /* 0x00000001251c7892 */ /* 0x010fe4000f8ec0ff */
[----:B------:R-:W-:Y:S01]  /*00b0*/  ULOP3.LUT UR27, UR37, 0x1, URZ, 0x3c, !UPT ;  /* 0x00000001251b7892 */ /* 0x000fe2000f8e3cff */
[----:B--2---:R-:W-:-:S05]  /*00c0*/  SHF.R.U32.HI R87, RZ, 0x5, R99 ;  /* 0x00000005ff577819 */ /* 0x004fca0000011663 */
[----:B------:R-:W1:Y:S02]  /*00d0*/  SHFL.IDX PT, R0, R87, RZ, 0x1f ;  /* 0x00001fff57007589 */ /* 0x000e6400000e0000 */
[----:B-1----:R-:W-:Y:S01]  /*00e0*/  R2UR UR19, R0 ;  /* 0x00000000001372ca */ /* 0x002fe200000e0000 */
[----:B------:R-:W-:-:S14]  /*00f0*/  BRA.U UP0, `(.L_x_0) ;  /* 0x0000000100307547 */ /* 0x000fdc000b800000 */
[----:B------:R-:W1:Y:S02]  /*0100*/  LDCU.64 UR4, c[0x0][0x988] ;  /* 0x00013100ff0477ac */ /* 0x000e640008000a00 */
[----:B-1----:R-:W-:-:S04]  /*0110*/  UISETP.NE.U32.AND UP0, UPT, UR4, URZ, UPT ;  /* 0x000000ff0400728c */ /* 0x002fc8000bf05070 */
[----:B------:R-:W-:-:S09]  /*0120*/  UISETP.NE.AND.EX UP0, UPT, UR5, URZ, UPT, UP0 ;  /* 0x000000ff0500728c */ /* 0x000fd2000bf05300 */
[----:B------:R-:W-:Y:S05]  /*0130*/  BRA.U !UP0, `(.L_x_1) ;  /* 0x0000000108147547 */ /* 0x000fea000b800000 */
[----:B------:R-:W1:Y:S01]  /*0140*/  LDC.64 R2, c[0x0][0x988] ;  /* 0x00026200ff027b82 */ /* 0x000e620000000a00 */
[----:B------:R-:W1:Y:S02]  /*0150*/  LDCU.64 UR4, c[0x0][0x358] ;  /* 0x00006b00ff0477ac */ /* 0x000e640008000a00 */
[----:B-1----:R1:W5:Y:S01]  /*0160*/  LDG.E R41, desc[UR4][R2.64] ;  /* 0x0000000402297981 */ /* 0x002362000c1e1900 */
[----:B------:R-:W-:Y:S01]  /*0170*/  HFMA2 R86, -RZ, RZ, 0, 5.9604644775390625e-08 ;  /* 0x00000001ff567431 */ /* 0x000fe200000001ff */
[----:B------:R-:W-:Y:S05]  /*0180*/  BRA `(.L_x_0) ;  /* 0x00000000000c7947 */ /* 0x000fea0003800000 */
.L_x_1:
[----:B------:R-:W1:Y:S01]  /*0190*/  LDCU UR4, c[0x0][0x980] ;  /* 0x00013000ff0477ac */ /* 0x000e620008000800 */
[----:B------:R-:W-:Y:S01]  /*01a0*/  HFMA2 R86, -RZ, RZ, 0, 5.9604644775390625e-08 ;  /* 0x00000001ff567431 */ /* 0x000fe200000001ff */
[----:B-1----:R-:W-:-:S07]  /*01b0*/  MOV R41, UR4 ;  /* 0x0000000400297c02 */ /* 0x002fce0008000f00 */
.L_x_0:
[----:B------:R-:W2:Y:S02]  /*01c0*/  LDCU.64 UR4, c[0x0][0x9b0] ;  /* 0x00013600ff0477ac */ /* 0x000ea40008000a00 */
[----:B--2---:R-:W-:-:S04]  /*01d0*/  UISETP.NE.U32.AND UP0, UPT, UR4, URZ, UPT ;  /* 0x000000ff0400728c */ /* 0x004fc8000bf05070 */
[----:B------:R-:W-:-:S09]  /*01e0*/  UISETP.NE.AND.EX UP0, UPT, UR5, URZ, UPT, UP0 ;  /* 0x000000ff0500728c */ /* 0x000fd2000bf05300 */
[----:B------:R-:W-:Y:S05]  /*01f0*/  BRA.U UP0, `(.L_x_2) ;  /* 0x0000000100287547 */ /* 0x000fea000b800000 */
[----:B------:R-:W2:Y:S02]  /*0200*/  LDCU.64 UR4, c[0x0][0x9a8] ;  /* 0x00013500ff0477ac */ /* 0x000ea40008000a00 */
[----:B--2---:R-:W-:-:S04]  /*0210*/  UISETP.NE.U32.AND UP0, UPT, UR4, URZ, UPT ;  /* 0x000000ff0400728c */ /* 0x004fc8000bf05070 */
[----:B------:R-:W-:-:S09]  /*0220*/  UISETP.NE.AND.EX UP0, UPT, UR5, URZ, UPT, UP0 ;  /* 0x000000ff0500728c */ /* 0x000fd2000bf05300 */
[----:B------:R-:W-:Y:S05]  /*0230*/  BRA.U !UP0, `(.L_x_3) ;  /* 0x0000000108107547 */ /* 0x000fea000b800000 */
[----:B------:R-:W2:Y:S01]  /*0240*/  LDC.64 R38, c[0x0][0x9a8] ;  /* 0x00026a00ff267b82 */ /* 0x000ea20000000a00 */
[----:B------:R-:W2:Y:S02]  /*0250*/  LDCU.64 UR4, c[0x0][0x358] ;  /* 0x00006b00ff0477ac */ /* 0x000ea40008000a00 */
[----:B--2---:R2:W5:Y:S01]  /*0260*/  LDG.E R38, desc[UR4][R38.64] ;  /* 0x0000000426267981 */ /* 0x004562000c1e1900 */
[----:B------:R-:W-:Y:S05]  /*0270*/  BRA `(.L_x_2) ;  /* 0x0000000000087947 */ /* 0x000fea0003800000 */
.L_x_3:
[----:B------:R-:W2:Y:S02]  /*0280*/  LDCU UR4, c[0x0][0x9a0] ;  /* 0x00013400ff0477ac */ /* 0x000ea40008000800 */
[----:B--2---:R-:W-:Y:S02]  /*0290*/  MOV R38, UR4 ;  /* 0x0000000400267c02 */ /* 0x004fe40008000f00 */
.L_x_2:
[----:B------:R-:W-:Y:S01]  /*02a0*/  IMAD.U32 R0, RZ, RZ, UR19 ;  /* 0x00000013ff007e24 */ /* 0x000fe2000f8e00ff */
[----:B------:R-:W-:Y:S04]  /*02b0*/  BSSY.RECONVERGENT B0, `(.L_x_4) ;  /* 0x000000c000007945 */ /* 0x000fe80003800200 */
[C---:B------:R-:W-:Y:S02]  /*02c0*/  ISETP.NE.OR P2, PT, R0.reuse, 0x1, !P1 ;  /* 0x000000010000780c */ /* 0x040fe40004f45670 */
[----:B------:R-:W-:-:S11]  /*02d0*/  ISETP.NE.OR P0, PT, R0, 0x3, !P1 ;  /* 0x000000030000780c */ /* 0x000fd60004f05670 */
[----:B------:R-:W-:Y:S05]  /*02e0*/  @P2 BRA `(.L_x_5) ;  /* 0x0000000000202947 */ /* 0x000fea0003800000 */
[----:B------:R-:W3:Y:S02]  /*02f0*/  LDCU.64 UR4, c[0x0][0x348] ;  /* 0x00006900ff0477ac */ /* 0x000ee40008000a00 */
[----:B---3--:R-:W-:Y:S02]  /*0300*/  UIADD3 UR6, UP1, UPT, UR4, 0x80, URZ ;  /* 0x0000008004067890 */ /* 0x008fe4000ff3e0ff */
[----:B------:R-:W-:Y:S02]  /*0310*/  UIADD3 UR4, UP0, UPT, UR4, 0x180, URZ ;  /* 0x0000018004047890 */ /* 0x000fe4000ff1e0ff */
[----:B------:R-:W-:Y:S02]  /*0320*/  UIADD3.X UR7, UPT, UPT, URZ, UR5, URZ, UP1, !UPT ;  /* 0x00000005ff077290 */ /* 0x000fe40008ffe4ff */
[----:B------:R-:W-:-:S07]  /*0330*/  UIADD3.X UR5, UPT, UPT, URZ, UR5, URZ, UP0, !UPT ;  /* 0x00000005ff057290 */ /* 0x000fce00087fe4ff */
[----:B------:R3:W-:Y:S02]  /*0340*/  UTMACCTL.PF [UR6] ;  /* 0x00000000060079b9 */ /* 0x0007e40008040000 */
[----:B------:R3:W-:Y:S02]  /*0350*/  UTMACCTL.PF [UR4] ;  /* 0x00000000040079b9 */ /* 0x0007e40008040000 */
[----:B---3--:R-:W-:Y:S01]  /*0360*/  NOP ;  /* 0x0000000000007918 */ /* 0x008fe20000000000 */
.L_x_5:
[----:B------:R-:W-:Y:S05]  /*0370*/  BSYNC.RECONVERGENT B0 ;  /* 0x0000000000007941 */ /* 0x000fea0003800200 */
.L_x_4:
[----:B------:R-:W-:Y:S04]  /*0380*/  BSSY.RECONVERGENT B0, `(.L_x_6) ;  /* 0x000000a000007945 */ /* 0x000fe80003800200 */
        /* <DEDUP_REMOVED lines=9> */
.L_x_7:
[----:B------:R-:W-:Y:S05]  /*0420*/  BSYNC.RECONVERGENT B0 ;  /* 0x0000000000007941 */ /* 0x000fea0003800200 */
.L_x_6:
[----:B------:R-:W3:Y:S01]  /*0430*/  LDCU.64 UR4, c[0x0][0x988] ;  /* 0x00013100ff0477ac */ /* 0x000ee20008000a00 */
[----:B------:R-:W-:Y:S02]  /*0440*/  UISETP.EQ.U32.AND UP2, UPT, UR8, URZ, UPT ;  /* 0x000000ff0800728c */ /* 0x000fe4000bf42070 */
[----:B------:R-:W-:Y:S02]  /*0450*/  UPLOP3.LUT UP3, UPT, UPT, UPT, UPT, 0x80, 0x8 ;  /* 0x000000000008789c */ /* 0x000fe40003f6f070 */
[----:B---3--:R-:W-:-:S04]  /*0460*/  UISETP.NE.U32.AND UP0, UPT, UR4, URZ, UPT ;  /* 0x000000ff0400728c */ /* 0x008fc8000bf05070 */
[----:B------:R-:W-:-:S04]  /*0470*/  UISETP.NE.AND.EX UP1, UPT, UR5, URZ, UPT, UP0 ;  /* 0x000000ff0500728c */ /* 0x000fc8000bf25300 */
[----:B------:R-:W-:-:S04]  /*0480*/  UISETP.EQ.OR.EX UP4, UPT, UR9, URZ, !UP1, UP2 ;  /* 0x000000ff0900728c */ /* 0x000fc8000cf82720 */
[----:B------:R-:W-:-:S06]  /*0490*/  UP2UR UR4, UPR, URZ, 0x10 ;  /* 0x00000010ff047883 */ /* 0x000fcc0008000000 */
[----:B------:R-:W-:Y:S01]  /*04a0*/  MOV R92, UR4 ;  /* 0x00000004005c7c02 */ /* 0x000fe20008000f00 */
[----:B------:R-:W-:Y:S06]  /*04b0*/  BRA.U !UP4, `(.L_x_8) ;  /* 0x000000010c207547 */ /* 0x000fec000b800000 */
[----:B------:R-:W-:Y:S01]  /*04c0*/  UISETP.NE.U32.AND UP2, UPT, UR8, URZ, UPT ;  /* 0x000000ff0800728c */ /* 0x000fe2000bf45070 */
[----:B-----5:R-:W-:Y:S01]  /*04d0*/  FSETP.NEU.AND P0, PT, R41, RZ, PT ;  /* 0x000000ff2900720b */ /* 0x020fe20003f0d000 */
[----:B------:R-:W-:Y:S02]  /*04e0*/  USEL UR4, URZ, 0xffffffff, UP1 ;  /* 0xffffffffff047887 */ /* 0x000fe40008800000 */
[----:B------:R-:W-:-:S10]  /*04f0*/  UISETP.NE.AND.EX UP2, UPT, UR9, URZ, UPT, UP2 ;  /* 0x000000ff0900728c */ /* 0x000fd4000bf45320 */
[----:B------:R-:W-:Y:S01]  /*0500*/  VOTEU.ANY UP0, P0 ;  /* 0x0000000000ff7886 */ /* 0x000fe20000000100 */
[----:B------:R-:W-:-:S04]  /*0510*/  @!UP2 USEL UR4, URZ, 0xffffffff, UP0 ;  /* 0xffffffffff04a887 */ /* 0x000fc80008000000 */
[----:B------:R-:W-:-:S04]  /*0520*/  ULOP3.LUT UR4, UR4, 0x1, URZ, 0xc0, !UPT ;  /* 0x0000000104047892 */ /* 0x000fc8000f8ec0ff */
[----:B------:R-:W-:-:S11]  /*0530*/  UISETP.NE.U32.AND UP3, UPT, UR4, 0x1, UPT ;  /* 0x000000010400788c */ /* 0x000fd6000bf65070 */
.L_x_8:
[----:B------:R-:W3:Y:S01]  /*0540*/  SHFL.IDX PT, R0, R87, RZ, 0x1f ;  /* 0x00001fff57007589 */ /* 0x000ee200000e0000 */
[----:B------:R-:W-:Y:S02]  /*0550*/  UISETP.NE.AND UP5, UPT, UR19, 0x2, UPT ;  /* 0x000000021300788c */ /* 0x000fe4000bfa5270 */
[----:B------:R-:W-:Y:S02]  /*0560*/  UISETP.NE.AND UP0, UPT, UR19, 0x2, UPT ;  /* 0x000000021300788c */ /* 0x000fe4000bf05270 */
[----:B------:R-:W-:Y:S02]  /*0570*/  UISETP.NE.OR UP2, UPT, UR28, URZ, UP5 ;  /* 0x000000ff1c00728c */ /* 0x000fe4000af45670 */
[----:B------:R-:W-:-:S04]  /*0580*/  USEL UR53, URZ, 0x1, UP0 ;  /* 0x00000001ff357887 */ /* 0x000fc80008000000 */
[----:B------:R-:W-:Y:S02]  /*0590*/  PLOP3.LUT P3, PT, P1, PT, UP2, 0xae, 0xea ;  /* 0x0000000000ea781c */ /* 0x000fe40000f6f52e */
[----:B---3--:R-:W-:-:S13]  /*05a0*/  ISETP.NE.AND P0, PT, R0, RZ, PT ;  /* 0x000000ff0000720c */ /* 0x008fda0003f05270 */
[----:B------:R-:W-:Y:S05]  /*05b0*/  @P0 BRA `(.L_x_9) ;  /* 0x0000000400d00947 */ /* 0x000fea0003800000 */
[----:B------:R-:W-:Y:S01]  /*05c0*/  ELECT P0, URZ, PT ;  /* 0x0000000000ff782f */ /* 0x000fe20003800000 */
[----:B------:R-:W-:-:S12]  /*05d0*/  BSSY.RECONVERGENT B0, `(.L_x_9) ;  /* 0x0000072000007945 */ /* 0x000fd80003800200 */
[----:B------:R-:W-:Y:S05]  /*05e0*/  @!P0 BRA `(.L_x_10) ;  /* 0x0000000400c08947 */ /* 0x000fea0003800000 */
[----:B------:R-:W-:Y:S01]  /*05f0*/  UMOV UR4, 0x400 ;  /* 0x0000040000047882 */ /* 0x000fe20000000000 */
[----:B------:R-:W-:Y:S01]  /*0600*/  UMOV UR6, 0x1 ;  /* 0x0000000100067882 */ /* 0x000fe20000000000 */
[----:B------:R-:W-:Y:S02]  /*0610*/  ULEA UR4, UR37, UR4, 0x18 ;  /* 0x0000000425047291 */ /* 0x000fe4000f8ec0ff */
[----:B------:R-:W-:-:S04]  /*0620*/  UIADD3 UR6, UPT, UPT, -UR6, 0x100000, URZ ;  /* 0x0010000006067890 */ /* 0x000fc8000fffe1ff */
[----:B------:R-:W-:Y:S02]  /*0630*/  USHF.L.U32 UR7, UR6, 0xb, URZ ;  /* 0x0000000b06077899 */ /* 0x000fe400080006ff */
[----:B------:R-:W-:Y:S01]  /*0640*/  USHF.L.U32 UR6, UR6, 0x1, URZ ;  /* 0x0000000106067899 */ /* 0x000fe200080006ff */
[----:B------:R-:W3:Y:S11]  /*0650*/  FENCE.VIEW.ASYNC.S ;  /* 0x00000000000073c6 */ /* 0x000ef60000000000 */
[----:B---3--:R3:W4:Y:S01]  /*0660*/  SYNCS.EXCH.64 URZ, [UR4], UR6 ;  /* 0x0000000604ff75b2 */ /* 0x0087220008000100 */
[----:B------:R3:W1:Y:S01]  /*0670*/  SYNCS.EXCH.64 URZ, [UR4+0x1a0], UR6 ;  /* 0x0001a00604ff75b2 */ /* 0x0006620008000100 */
        /* <DEDUP_REMOVED lines=101> */
[----:B------:R3:W1:Y:S02]  /*0cd0*/  SYNCS.EXCH.64 URZ, [UR4+0x338], UR6 ;  /* 0x0003380604ff75b2 */ /* 0x0006640008000100 */
[----:B---34-:R-:W-:Y:S01]  /*0ce0*/  NOP ;  /* 0x0000000000007918 */ /* 0x018fe20000000000 */
.L_x_10:
[----:B------:R-:W-:Y:S05]  /*0cf0*/  BSYNC.RECONVERGENT B0 ;  /* 0x0000000000007941 */ /* 0x000fea0003800200 */
.L_x_9:
[----:B------:R-:W3:Y:S01]  /*0d00*/  SHFL.IDX PT, R0, R87, RZ, 0x1f ;  /* 0x00001fff57007589 */ /* 0x000ee200000e0000 */
[----:B------:R-:W-:Y:S01]  /*0d10*/  NOP ;  /* 0x0000000000007918 */ /* 0x000fe20000000000 */
[----:B---3--:R-:W-:-:S13]  /*0d20*/  ISETP.NE.AND P0, PT, R0, 0x1, PT ;  /* 0x000000010000780c */ /* 0x008fda0003f05270 */
[----:B------:R-:W-:Y:S05]  /*0d30*/  @P0 BRA `(.L_x_11) ;  /* 0x0000000000440947 */ /* 0x000fea0003800000 */
[----:B------:R-:W-:Y:S01]  /*0d40*/  UMOV UR4, 0x400 ;  /* 0x0000040000047882 */ /* 0x000fe20000000000 */
[----:B------:R-:W-:Y:S01]  /*0d50*/  UMOV UR8, 0x20 ;  /* 0x0000002000087882 */ /* 0x000fe20000000000 */
[----:B------:R-:W-:Y:S01]  /*0d60*/  UMOV UR6, 0x80 ;  /* 0x0000008000067882 */ /* 0x000fe20000000000 */
[----:B------:R-:W-:Y:S02]  /*0d70*/  ULEA UR4, UR37, UR4, 0x18 ;  /* 0x0000000425047291 */ /* 0x000fe4000f8ec0ff */
[----:B------:R-:W-:-:S04]  /*0d80*/  UIADD3 UR8, UPT, UPT, -UR8, 0x100000, URZ ;  /* 0x0010000008087890 */ /* 0x000fc8000fffe1ff */
[----:B------:R-:W-:Y:S02]  /*0d90*/  USHF.L.U32 UR9, UR8, 0xb, URZ ;  /* 0x0000000b08097899 */ /* 0x000fe400080006ff */
[----:B------:R-:W-:Y:S02]  /*0da0*/  USHF.L.U32 UR8, UR8, 0x1, URZ ;  /* 0x0000000108087899 */ /* 0x000fe400080006ff */
[----:B------:R-:W-:-:S04]  /*0db0*/  UIADD3 UR6, UPT, UPT, -UR6, 0x100000, URZ ;  /* 0x0010000006067890 */ /* 0x000fc8000fffe1ff */
[----:B------:R-:W-:Y:S02]  /*0dc0*/  USHF.L.U32 UR7, UR6, 0xb, URZ ;  /* 0x0000000b06077899 */ /* 0x000fe400080006ff */
[----:B------:R-:W-:Y:S01]  /*0dd0*/  USHF.L.U32 UR6, UR6, 0x1, URZ ;  /* 0x0000000106067899 */ /* 0x000fe200080006ff */
[----:B------:R-:W-:Y:S01]  /*0de0*/  ELECT P0, URZ, PT ;  /* 0x0000000000ff782f */ /* 0x000fe20003800000 */
[----:B------:R-:W3:Y:S02]  /*0df0*/  FENCE.VIEW.ASYNC.S ;  /* 0x00000000000073c6 */ /* 0x000ee40000000000 */
[----:B---3--:R3:W4:Y:S08]  /*0e00*/  SYNCS.EXCH.64 URZ, [UR4+0x340], UR8 ;  /* 0x0003400804ff75b2 */ /* 0x0087300008000100 */
[----:B------:R3:W1:Y:S01]  /*0e10*/  SYNCS.EXCH.64 URZ, [UR4+0x350], UR6 ;  /* 0x0003500604ff75b2 */ /* 0x0006620008000100 */
[----:B------:R3:W1:Y:S01]  /*0e20*/  SYNCS.EXCH.64 URZ, [UR4+0x348], UR8 ;  /* 0x0003480804ff75b2 */ /* 0x0006620008000100 */
[----:B------:R3:W1:Y:S01]  /*0e30*/  SYNCS.EXCH.64 URZ, [UR4+0x358], UR6 ;  /* 0x0003580604ff75b2 */ /* 0x0006620008000100 */
[----:B------:R-:W-:Y:S01]  /*0e40*/  NOP ;  /* 0x0000000000007918 */ /* 0x000fe20000000000 */
.L_x_11:
[----:B------:R-:W2:Y:S01]  /*0e50*/  SHFL.IDX PT, R0, R87, RZ, 0x1f ;  /* 0x00001fff57007589 */ /* 0x000ea200000e0000 */
[----:B------:R-:W-:Y:S01]  /*0e60*/  NOP ;  /* 0x0000000000007918 */ /* 0x000fe20000000000 */
[----:B--2---:R-:W-:-:S13]  /*0e70*/  ISETP.NE.AND P0, PT, R0, 0x3, PT ;  /* 0x000000030000780c */ /* 0x004fda0003f05270 */
[----:B------:R-:W-:Y:S05]  /*0e80*/  @P0 BRA `(.L_x_12) ;  /* 0x00000000002c0947 */ /* 0x000fea0003800000 */
[----:B---3--:R-:W-:Y:S01]  /*0e90*/  UMOV UR4, 0x400 ;  /* 0x0000040000047882 */ /* 0x008fe20000000000 */
[----:B------:R-:W-:Y:S01]  /*0ea0*/  UMOV UR6, 0x20 ;  /* 0x0000002000067882 */ /* 0x000fe20000000000 */
[----:B------:R-:W-:Y:S02]  /*0eb0*/  ULEA UR4, UR37, UR4, 0x18 ;  /* 0x0000000425047291 */ /* 0x000fe4000f8ec0ff */
[----:B------:R-:W-:-:S04]  /*0ec0*/  UIADD3 UR6, UPT, UPT, -UR6, 0x100000, URZ ;  /* 0x0010000006067890 */ /* 0x000fc8000fffe1ff */
[----:B------:R-:W-:Y:S02]  /*0ed0*/  USHF.L.U32 UR7, UR6, 0xb, URZ ;  /* 0x0000000b06077899 */ /* 0x000fe400080006ff */
[----:B------:R-:W-:Y:S01]  /*0ee0*/  USHF.L.U32 UR6, UR6, 0x1, URZ ;  /* 0x0000000106067899 */ /* 0x000fe200080006ff */
[----:B------:R-:W-:Y:S01]  /*0ef0*/  ELECT P0, URZ, PT ;  /* 0x0000000000ff782f */ /* 0x000fe20003800000 */
[----:B------:R-:W2:Y:S10]  /*0f00*/  FENCE.VIEW.ASYNC.S ;  /* 0x00000000000073c6 */ /* 0x000eb40000000000 */
[----:B--2---:R2:W3:Y:S01]  /*0f10*/  SYNCS.EXCH.64 URZ, [UR4+0x360], UR6 ;  /* 0x0003600604ff75b2 */ /* 0x0044e20008000100 */
[----:B------:R2:W1:Y:S01]  /*0f20*/  SYNCS.EXCH.64 URZ, [UR4+0x368], UR6 ;  /* 0x0003680604ff75b2 */ /* 0x0004620008000100 */
[----:B------:R-:W-:Y:S01]  /*0f30*/  NOP ;  /* 0x0000000000007918 */ /* 0x000fe20000000000 */
.L_x_12:
[----:B------:R-:W4:Y:S01]  /*0f40*/  SHFL.IDX PT, R0, R87, RZ, 0x1f ;  /* 0x00001fff57007589 */ /* 0x000f2200000e0000 */
[----:B------:R-:W-:Y:S01]  /*0f50*/  NOP ;  /* 0x0000000000007918 */ /* 0x000fe20000000000 */
[----:B----4-:R-:W-:-:S13]  /*0f60*/  ISETP.NE.AND P0, PT, R0, 0x4, PT ;  /* 0x000000040000780c */ /* 0x010fda0003f05270 */
[----:B------:R-:W-:Y:S05]  /*0f70*/  @P0 BRA `(.L_x_13) ;  /* 0x0000000000400947 */ /* 0x000fea0003800000 */
[----:B--23--:R-:W-:Y:S01]  /*0f80*/  UMOV UR4, 0x1e0 ;  /* 0x000001e000047882 */ /* 0x00cfe20000000000 */
[----:B------:R-:W-:Y:S01]  /*0f90*/  UMOV UR6, 0x400 ;  /* 0x0000040000067882 */ /* 0x000fe20000000000 */
[----:B------:R-:W-:Y:S01]  /*0fa0*/  USEL UR4, UR4, 0x1a0, UP3 ;  /* 0x000001a004047887 */ /* 0x000fe20009800000 */
        /* <DEDUP_REMOVED lines=9> */
[----:B------:R-:W2:Y:S02]  /*1040*/  FENCE.VIEW.ASYNC.S ;  /* 0x00000000000073c6 */ /* 0x000ea40000000000 */
[----:B--2---:R4:W2:Y:S08]  /*1050*/  SYNCS.EXCH.64 URZ, [UR6+0x370], UR8 ;  /* 0x0003700806ff75b2 */ /* 0x0048b00008000100 */
[----:B------:R4:W3:Y:S02]  /*1060*/  SYNCS.EXCH.64 URZ, [UR6+0x378], UR4 ;  /* 0x0003780406ff75b2 */ /* 0x0008e40008000100 */
[----:B----4-:R-:W-:Y:S01]  /*1070*/  NOP ;  /* 0x0000000000007918 */ /* 0x010fe20000000000 */
.L_x_13:
[----:B------:R-:W4:Y:S01]  /*1080*/  SHFL.IDX PT, R0, R87, RZ, 0x1f ;  /* 0x00001fff57007589 */ /* 0x000f2200000e0000 */
[----:B------:R-:W-:Y:S01]  /*1090*/  ISETP.NE.OR P1, PT, RZ, UR19, !P1 ;  /* 0x00000013ff007c0c */ /* 0x000fe2000cf25670 */
[----:B------:R-:W-:Y:S01]  /*10a0*/  NOP ;  /* 0x0000000000007918 */ /* 0x000fe20000000000 */
[----:B----4-:R-:W-:-:S13]  /*10b0*/  ISETP.NE.AND P0, PT, R0, 0x5, PT ;  /* 0x000000050000780c */ /* 0x010fda0003f05270 */
[----:B------:R-:W-:Y:S05]  /*10c0*/  @P0 BRA `(.L_x_14) ;  /* 0x0000000000440947 */ /* 0x000fea0003800000 */
[----:B--23--:R-:W-:Y:S01]  /*10d0*/  UMOV UR4, 0x400 ;  /* 0x0000040000047882 */ /* 0x00cfe20000000000 */
        /* <DEDUP_REMOVED lines=12> */
[----:B------:R4:W3:Y:S01]  /*11a0*/  SYNCS.EXCH.64 URZ, [UR4+0x390], UR8 ;  /* 0x0003900804ff75b2 */ /* 0x0008e20008000100 */
[----:B------:R4:W1:Y:S01]  /*11b0*/  SYNCS.EXCH.64 URZ, [UR4+0x388], UR6 ;  /* 0x0003880604ff75b2 */ /* 0x0008620008000100 */
[----:B------:R4:W1:Y:S02]  /*11c0*/  SYNCS.EXCH.64 URZ, [UR4+0x398], UR8 ;  /* 0x0003980804ff75b2 */ /* 0x0008640008000100 */
[----:B----4-:R-:W-:Y:S01]  /*11d0*/  NOP ;  /* 0x0000000000007918 */ /* 0x010fe20000000000 */
.L_x_14:
[----:B------:R-:W-:Y:S01]  /*11e0*/  VOTEU.ALL UP0, P1 ;  /* 0x0000000000ff7886 */ /* 0x000fe20000800000 */
[----:B--23--:R-:W-:Y:S01]  /*11f0*/  UMOV UR4, 0x20 ;  /* 0x0000002000047882 */ /* 0x00cfe20000000000 */
[----:B------:R-:W2:Y:S01]  /*1200*/  LDCU UR7, c[0x0][0x36c] ;  /* 0x00006d80ff0777ac */ /* 0x000ea20008000800 */
[----:B------:R-:W-:Y:S01]  /*1210*/  NOP ;  /* 0x0000000000007918 */ /* 0x000fe20000000000 */
[----:B-1----:R-:W-:Y:S01]  /*1220*/  LOP3.LUT R3, R99, 0x1f, RZ, 0xc0, !PT ;  /* 0x0000001f63037812 */ /* 0x002fe200078ec0ff */
[----:B------:R-:W-:Y:S01]  /*1230*/  @!UP0 UMOV UR6, 0x400 ;  /* 0x0000040000068882 */ /* 0x000fe20000000000 */
[----:B------:R-:W-:-:S04]  /*1240*/  @!UP0 UIADD3 UR4, UPT, UPT, -UR4, 0x100000, URZ ;  /* 0x0010000004048890 */ /* 0x000fc8000fffe1ff */
[----:B------:R-:W-:Y:S02]  /*1250*/  @!UP0 USHF.L.U32 UR5, UR4, 0xb, URZ ;  /* 0x0000000b04058899 */ /* 0x000fe400080006ff */
[----:B------:R-:W-:Y:S02]  /*1260*/  @!UP0 USHF.L.U32 UR4, UR4, 0x1, URZ ;  /* 0x0000000104048899 */ /* 0x000fe400080006ff */
[----:B------:R-:W-:Y:S01]  /*1270*/  @!UP0 ULEA UR6, UR37, UR6, 0x18 ;  /* 0x0000000625068291 */ /* 0x000fe2000f8ec0ff */
[----:B------:R-:W-:Y:S01]  /*1280*/  VOTEU.ALL UP0, P1 ;  /* 0x0000000000ff7886 */ /* 0x000fe20000800000 */
[----:B------:R-:W-:Y:S02]  /*1290*/  UISETP.NE.AND UP4, UPT, UR19, URZ, UPT ;  /* 0x000000ff1300728c */ /* 0x000fe4000bf85270 */
[----:B--2---:R-:W-:Y:S01]  /*12a0*/  UISETP.EQ.U32.AND UP6, UPT, UR7, 0x1, UPT ;  /* 0x000000010700788c */ /* 0x004fe2000bfc2070 */
[----:B------:R-:W1:Y:S07]  /*12b0*/  FENCE.VIEW.ASYNC.S ;  /* 0x00000000000073c6 */ /* 0x000e6e0000000000 */
[----:B-1----:R1:W2:Y:S01]  /*12c0*/  @!UP0 SYNCS.EXCH.64 URZ, [UR6+0x3a0], UR4 ;  /* 0x0003a00406ff85b2 */ /* 0x0022a20008000100 */
[----:B------:R-:W-:Y:S05]  /*12d0*/  BRA.U !UP6, `(.L_x_15) ;  /* 0x000000010e087547 */ /* 0x000fea000b800000 */
[----:B--2---:R-:W-:Y:S01]  /*12e0*/  UCGABAR_ARV ;  /* 0x00000000000079c7 */ /* 0x004fe20008000000 */
[----:B------:R-:W-:Y:S05]  /*12f0*/  BRA `(.L_x_16) ;  /* 0x0000000000047947 */ /* 0x000fea0003800000 */
.L_x_15:
[----:B--2---:R-:W-:Y:S01]  /*1300*/  NOP ;  /* 0x0000000000007918 */ /* 0x004fe20000000000 */
.L_x_16:
[----:B------:R-:W2:Y:S01]  /*1310*/  S2UR UR22, SR_CTAID.X ;  /* 0x00000000001679c3 */ /* 0x000ea20000002500 */
[----:B------:R-:W-:-:S05]  /*1320*/  CS2R.32 R91, SR_CgaSize ;  /* 0x00000000005b7805 */ /* 0x000fca0000008a00 */
[----:B------:R-:W-:-:S05]  /*1330*/  IMAD R91, R91, -0xa0, RZ ;  /* 0xffffff605b5b7824 */ /* 0x000fca00078e02ff */
[----:B-1----:R-:W-:-:S14]  /*1340*/  R2UR UR5, R91 ;  /* 0x000000005b0572ca */ /* 0x002fdc00000e0000 */
[----:B------:R-:W1:Y:S01]  /*1350*/  LDCU UR5, c[0x0][UR5+0x2b0] ;  /* 0x00005600050577ac */ /* 0x000e620008000800 */
[----:B------:R-:W-:-:S05]  /*1360*/  CS2R.32 R91, SR_CgaSize ;  /* 0x00000000005b7805 */ /* 0x000fca0000008a00 */
[----:B------:R-:W-:-:S05]  /*1370*/  IMAD R91, R91, -0xa0, RZ ;  /* 0xffffff605b5b7824 */ /* 0x000fca00078e02ff */
[----:B------:R-:W-:-:S14]  /*1380*/  R2UR UR4, R91 ;  /* 0x000000005b0472ca */ /* 0x000fdc00000e0000 */
[----:B------:R-:W3:Y:S01]  /*1390*/  LDCU UR4, c[0x0][UR4+0x2b4] ;  /* 0x00005680040477ac */ /* 0x000ee20008000800 */
[----:B------:R-:W4:Y:S01]  /*13a0*/  S2UR UR18, SR_CTAID.Y ;  /* 0x00000000001279c3 */ /* 0x000f220000002600 */
[----:B------:R-:W-:-:S05]  /*13b0*/  CS2R.32 R91, SR_CgaSize ;  /* 0x00000000005b7805 */ /* 0x000fca0000008a00 */
[----:B------:R-:W-:-:S05]  /*13c0*/  IMAD R91, R91, -0xa0, RZ ;  /* 0xffffff605b5b7824 */ /* 0x000fca00078e02ff */
[----:B------:R-:W-:-:S14]  /*13d0*/  R2UR UR7, R91 ;  /* 0x000000005b0772ca */ /* 0x000fdc00000e0000 */
[----:B------:R-:W3:Y:S01]  /*13e0*/  LDCU UR7, c[0x0][UR7+0x2a0] ;  /* 0x00005400070777ac */ /* 0x000ee20008000800 */
[----:B------:R-:W-:-:S05]  /*13f0*/  CS2R.32 R91, SR_CgaSize ;  /* 0x00000000005b7805 */ /* 0x000fca0000008a00 */
[----:B------:R-:W-:-:S05]  /*1400*/  IMAD R91, R91, -0xa0, RZ ;  /* 0xffffff605b5b7824 */ /* 0x000fca00078e02ff */
[----:B------:R-:W-:-:S14]  /*1410*/  R2UR UR8, R91 ;  /* 0x000000005b0872ca */ /* 0x000fdc00000e0000 */
[----:B------:R-:W3:Y:S01]  /*1420*/  LDCU UR8, c[0x0][UR8+0x2a4] ;  /* 0x00005480080877ac */ /* 0x000ee20008000800 */
[----:B------:R-:W3:Y:S01]  /*1430*/  LDCU UR21, c[0x0][0xc24] ;  /* 0x00018480ff1577ac */ /* 0x000ee20008000800 */
[----:B------:R-:W3:Y:S01]  /*1440*/  LDCU UR39, c[0x0][0xc24] ;  /* 0x00018480ff2777ac */ /* 0x000ee20008000800 */
[----:B--2---:R-:W-:Y:S01]  /*1450*/  I2FP.F32.U32 R2, UR22 ;  /* 0x0000001600027c45 */ /* 0x004fe20008201000 */
[----:B------:R-:W2:Y:S04]  /*1460*/  LDCU UR24, c[0x0][0xc30] ;  /* 0x00018600ff1877ac */ /* 0x000ea80008000800 */
[----:B-1----:R-:W-:Y:S01]  /*1470*/  FMUL R2, R2, UR5 ;  /* 0x0000000502027c20 */ /* 0x002fe20008400000 */
[----:B----4-:R-:W-:-:S05]  /*1480*/  I2FP.F32.U32 R0, UR18 ;  /* 0x0000001200007c45 */ /* 0x010fca0008201000 */
[----:B------:R-:W1:Y:S01]  /*1490*/  F2I.U32.TRUNC.NTZ R2, R2 ;  /* 0x0000000200027305 */ /* 0x000e62000020f000 */
[----:B---3--:R-:W-:-:S07]  /*14a0*/  FMUL R0, R0, UR4 ;  /* 0x0000000400007c20 */ /* 0x008fce0008400000 */
[----:B------:R-:W3:Y:S01]  /*14b0*/  F2I.U32.TRUNC.NTZ R0, R0 ;  /* 0x0000000000007305 */ /* 0x000ee2000020f000 */
[----:B-1----:R-:W-:Y:S02]  /*14c0*/  R2UR UR4, R2 ;  /* 0x00000000020472ca */ /* 0x002fe400000e0000 */
[----:B------:R-:W-:Y:S02]  /*14d0*/  PRMT R2, RZ, 0x7610, R2 ;  /* 0x00007610ff027816 */ /* 0x000fe40000000002 */
[----:B---3--:R-:W-:Y:S02]  /*14e0*/  R2UR UR6, R0 ;  /* 0x00000000000672ca */ /* 0x008fe400000e0000 */
[----:B------:R-:W-:-:S07]  /*14f0*/  PRMT R0, RZ, 0x7610, R0 ;  /* 0x00007610ff007816 */ /* 0x000fce0000000000 */
[----:B------:R-:W-:-:S04]  /*1500*/  UIADD3 UR5, UPT, UPT, -UR4, URZ, URZ ;  /* 0x000000ff04057290 */ /* 0x000fc8000fffe1ff */
[----:B------:R-:W-:Y:S02]  /*1510*/  UIMAD UR5, UR7, UR5, UR22 ;  /* 0x00000005070572a4 */ /* 0x000fe4000f8e0216 */
[----:B------:R-:W-:-:S04]  /*1520*/  UIADD3 UR4, UPT, UPT, -UR6, URZ, URZ ;  /* 0x000000ff06047290 */ /* 0x000fc8000fffe1ff */
[----:B------:R-:W-:Y:S01]  /*1530*/  IMAD.U32 R91, RZ, RZ, UR5 ;  /* 0x00000005ff5b7e24 */ /* 0x000fe2000f8e00ff */
[----:B------:R-:W-:-:S06]  /*1540*/  UIMAD UR4, UR8, UR4, UR18 ;  /* 0x00000004080472a4 */ /* 0x000fcc000f8e0212 */
[----:B------:R-:W-:Y:S01]  /*1550*/  IMAD.U32 R90, RZ, RZ, UR4 ;  /* 0x00000004ff5a7e24 */ /* 0x000fe2000f8e00ff */
[----:B--2---:R-:W-:Y:S06]  /*1560*/  BRA.U UP4, `(.L_x_17) ;  /* 0x0000000104307547 */ /* 0x004fec000b800000 */
[----:B------:R-:W-:Y:S01]  /*1570*/  R2UR UR5, R90 ;  /* 0x000000005a0572ca */ /* 0x000fe200000e0000 */
[----:B------:R-:W-:Y:S01]  /*1580*/  UMOV UR7, 0x3 ;  /* 0x0000000300077882 */ /* 0x000fe20000000000 */
[----:B------:R-:W-:-:S11]  /*1590*/  R2UR UR4, R91 ;  /* 0x000000005b0472ca */ /* 0x000fd600000e0000 */
[----:B------:R-:W-:-:S04]  /*15a0*/  UISETP.NE.AND UP0, UPT, UR5, URZ, UPT ;  /* 0x000000ff0500728c */ /* 0x000fc8000bf05270 */
[----:B------:R-:W-:Y:S02]  /*15b0*/  UISETP.LT.U32.OR UP0, UPT, UR4, 0x2, !UP0 ;  /* 0x000000020400788c */ /* 0x000fe4000c701470 */
[----:B------:R-:W-:Y:S02]  /*15c0*/  ULOP3.LUT UR4, UR4, 0xfffffffe, URZ, 0xc0, !UPT ;  /* 0xfffffffe04047892 */ /* 0x000fe4000f8ec0ff */
[----:B------:R-:W-:Y:S02]  /*15d0*/  USEL UR6, URZ, 0x1, !UP0 ;  /* 0x00000001ff067887 */ /* 0x000fe4000c000000 */
[----:B------:R-:W-:Y:S02]  /*15e0*/  USEL UR5, URZ, 0x2, !UP0 ;  /* 0x00000002ff057887 */ /* 0x000fe4000c000000 */
[----:B------:R-:W-:Y:S02]  /*15f0*/  USHF.L.U32 UR4, UR7, UR4, URZ ;  /* 0x0000000407047299 */ /* 0x000fe400080006ff */
[----:B------:R-:W-:-:S04]  /*1600*/  UIADD3 UR5, UPT, UPT, UR6, UR5, URZ ;  /* 0x0000000506057290 */ /* 0x000fc8000fffe0ff */
[----:B------:R-:W-:Y:S02]  /*1610*/  IMAD.U32 R0, RZ, RZ, UR4 ;  /* 0x00000004ff007e24 */ /* 0x000fe4000f8e00ff */
[----:B------:R-:W-:-:S07]  /*1620*/  IMAD.U32 R2, RZ, RZ, UR5 ;  /* 0x00000005ff027e24 */ /* 0x000fce000f8e00ff */
.L_x_17:
[----:B------:R-:W1:Y:S01]  /*1630*/  S2UR UR52, SR_CTAID.Z ;  /* 0x00000000003479c3 */ /* 0x000e620000002700 */
[----:B------:R-:W-:Y:S01]  /*1640*/  UISETP.GE.AND UP0, UPT, UR21, 0x1, UPT ;  /* 0x000000011500788c */ /* 0x000fe2000bf06270 */
[----:B------:R-:W-:-:S08]  /*1650*/  UMOV UR20, UR22 ;  /* 0x0000001600147c82 */ /* 0x000fd00008000000 */
[----:B------:R-:W-:Y:S05]  /*1660*/  BRA.U !UP0, `(.L_x_18) ;  /* 0x0000000108d47547 */ /* 0x000fea000b800000 */
[----:B------:R-:W2:Y:S01]  /*1670*/  LDCU.128 UR12, c[0x0][0xc10] ;  /* 0x00018200ff0c77ac */ /* 0x000ea20008000c00 */
[----:B------:R-:W3:Y:S01]  /*1680*/  LDCU UR23, c[0x0][0xc0c] ;  /* 0x00018180ff1777ac */ /* 0x000ee20008000800 */
[----:B------:R-:W4:Y:S01]  /*1690*/  LDCU UR6, c[0x0][0x370] ;  /* 0x00006e00ff0677ac */ /* 0x000f220008000800 */
[----:B------:R-:W1:Y:S01]  /*16a0*/  LDCU UR7, c[0x0][0x374] ;  /* 0x00006e80ff0777ac */ /* 0x000e620008000800 */
[----:B------:R-:W1:Y:S01]  /*16b0*/  LDCU UR20, c[0x0][0xc20] ;  /* 0x00018400ff1477ac */ /* 0x000e620008000800 */
[----:B--2---:R-:W-:Y:S02]  /*16c0*/  UIMAD.WIDE.U32 UR4, UR22, UR12, URZ ;  /* 0x0000000c160472a5 */ /* 0x004fe4000f8e00ff */
[----:B---3--:R-:W-:Y:S01]  /*16d0*/  UISETP.NE.AND UP0, UPT, UR23, 0x1, UPT ;  /* 0x000000011700788c */ /* 0x008fe2000bf05270 */
[----:B------:R-:W2:Y:S01]  /*16e0*/  LDCU.64 UR8, c[0x0][0xc28] ;  /* 0x00018500ff0877ac */ /* 0x000ea20008000a00 */
[----:B----4-:R-:W-:-:S03]  /*16f0*/  UIMAD.WIDE.U32 UR10, UR6, UR12, URZ ;  /* 0x0000000c060a72a5 */ /* 0x010fc6000f8e00ff */
[----:B------:R-:W-:Y:S01]  /*1700*/  UMOV UR4, UR5 ;  /* 0x0000000500047c82 */ /* 0x000fe20008000000 */
[----:B------:R-:W-:Y:S02]  /*1710*/  UISETP.NE.AND UP2, UPT, UR21, 0x1, UPT ;  /* 0x000000011500788c */ /* 0x000fe4000bf45270 */
[----:B------:R-:W-:Y:S01]  /*1720*/  USHF.R.U32.HI UR4, URZ, UR13, UR4 ;  /* 0x0000000dff047299 */ /* 0x000fe20008011604 */
[----:B------:R-:W-:Y:S01]  /*1730*/  UMOV UR10, UR11 ;  /* 0x0000000b000a7c82 */ /* 0x000fe20008000000 */
[----:B------:R-:W-:Y:S02]  /*1740*/  UIMAD.WIDE.U32 UR16, UR18, UR15, URZ ;  /* 0x0000000f121072a5 */ /* 0x000fe4000f8e00ff */
[----:B------:R-:W-:Y:S02]  /*1750*/  USEL UR5, UR22, UR4, !UP0 ;  /* 0x0000000416057287 */ /* 0x000fe4000c000000 */
[----:B------:R-:W-:Y:S02]  /*1760*/  @UP0 USHF.R.U32.HI UR6, URZ, UR13, UR10 ;  /* 0x0000000dff060299 */ /* 0x000fe4000801160a */
[----:B------:R-:W-:-:S02]  /*1770*/  UISETP.NE.AND UP0, UPT, UR14, 0x1, UPT ;  /* 0x000000010e00788c */ /* 0x000fc4000bf05270 */
[----:B-1----:R-:W-:Y:S02]  /*1780*/  UIMAD.WIDE.U32 UR10, UR7, UR15, URZ ;  /* 0x0000000f070a72a5 */ /* 0x002fe4000f8e00ff */
[----:B--2---:R-:W-:Y:S01]  /*1790*/  UIMAD.WIDE.U32 UR12, UR6, UR8, URZ ;  /* 0x00000008060c72a5 */ /* 0x004fe2000f8e00ff */
[----:B------:R-:W-:Y:S02]  /*17a0*/  UMOV UR4, UR17 ;  /* 0x0000001100047c82 */ /* 0x000fe40008000000 */
[----:B------:R-:W-:Y:S02]  /*17b0*/  USHF.R.U32.HI UR4, URZ, UR20, UR4 ;  /* 0x00000014ff047299 */ /* 0x000fe40008011604 */
[----:B------:R-:W-:Y:S02]  /*17c0*/  UMOV UR10, UR11 ;  /* 0x0000000b000a7c82 */ /* 0x000fe40008000000 */
[----:B------:R-:W-:Y:S01]  /*17d0*/  UMOV UR12, UR13 ;  /* 0x0000000d000c7c82 */ /* 0x000fe20008000000 */
[----:B------:R-:W-:-:S02]  /*17e0*/  @UP0 USHF.R.U32.HI UR7, URZ, UR20, UR10 ;  /* 0x00000014ff070299 */ /* 0x000fc4000801160a */
[----:B------:R-:W-:Y:S02]  /*17f0*/  USEL UR4, UR18, UR4, !UP0 ;  /* 0x0000000412047287 */ /* 0x000fe4000c000000 */
[----:B------:R-:W-:Y:S02]  /*1800*/  UIMAD.WIDE.U32 UR10, UR7, UR8, URZ ;  /* 0x00000008070a72a5 */ /* 0x000fe4000f8e00ff */
[----:B------:R-:W-:Y:S02]  /*1810*/  @UP2 USHF.R.U32.HI UR6, URZ, UR9, UR12 ;  /* 0x00000009ff062299 */ /* 0x000fe4000801160c */
[----:B------:R-:W-:Y:S02]  /*1820*/  UIMAD.WIDE.U32 UR12, UR4, UR8, URZ ;  /* 0x00000008040c72a5 */ /* 0x000fe4000f8e00ff */
[----:B------:R-:W-:Y:S01]  /*1830*/  UIADD3 UR20, UPT, UPT, -UR5, URZ, URZ ;  /* 0x000000ff05147290 */ /* 0x000fe2000fffe1ff */
[----:B------:R-:W-:Y:S02]  /*1840*/  UMOV UR10, UR11 ;  /* 0x0000000b000a7c82 */ /* 0x000fe40008000000 */
[----:B------:R-:W-:-:S02]  /*1850*/  @UP2 USHF.R.U32.HI UR7, URZ, UR9, UR10 ;  /* 0x00000009ff072299 */ /* 0x000fc4000801160a */
[----:B------:R-:W-:Y:S02]  /*1860*/  UIMAD UR10, UR6, UR21, URZ ;  /* 0x00000015060a72a4 */ /* 0x000fe4000f8e02ff */
[----:B------:R-:W-:Y:S02]  /*1870*/  UIMAD UR7, UR7, UR21, URZ ;  /* 0x00000015070772a4 */ /* 0x000fe4000f8e02ff */
[----:B------:R-:W-:Y:S02]  /*1880*/  UIMAD UR20, UR23, UR20, UR22 ;  /* 0x00000014171472a4 */ /* 0x000fe4000f8e0216 */
[----:B------:R-:W-:-:S03]  /*1890*/  UISETP.GE.AND UP0, UPT, UR4, UR7, UPT ;  /* 0x000000070400728c */ /* 0x000fc6000bf06270 */
[----:B------:R-:W-:Y:S01]  /*18a0*/  UMOV UR7, UR13 ;  /* 0x0000000d00077c82 */ /* 0x000fe20008000000 */
[----:B------:R-:W-:Y:S02]  /*18b0*/  UISETP.GE.OR UP0, UPT, UR5, UR10, UP0 ;  /* 0x0000000a0500728c */ /* 0x000fe40008706670 */
[----:B------:R-:W-:Y:S02]  /*18c0*/  UIMAD.WIDE.U32 UR10, UR5, UR8, URZ ;  /* 0x00000008050a72a5 */ /* 0x000fe4000f8e00ff */
[----:B------:R-:W-:Y:S02]  /*18d0*/  USHF.R.U32.HI UR7, URZ, UR9, UR7 ;  /* 0x00000009ff077299 */ /* 0x000fe40008011607 */
[----:B------:R-:W-:Y:S02]  /*18e0*/  UIADD3 UR10, UPT, UPT, -UR4, URZ, URZ ;  /* 0x000000ff040a7290 */ /* 0x000fe4000fffe1ff */
[----:B------:R-:W-:Y:S02]  /*18f0*/  USEL UR7, UR4, UR7, !UP2 ;  /* 0x0000000704077287 */ /* 0x000fe4000d000000 */
[----:B------:R-:W-:Y:S01]  /*1900*/  UIMAD UR10, UR14, UR10, UR18 ;  /* 0x0000000a0e0a72a4 */ /* 0x000fe2000f8e0212 */
[----:B------:R-:W-:-:S02]  /*1910*/  @!UP0 UMOV UR8, UR11 ;  /* 0x0000000b00088c82 */ /* 0x000fc40008000000 */
[----:B------:R-:W-:Y:S02]  /*1920*/  @!UP0 USHF.R.U32.HI UR8, URZ, UR9, UR8 ;  /* 0x00000009ff088299 */ /* 0x000fe40008011608 */
[----:B------:R-:W-:Y:S02]  /*1930*/  UIADD3 UR9, UPT, UPT, -UR7, URZ, URZ ;  /* 0x000000ff07097290 */ /* 0x000fe4000fffe1ff */
[----:B------:R-:W-:Y:S02]  /*1940*/  @!UP0 USEL UR8, UR5, UR8, !UP2 ;  /* 0x0000000805088287 */ /* 0x000fe4000d000000 */
[----:B------:R-:W-:Y:S02]  /*1950*/  UIMAD UR9, UR21, UR9, UR4 ;  /* 0x00000009150972a4 */ /* 0x000fe4000f8e0204 */
[----:B------:R-:W-:Y:S02]  /*1960*/  @!UP0 UIADD3 UR7, UPT, UPT, UR7, -UR8, URZ ;  /* 0x8000000807078290 */ /* 0x000fe4000fffe0ff */
[----:B------:R-:W-:-:S02]  /*1970*/  @!UP0 UIMAD UR6, UR9, UR6, UR8 ;  /* 0x00000006090682a4 */ /* 0x000fc4000f8e0208 */
[----:B------:R-:W-:-:S04]  /*1980*/  @!UP0 UIMAD UR4, UR7, UR21, UR5 ;  /* 0x00000015070482a4 */ /* 0x000fc8000f8e0205 */
[----:B------:R-:W-:Y:S01]  /*1990*/  UIMAD UR18, UR4, UR14, UR10 ;  /* 0x0000000e041272a4 */ /* 0x000fe2000f8e020a */
[----:B------:R-:W-:Y:S02]  /*19a0*/  @!UP0 UMOV UR5, UR6 ;  /* 0x0000000600058c82 */ /* 0x000fe40008000000 */
[----:B------:R-:W-:-:S12]  /*19b0*/  UIMAD UR20, UR5, UR23, UR20 ;  /* 0x00000017051472a4 */ /* 0x000fd8000f8e0214 */
.L_x_18:
[----:B------:R-:W-:-:S09]  /*19c0*/  UISETP.NE.AND UP0, UPT, UR24, 0x1, UPT ;  /* 0x000000011800788c */ /* 0x000fd2000bf05270 */
[----:B------:R-:W-:Y:S05]  /*19d0*/  BRA.U UP0, `(.L_x_19) ;  /* 0x0000000100407547 */ /* 0x000fea000b800000 */
[----:B------:R-:W2:Y:S01]  /*19e0*/  LDCU.128 UR8, c[0x0][0xc10] ;  /* 0x00018200ff0877ac */ /* 0x000ea20008000c00 */
[----:B------:R-:W3:Y:S01]  /*19f0*/  LDCU UR12, c[0x0][0xc0c] ;  /* 0x00018180ff0c77ac */ /* 0x000ee20008000800 */
[----:B------:R-:W4:Y:S01]  /*1a00*/  LDCU UR13, c[0x0][0xc20] ;  /* 0x00018400ff0d77ac */ /* 0x000f220008000800 */
[----:B--2---:R-:W-:Y:S02]  /*1a10*/  UIMAD.WIDE.U32 UR4, UR20, UR8, URZ ;  /* 0x00000008140472a5 */ /* 0x004fe4000f8e00ff */
[----:B------:R-:W-:Y:S02]  /*1a20*/  UIMAD.WIDE.U32 UR6, UR18, UR11, URZ ;  /* 0x0000000b120672a5 */ /* 0x000fe4000f8e00ff */
[----:B---3--:R-:W-:Y:S02]  /*1a30*/  UISETP.NE.AND UP0, UPT, UR12, 0x1, UPT ;  /* 0x000000010c00788c */ /* 0x008fe4000bf05270 */
[----:B------:R-:W-:-:S03]  /*1a40*/  USHF.R.U32.HI UR5, URZ, UR9, UR5 ;  /* 0x00000009ff057299 */ /* 0x000fc60008011605 */
[----:B------:R-:W-:Y:S01]  /*1a50*/  UMOV UR4, UR7 ;  /* 0x0000000700047c82 */ /* 0x000fe20008000000 */
[----:B------:R-:W-:Y:S02]  /*1a60*/  USEL UR5, UR20, UR5, !UP0 ;  /* 0x0000000514057287 */ /* 0x000fe4000c000000 */
[----:B------:R-:W-:Y:S02]  /*1a70*/  UISETP.NE.AND UP0, UPT, UR10, 0x1, UPT ;  /* 0x000000010a00788c */ /* 0x000fe4000bf05270 */
[----:B----4-:R-:W-:-:S04]  /*1a80*/  USHF.R.U32.HI UR4, URZ, UR13, UR4 ;  /* 0x0000000dff047299 */ /* 0x010fc80008011604 */
[----:B------:R-:W-:-:S04]  /*1a90*/  USEL UR4, UR18, UR4, !UP0 ;  /* 0x0000000412047287 */ /* 0x000fc8000c000000 */
[----:B------:R-:W-:Y:S02]  /*1aa0*/  UIADD3 UR6, UPT, UPT, -UR4, UR5, URZ ;  /* 0x0000000504067290 */ /* 0x000fe4000fffe1ff */
[----:B------:R-:W-:Y:S02]  /*1ab0*/  UIADD3 UR4, UPT, UPT, UR4, -UR5, URZ ;  /* 0x8000000504047290 */ /* 0x000fe4000fffe0ff */
[----:B------:R-:W-:Y:S02]  /*1ac0*/  UIMAD UR18, UR6, UR10, UR18 ;  /* 0x0000000a061272a4 */ /* 0x000fe4000f8e0212 */
[----:B------:R-:W-:-:S12]  /*1ad0*/  UIMAD UR20, UR4, UR12, UR20 ;  /* 0x0000000c041472a4 */ /* 0x000fd8000f8e0214 */
.L_x_19:
[----:B------:R-:W-:Y:S05]  /*1ae0*/  BRA.U !UP6, `(.L_x_20) ;  /* 0x000000010e0c7547 */ /* 0x000fea000b800000 */
[----:B------:R-:W-:Y:S01]  /*1af0*/  UCGABAR_WAIT ;  /* 0x0000000000007dc7 */ /* 0x000fe20008000000 */
[----:B------:R-:W-:Y:S01]  /*1b00*/  CCTL.IVALL ;  /* 0x00000000ff00798f */ /* 0x000fe20002000000 */
[----:B------:R-:W-:Y:S05]  /*1b10*/  BRA `(.L_x_21) ;  /* 0x0000000000047947 */ /* 0x000fea0003800000 */
.L_x_20:
[----:B------:R-:W-:Y:S06]  /*1b20*/  BAR.SYNC.DEFER_BLOCKING 0x0 ;  /* 0x0000000000007b1d */ /* 0x000fec0000010000 */
.L_x_21:
[----:B------:R-:W-:Y:S05]  /*1b30*/  BRA.U UP5, `(.L_x_22) ;  /* 0x0000003d05007547 */ /* 0x000fea000b800000 */
[----:B------:R-:W2:Y:S01]  /*1b40*/  LDCU UR8, c[0x0][0x394] ;  /* 0x00007280ff0877ac */ /* 0x000ea20008000800 */
[----:B------:R-:W-:Y:S01]  /*1b50*/  PLOP3.LUT P1, PT, PT, PT, UP3, 0x80, 0x8 ;  /* 0x000000000008781c */ /* 0x000fe20003f2f038 */
[----:B------:R-:W-:Y:S01]  /*1b60*/  IMAD.MOV.U32 R2, RZ, RZ, RZ ;  /* 0x000000ffff027224 */ /* 0x000fe200078e00ff */
[----:B------:R-:W-:Y:S01]  /*1b70*/  ISETP.EQ.OR P2, PT, R3, RZ, P3 ;  /* 0x000000ff0300720c */ /* 0x000fe20001f42670 */
[----:B------:R-:W3:Y:S01]  /*1b80*/  LDCU UR7, c[0x0][0x5d8] ;  /* 0x0000bb00ff0777ac */ /* 0x000ee20008000800 */
[----:B------:R-:W-:Y:S01]  /*1b90*/  PLOP3.LUT P1, PT, P1, PT, PT, 0x8, 0x80 ;  /* 0x000000000080781c */ /* 0x000fe20000f2e170 */
[----:B------:R-:W-:Y:S02]  /*1ba0*/  UISETP.NE.AND UP0, UPT, UR19, URZ, UPT ;  /* 0x000000ff1300728c */ /* 0x000fe4000bf05270 */
[----:B------:R-:W-:Y:S02]  /*1bb0*/  USHF.L.U32 UR6, UR22, 0x6, URZ ;  /* 0x0000000616067899 */ /* 0x000fe400080006ff */
[----:B------:R-:W-:Y:S01]  /*1bc0*/  USEL UR47, UR53, 0x2, UP0 ;  /* 0x00000002352f7887 */ /* 0x000fe20008000000 */
[----:B------:R-:W4:Y:S01]  /*1bd0*/  LDCU UR58, c[0x0][0x370] ;  /* 0x00006e00ff3a77ac */ /* 0x000f220008000800 */
[----:B--2---:R-:W-:Y:S01]  /*1be0*/  UIADD3 UR5, UPT, UPT, UR8, 0x1f, URZ ;  /* 0x0000001f08057890 */ /* 0x004fe2000fffe0ff */
[----:B------:R-:W2:Y:S03]  /*1bf0*/  LDCU.64 UR50, c[0x0][0x348] ;  /* 0x00006900ff3277ac */ /* 0x000ea60008000a00 */
[----:B------:R-:W-:-:S02]  /*1c00*/  USHF.R.S32.HI UR4, URZ, 0x1f, UR5 ;  /* 0x0000001fff047899 */ /* 0x000fc40008011405 */
[----:B---3--:R-:W-:Y:S02]  /*1c10*/  UIADD3 UR7, UPT, UPT, UR7, 0x7f, URZ ;  /* 0x0000007f07077890 */ /* 0x008fe4000fffe0ff */
[----:B------:R-:W-:Y:S02]  /*1c20*/  ULEA.HI UR4, UR4, UR5, URZ, 0x5 ;  /* 0x0000000504047291 */ /* 0x000fe4000f8f28ff */
[----:B------:R-:W-:Y:S02]  /*1c30*/  UIADD3 UR5, UPT, UPT, UR8, -0x1, URZ ;  /* 0xffffffff08057890 */ /* 0x000fe4000fffe0ff */
[----:B------:R-:W-:Y:S02]  /*1c40*/  USHF.R.S32.HI UR60, URZ, 0x5, UR4 ;  /* 0x00000005ff3c7899 */ /* 0x000fe40008011404 */
[----:B------:R-:W-:Y:S02]  /*1c50*/  UISETP.GE.U32.AND UP1, UPT, UR5, -0x3f, UPT ;  /* 0xffffffc10500788c */ /* 0x000fe4000bf26070 */
[----:B------:R-:W-:-:S02]  /*1c60*/  UISETP.LT.U32.AND UP0, UPT, UR60, 0x34, UPT ;  /* 0x000000343c00788c */ /* 0x000fc4000bf01070 */
[----:B------:R-:W-:Y:S02]  /*1c70*/  USHF.R.S32.HI UR4, URZ, 0x1f, UR7 ;  /* 0x0000001fff047899 */ /* 0x000fe40008011407 */
[----:B------:R-:W-:Y:S02]  /*1c80*/  USEL UR59, UR60, 0x34, UP0 ;  /* 0x000000343c3b7887 */ /* 0x000fe40008000000 */
[----:B------:R-:W-:Y:S02]  /*1c90*/  ULEA.HI UR4, UR4, UR7, URZ, 0x7 ;  /* 0x0000000704047291 */ /* 0x000fe4000f8f38ff */
[----:B------:R-:W-:Y:S02]  /*1ca0*/  UIADD3 UR46, UPT, UPT, UR59, -0x1, URZ ;  /* 0xffffffff3b2e7890 */ /* 0x000fe4000fffe0ff */
[----:B------:R-:W-:Y:S02]  /*1cb0*/  @UP1 UIADD3 UR46, UPT, UPT, UR59, URZ, URZ ;  /* 0x000000ff3b2e1290 */ /* 0x000fe4000fffe0ff */
[----:B------:R-:W-:-:S02]  /*1cc0*/  ULOP3.LUT UR57, UR6, 0x40, URZ, 0xc0, !UPT ;  /* 0x0000004006397892 */ /* 0x000fc4000f8ec0ff */
[----:B------:R-:W-:Y:S01]  /*1cd0*/  UIADD3 UR62, UPT, UPT, UR8, 0x3e, URZ ;  /* 0x0000003e083e7890 */ /* 0x000fe2000fffe0ff */
[----:B------:R-:W3:Y:S01]  /*1ce0*/  LDCU UR56, c[0x0][0x374] ;  /* 0x00006e80ff3877ac */ /* 0x000ee20008000800 */
[----:B------:R-:W-:Y:S02]  /*1cf0*/  USHF.R.S32.HI UR55, URZ, 0x7, UR4 ;  /* 0x00000007ff377899 */ /* 0x000fe40008011404 */
[----:B------:R-:W-:Y:S02]  /*1d00*/  UIADD3 UR61, UPT, UPT, UR60, -UR59, URZ ;  /* 0x8000003b3c3d7290 */ /* 0x000fe4000fffe0ff */
[----:B------:R-:W-:Y:S01]  /*1d10*/  UIADD3 UR46, UPT, UPT, UR46, 0x1, URZ ;  /* 0x000000012e2e7890 */ /* 0x000fe2000fffe0ff */
[----:B------:R-:W-:Y:S01]  /*1d20*/  UMOV UR29, 0x1 ;  /* 0x00000001001d7882 */ /* 0x000fe20000000000 */
[----:B--2-4-:R-:W-:-:S10]  /*1d30*/  UMOV UR34, URZ ;  /* 0x000000ff00227c82 */ /* 0x014fd40008000000 */
.L_x_40:
[----:B------:R-:W-:Y:S01]  /*1d40*/  IMAD.U32 R4, RZ, RZ, UR55 ;  /* 0x00000037ff047e24 */ /* 0x000fe2000f8e00ff */
[----:B------:R-:W2:Y:S04]  /*1d50*/  LDCU UR54, c[0x0][0x5dc] ;  /* 0x0000bb80ff3677ac */ /* 0x000ea80008000800 */
[-C--:B------:R-:W-:Y:S01]  /*1d60*/  IABS R0, R4.reuse ;  /* 0x0000000400007213 */ /* 0x080fe20000000000 */
[----:B------:R-:W4:Y:S01]  /*1d70*/  LDCU UR49, c[0x0][0x5e0] ;  /* 0x0000bc00ff3177ac */ /* 0x000f220008000800 */
[----:B------:R-:W-:Y:S02]  /*1d80*/  IABS R4, R4 ;  /* 0x0000000400047213 */ /* 0x000fe40000000000 */
[----:B------:R-:W-:Y:S01]  /*1d90*/  R2UR UR6, R0 ;  /* 0x00000000000672ca */ /* 0x000fe200000e0000 */
[----:B------:R-:W-:Y:S01]  /*1da0*/  UMOV UR35, 0x400 ;  /* 0x0000040000237882 */ /* 0x000fe20000000000 */
[----:B------:R-:W-:Y:S01]  /*1db0*/  UMOV UR19, URZ ;  /* 0x000000ff00137c82 */ /* 0x000fe20008000000 */
[----:B--2---:R-:W-:-:S10]  /*1dc0*/  IMAD.U32 R3, RZ, RZ, UR54 ;  /* 0x00000036ff037e24 */ /* 0x004fd4000f8e00ff */
[----:B------:R-:W2:Y:S01]  /*1dd0*/  I2F.RP R6, UR6 ;  /* 0x0000000600067d06 */ /* 0x000ea20008209400 */
[----:B----4-:R-:W-:-:S07]  /*1de0*/  UISETP.NE.AND UP2, UPT, UR49, URZ, UPT ;  /* 0x000000ff3100728c */ /* 0x010fce000bf45270 */
[----:B--2---:R-:W2:Y:S02]  /*1df0*/  MUFU.RCP R5, R6 ;  /* 0x0000000600057308 */ /* 0x004ea40000001000 */
[----:B--2---:R-:W-:-:S06]  /*1e00*/  VIADD R5, R5, 0xffffffe ;  /* 0x0ffffffe05057836 */ /* 0x004fcc0000000000 */
[----:B------:R-:W2:Y:S02]  /*1e10*/  F2I.FTZ.U32.TRUNC.NTZ R0, R5 ;  /* 0x0000000500007305 */ /* 0x000ea4000021f000 */
[----:B--2---:R-:W-:Y:S02]  /*1e20*/  R2UR UR5, R0 ;  /* 0x00000000000572ca */ /* 0x004fe400000e0000 */
[----:B------:R-:W-:Y:S01]  /*1e30*/  IABS R0, R3 ;  /* 0x0000000300007213 */ /* 0x000fe20000000000 */
[----:B------:R-:W-:-:S03]  /*1e40*/  IMAD.U32 R3, RZ, RZ, UR18 ;  /* 0x00000012ff037e24 */ /* 0x000fc6000f8e00ff */
[----:B------:R-:W-:Y:S01]  /*1e50*/  R2UR UR8, R0 ;  /* 0x00000000000872ca */ /* 0x000fe200000e0000 */
[----:B------:R-:W-:Y:S01]  /*1e60*/  IMAD.MOV R0, RZ, RZ, -R4 ;  /* 0x000000ffff007224 */ /* 0x000fe200078e0a04 */
[----:B------:R-:W-:-:S04]  /*1e70*/  IABS R3, R3 ;  /* 0x0000000300037213 */ /* 0x000fc80000000000 */
[----:B------:R-:W-:Y:S01]  /*1e80*/  R2UR UR9, R3 ;  /* 0x00000000030972ca */ /* 0x000fe200000e0000 */
[----:B------:R-:W-:-:S04]  /*1e90*/  UIADD3 UR4, UPT, UPT, URZ, -UR5, URZ ;  /* 0x80000005ff047290 */ /* 0x000fc8000fffe0ff */
[----:B------:R-:W-:Y:S02]  /*1ea0*/  UIMAD UR7, UR4, UR6, URZ ;  /* 0x00000006040772a4 */ /* 0x000fe4000f8e02ff */
[----:B------:R-:W2:Y:S01]  /*1eb0*/  I2F.RP R3, UR8 ;  /* 0x0000000800037d06 */ /* 0x000ea20008209400 */
[----:B------:R-:W-:Y:S02]  /*1ec0*/  UMOV UR4, URZ ;  /* 0x000000ff00047c82 */ /* 0x000fe40008000000 */
[----:B------:R-:W-:Y:S02]  /*1ed0*/  UIMAD.WIDE.U32 UR4, UR5, UR7, UR4 ;  /* 0x00000007050472a5 */ /* 0x000fe4000f8e0004 */
[----:B------:R-:W-:-:S05]  /*1ee0*/  R2UR UR7, R0 ;  /* 0x00000000000772ca */ /* 0x000fca00000e0000 */
[----:B------:R-:W-:Y:S02]  /*1ef0*/  UMOV UR4, UR5 ;  /* 0x0000000500047c82 */ /* 0x000fe40008000000 */
[----:B------:R-:W-:Y:S01]  /*1f00*/  UIMAD.WIDE.U32 UR4, UR4, UR9, URZ ;  /* 0x00000009040472a5 */ /* 0x000fe2000f8e00ff */
[----:B--2---:R-:W2:Y:S06]  /*1f10*/  MUFU.RCP R3, R3 ;  /* 0x0000000300037308 */ /* 0x004eac0000001000 */
[----:B------:R-:W-:Y:S02]  /*1f20*/  UMOV UR4, UR5 ;  /* 0x0000000500047c82 */ /* 0x000fe40008000000 */
[----:B------:R-:W-:-:S04]  /*1f30*/  UIMAD UR5, UR4, UR7, UR9 ;  /* 0x00000007040572a4 */ /* 0x000fc8000f8e0209 */
[----:B------:R-:W-:Y:S01]  /*1f40*/  UISETP.GT.U32.AND UP0, UPT, UR6, UR5, UPT ;  /* 0x000000050600728c */ /* 0x000fe2000bf04070 */
[----:B--2---:R-:W-:-:S10]  /*1f50*/  VIADD R4, R3, 0xffffffe ;  /* 0x0ffffffe03047836 */ /* 0x004fd40000000000 */
[----:B------:R-:W-:Y:S01]  /*1f60*/  @!UP0 UIADD3 UR5, UPT, UPT, UR5, -UR6, URZ ;  /* 0x8000000605058290 */ /* 0x000fe2000fffe0ff */
[----:B------:R-:W2:Y:S01]  /*1f70*/  F2I.FTZ.U32.TRUNC.NTZ R0, R4 ;  /* 0x0000000400007305 */ /* 0x000ea2000021f000 */
[----:B------:R-:W-:Y:S02]  /*1f80*/  @!UP0 UIADD3 UR4, UPT, UPT, UR4, 0x1, URZ ;  /* 0x0000000104048890 */ /* 0x000fe4000fffe0ff */
[----:B------:R-:W-:Y:S02]  /*1f90*/  UISETP.GE.U32.AND UP1, UPT, UR5, UR6, UPT ;  /* 0x000000060500728c */ /* 0x000fe4000bf26070 */
[----:B------:R-:W-:-:S04]  /*1fa0*/  ULOP3.LUT UR5, UR18, UR55, URZ, 0x3c, !UPT ;  /* 0x0000003712057292 */ /* 0x000fc8000f8e3cff */
[----:B------:R-:W-:-:S05]  /*1fb0*/  UISETP.GE.AND UP0, UPT, UR5, URZ, UPT ;  /* 0x000000ff0500728c */ /* 0x000fca000bf06270 */
[----:B------:R-:W-:Y:S01]  /*1fc0*/  @UP1 UIADD3 UR4, UPT, UPT, UR4, 0x1, URZ ;  /* 0x0000000104041890 */ /* 0x000fe2000fffe0ff */
[----:B--2---:R-:W-:Y:S01]  /*1fd0*/  R2UR UR5, R0 ;  /* 0x00000000000572ca */ /* 0x004fe200000e0000 */
[----:B------:R-:W-:Y:S01]  /*1fe0*/  UISETP.NE.AND UP1, UPT, UR55, URZ, UPT ;  /* 0x000000ff3700728c */ /* 0x000fe2000bf25270 */
[----:B------:R-:W-:-:S04]  /*1ff0*/  IMAD.U32 R0, RZ, RZ, UR49 ;  /* 0x00000031ff007e24 */ /* 0x000fc8000f8e00ff */
[----:B------:R-:W-:Y:S01]  /*2000*/  UMOV UR7, UR4 ;  /* 0x0000000400077c82 */ /* 0x000fe20008000000 */
[----:B------:R-:W-:Y:S01]  /*2010*/  IABS R0, R0 ;  /* 0x0000000000007213 */ /* 0x000fe20000000000 */
[----:B------:R-:W-:-:S03]  /*2020*/  @!UP0 UIADD3 UR7, UPT, UPT, -UR7, URZ, URZ ;  /* 0x000000ff07078290 */ /* 0x000fc6000fffe1ff */
[----:B------:R-:W-:Y:S01]  /*2030*/  R2UR UR9, R0 ;  /* 0x00000000000972ca */ /* 0x000fe200000e0000 */
[----:B------:R-:W-:Y:S02]  /*2040*/  @!UP1 ULOP3.LUT UR7, URZ, UR55, URZ, 0x33, !UPT ;  /* 0x00000037ff079292 */ /* 0x000fe4000f8e33ff */
[----:B------:R-:W-:-:S04]  /*2050*/  UIADD3 UR4, UPT, UPT, URZ, -UR5, URZ ;  /* 0x80000005ff047290 */ /* 0x000fc8000fffe0ff */
[----:B------:R-:W-:Y:S01]  /*2060*/  IMAD.U32 R3, RZ, RZ, UR7 ;  /* 0x00000007ff037e24 */ /* 0x000fe2000f8e00ff */
[----:B------:R-:W-:-:S03]  /*2070*/  UIMAD UR6, UR4, UR8, URZ ;  /* 0x00000008040672a4 */ /* 0x000fc6000f8e02ff */
[----:B------:R-:W-:Y:S01]  /*2080*/  UMOV UR4, URZ ;  /* 0x000000ff00047c82 */ /* 0x000fe20008000000 */
[----:B------:R-:W-:Y:S01]  /*2090*/  IABS R3, R3 ;  /* 0x0000000300037213 */ /* 0x000fe20000000000 */
[----:B------:R-:W-:-:S03]  /*20a0*/  UIMAD.WIDE.U32 UR4, UR5, UR6, UR4 ;  /* 0x00000006050472a5 */ /* 0x000fc6000f8e0004 */
[----:B------:R-:W-:Y:S02]  /*20b0*/  R2UR UR10, R3 ;  /* 0x00000000030a72ca */ /* 0x000fe400000e0000 */
[----:B------:R-:W2:Y:S02]  /*20c0*/  I2F.RP R3, UR9 ;  /* 0x0000000900037d06 */ /* 0x000ea40008209400 */
[----:B------:R-:W-:-:S09]  /*20d0*/  UMOV UR4, UR5 ;  /* 0x0000000500047c82 */ /* 0x000fd20008000000 */
[----:B------:R-:W-:Y:S01]  /*20e0*/  UIMAD.WIDE.U32 UR4, UR4, UR10, URZ ;  /* 0x0000000a040472a5 */ /* 0x000fe2000f8e00ff */
[----:B--2---:R-:W2:Y:S06]  /*20f0*/  MUFU.RCP R0, R3 ;  /* 0x0000000300007308 */ /* 0x004eac0000001000 */
[----:B------:R-:W-:Y:S02]  /*2100*/  UMOV UR4, UR5 ;  /* 0x0000000500047c82 */ /* 0x000fe40008000000 */
[----:B------:R-:W-:-:S04]  /*2110*/  UIADD3 UR5, UPT, UPT, -UR4, URZ, URZ ;  /* 0x000000ff04057290 */ /* 0x000fc8000fffe1ff */
[----:B------:R-:W-:-:S04]  /*2120*/  UIMAD UR5, UR8, UR5, UR10 ;  /* 0x00000005080572a4 */ /* 0x000fc8000f8e020a */
[----:B------:R-:W-:Y:S01]  /*2130*/  UISETP.GT.U32.AND UP0, UPT, UR8, UR5, UPT ;  /* 0x000000050800728c */ /* 0x000fe2000bf04070 */
[----:B--2---:R-:W-:Y:S02]  /*2140*/  VIADD R0, R0, 0xffffffe ;  /* 0x0ffffffe00007836 */ /* 0x004fe40000000000 */
[----:B------:R-:W-:-:S04]  /*2150*/  IMAD.U32 R3, RZ, RZ, UR29 ;  /* 0x0000001dff037e24 */ /* 0x000fc8000f8e00ff */
[----:B------:R-:W2:Y:S04]  /*2160*/  F2I.FTZ.U32.TRUNC.NTZ R0, R0 ;  /* 0x0000000000007305 */ /* 0x000ea8000021f000 */
[----:B------:R-:W-:Y:S01]  /*2170*/  @!UP0 UIADD3 UR5, UPT, UPT, UR5, -UR8, URZ ;  /* 0x8000000805058290 */ /* 0x000fe2000fffe0ff */
[----:B------:R-:W-:Y:S01]  /*2180*/  SHF.L.U32 R3, R3, 0x1f, RZ ;  /* 0x0000001f03037819 */ /* 0x000fe200000006ff */
[----:B------:R-:W-:Y:S02]  /*2190*/  @!UP0 UIADD3 UR4, UPT, UPT, UR4, 0x1, URZ ;  /* 0x0000000104048890 */ /* 0x000fe4000fffe0ff */
[----:B------:R-:W-:Y:S01]  /*21a0*/  UISETP.GE.U32.AND UP1, UPT, UR5, UR8, UPT ;  /* 0x000000080500728c */ /* 0x000fe2000bf26070 */
[----:B------:R-:W4:Y:S01]  /*21b0*/  S2UR UR8, SR_CgaCtaId ;  /* 0x00000000000879c3 */ /* 0x000f220000008800 */
[----:B------:R-:W-:-:S04]  /*21c0*/  ULOP3.LUT UR5, UR7, UR54, URZ, 0x3c, !UPT ;  /* 0x0000003607057292 */ /* 0x000fc8000f8e3cff */
[----:B------:R-:W-:-:S03]  /*21d0*/  UISETP.GE.AND UP0, UPT, UR5, URZ, UPT ;  /* 0x000000ff0500728c */ /* 0x000fc6000bf06270 */
[----:B--2---:R-:W-:Y:S02]  /*21e0*/  R2UR UR5, R0 ;  /* 0x00000000000572ca */ /* 0x004fe400000e0000 */
[----:B------:R-:W-:Y:S02]  /*21f0*/  @UP1 UIADD3 UR4, UPT, UPT, UR4, 0x1, URZ ;  /* 0x0000000104041890 */ /* 0x000fe4000fffe0ff */
[----:B------:R-:W-:-:S05]  /*2200*/  UISETP.NE.AND UP1, UPT, UR54, URZ, UPT ;  /* 0x000000ff3600728c */ /* 0x000fca000bf25270 */
[----:B------:R-:W-:Y:S02]  /*2210*/  UMOV UR6, UR4 ;  /* 0x0000000400067c82 */ /* 0x000fe40008000000 */
[----:B------:R-:W-:Y:S02]  /*2220*/  @!UP0 UIADD3 UR6, UPT, UPT, -UR6, URZ, URZ ;  /* 0x000000ff06068290 */ /* 0x000fe4000fffe1ff */
[----:B------:R-:W-:Y:S02]  /*2230*/  UIADD3 UR4, UPT, UPT, URZ, -UR5, URZ ;  /* 0x80000005ff047290 */ /* 0x000fe4000fffe0ff */
[----:B------:R-:W-:Y:S02]  /*2240*/  @!UP1 ULOP3.LUT UR6, URZ, UR54, URZ, 0x33, !UPT ;  /* 0x00000036ff069292 */ /* 0x000fe4000f8e33ff */
[----:B----4-:R-:W-:-:S04]  /*2250*/  ULEA UR35, UR8, UR35, 0x18 ;  /* 0x0000002308237291 */ /* 0x010fc8000f8ec0ff */
[----:B------:R-:W-:Y:S01]  /*2260*/  ULEA UR8, UR34, UR35, 0x3 ;  /* 0x0000002322087291 */ /* 0x000fe2000f8e18ff */
[----:B------:R-:W-:-:S05]  /*2270*/  IMAD.U32 R0, RZ, RZ, UR6 ;  /* 0x00000006ff007e24 */ /* 0x000fca000f8e00ff */
[----:B------:R-:W-:-:S03]  /*2280*/  IABS R0, R0 ;  /* 0x0000000000007213 */ /* 0x000fc60000000000 */
[----:B------:R2:W4:Y:S01]  /*2290*/  SYNCS.PHASECHK.TRANS64.TRYWAIT P0, [UR8+0x1a0], R3 ;  /* 0x0001a003ff0075a7 */ /* 0x0005220008001108 */
[----:B------:R-:W-:Y:S01]  /*22a0*/  R2UR UR10, R0 ;  /* 0x00000000000a72ca */ /* 0x000fe200000e0000 */
[----:B------:R-:W-:-:S03]  /*22b0*/  UIMAD UR8, UR4, UR9, URZ ;  /* 0x00000009040872a4 */ /* 0x000fc6000f8e02ff */
[----:B------:R-:W-:Y:S02]  /*22c0*/  UMOV UR4, URZ ;  /* 0x000000ff00047c82 */ /* 0x000fe40008000000 */
[----:B------:R-:W-:Y:S02]  /*22d0*/  UIMAD.WIDE.U32 UR4, UR5, UR8, UR4 ;  /* 0x00000008050472a5 */ /* 0x000fe4000f8e0004 */
[----:B------:R-:W-:-:S04]  /*22e0*/  ULEA.HI UR8, UR20, UR20, URZ, 0x1 ;  /* 0x0000001414087291 */ /* 0x000fc8000f8f08ff */
[----:B------:R-:W-:Y:S01]  /*22f0*/  USHF.L.U32 UR8, UR8, 0x6, URZ ;  /* 0x0000000608087899 */ /* 0x000fe200080006ff */
[----:B------:R-:W-:Y:S02]  /*2300*/  UMOV UR4, UR5 ;  /* 0x0000000500047c82 */ /* 0x000fe40008000000 */
[----:B------:R-:W-:Y:S02]  /*2310*/  UIMAD.WIDE.U32 UR4, UR4, UR10, URZ ;  /* 0x0000000a040472a5 */ /* 0x000fe4000f8e00ff */
[----:B------:R-:W-:-:S05]  /*2320*/  ULOP3.LUT UR42, UR57, 0xffffff80, UR8, 0xf8, !UPT ;  /* 0xffffff80392a7892 */ /* 0x000fca000f8ef808 */
[----:B------:R-:W-:Y:S02]  /*2330*/  UMOV UR4, UR5 ;  /* 0x0000000500047c82 */ /* 0x000fe40008000000 */
[----:B------:R-:W-:-:S04]  /*2340*/  UIADD3 UR5, UPT, UPT, -UR4, URZ, URZ ;  /* 0x000000ff04057290 */ /* 0x000fc8000fffe1ff */
[----:B------:R-:W-:Y:S02]  /*2350*/  UIMAD UR5, UR9, UR5, UR10 ;  /* 0x00000005090572a4 */ /* 0x000fe4000f8e020a */
[----:B------:R-:W-:Y:S02]  /*2360*/  UIADD3 UR10, UPT, UPT, -UR7, URZ, URZ ;  /* 0x000000ff070a7290 */ /* 0x000fe4000fffe1ff */
[----:B------:R-:W-:Y:S02]  /*2370*/  UISETP.GT.U32.AND UP0, UPT, UR9, UR5, UPT ;  /* 0x000000050900728c */ /* 0x000fe4000bf04070 */
[----:B------:R-:W-:-:S04]  /*2380*/  UIMAD UR10, UR55, UR10, UR18 ;  /* 0x0000000a370a72a4 */ /* 0x000fc8000f8e0212 */
[----:B------:R-:W-:-:S05]  /*2390*/  ULEA UR10, UR10, UR57, 0x7 ;  /* 0x000000390a0a7291 */ /* 0x000fca000f8e38ff */
[----:B------:R-:W-:Y:S02]  /*23a0*/  @!UP0 UIADD3 UR5, UPT, UPT, UR5, -UR9, URZ ;  /* 0x8000000905058290 */ /* 0x000fe4000fffe0ff */
[----:B------:R-:W-:Y:S02]  /*23b0*/  @!UP0 UIADD3 UR4, UPT, UPT, UR4, 0x1, URZ ;  /* 0x0000000104048890 */ /* 0x000fe4000fffe0ff */
[----:B------:R-:W-:Y:S02]  /*23c0*/  UISETP.GE.U32.AND UP1, UPT, UR5, UR9, UPT ;  /* 0x000000090500728c */ /* 0x000fe4000bf26070 */
[----:B------:R-:W-:-:S04]  /*23d0*/  ULOP3.LUT UR5, UR6, UR49, URZ, 0x3c, !UPT ;  /* 0x0000003106057292 */ /* 0x000fc8000f8e3cff */
[----:B------:R-:W-:Y:S02]  /*23e0*/  UISETP.GE.AND UP0, UPT, UR5, URZ, UPT ;  /* 0x000000ff0500728c */ /* 0x000fe4000bf06270 */
[----:B------:R-:W-:-:S03]  /*23f0*/  UIADD3 UR5, UPT, UPT, -UR6, URZ, URZ ;  /* 0x000000ff06057290 */ /* 0x000fc6000fffe1ff */
[----:B------:R-:W-:Y:S02]  /*2400*/  @UP1 UIADD3 UR4, UPT, UPT, UR4, 0x1, URZ ;  /* 0x0000000104041890 */ /* 0x000fe4000fffe0ff */
[----:B------:R-:W-:-:S05]  /*2410*/  UIMAD UR54, UR54, UR5, UR7 ;  /* 0x00000005363672a4 */ /* 0x000fca000f8e0207 */
[----:B------:R-:W-:Y:S02]  /*2420*/  UMOV UR48, UR4 ;  /* 0x0000000400307c82 */ /* 0x000fe40008000000 */
[----:B------:R-:W-:Y:S02]  /*2430*/  @!UP0 UIADD3 UR48, UPT, UPT, -UR48, URZ, URZ ;  /* 0x000000ff30308290 */ /* 0x000fe4000fffe1ff */
[----:B------:R-:W-:Y:S02]  /*2440*/  UISETP.GE.U32.AND UP0, UPT, UR62, 0x3f, UPT ;  /* 0x0000003f3e00788c */ /* 0x000fe4000bf06070 */
[----:B------:R-:W-:-:S04]  /*2450*/  @!UP2 ULOP3.LUT UR48, URZ, UR49, URZ, 0x33, !UPT ;  /* 0x00000031ff30a292 */ /* 0x000fc8000f8e33ff */
[----:B------:R-:W-:-:S04]  /*2460*/  UIADD3 UR4, UPT, UPT, -UR48, URZ, URZ ;  /* 0x000000ff30047290 */ /* 0x000fc8000fffe1ff */
[----:B------:R-:W-:Y:S01]  /*2470*/  UIMAD UR49, UR49, UR4, UR6 ;  /* 0x00000004313172a4 */ /* 0x000fe2000f8e0206 */
[----:B--2---:R-:W-:Y:S11]  /*2480*/  BRA.U !UP0, `(.L_x_23) ;  /* 0x0000000508687547 */ /* 0x004ff6000b800000 */
[----:B------:R-:W2:Y:S01]  /*2490*/  LDCU.64 UR8, c[0x0][0x5c0] ;  /* 0x0000b800ff0877ac */ /* 0x000ea20008000a00 */
[----:B------:R-:W2:Y:S01]  /*24a0*/  LDCU.64 UR36, c[0x0][0x5f8] ;  /* 0x0000bf00ff2477ac */ /* 0x000ea20008000a00 */
[----:B------:R-:W1:Y:S01]  /*24b0*/  LDCU UR12, c[0x0][0x5c8] ;  /* 0x0000b900ff0c77ac */ /* 0x000e620008000800 */
[----:B------:R-:W1:Y:S01]  /*24c0*/  LDCU UR11, c[0x0][0x600] ;  /* 0x0000c000ff0b77ac */ /* 0x000e620008000800 */
[----:B------:R-:W1:Y:S01]  /*24d0*/  LDCU UR24, c[0x0][0x5a8] ;  /* 0x0000b500ff1877ac */ /* 0x000e620008000800 */
[----:B------:R-:W1:Y:S01]  /*24e0*/  LDCU UR23, c[0x0][0x59c] ;  /* 0x0000b380ff1777ac */ /* 0x000e620008000800 */
[----:B--2---:R-:W-:Y:S01]  /*24f0*/  UIMAD UR38, UR54, UR8, UR36 ;  /* 0x00000008362672a4 */ /* 0x004fe2000f8e0224 */
[----:B------:R-:W2:Y:S01]  /*2500*/  LDCU UR22, c[0x0][0x590] ;  /* 0x0000b200ff1677ac */ /* 0x000ea20008000800 */
[----:B------:R-:W2:Y:S01]  /*2510*/  LDCU UR28, c[0x0][0x594] ;  /* 0x0000b280ff1c77ac */ /* 0x000ea20008000800 */
[----:B------:R-:W2:Y:S01]  /*2520*/  LDCU UR27, c[0x0][0x598] ;  /* 0x0000b300ff1b77ac */ /* 0x000ea20008000800 */
[----:B------:R-:W2:Y:S01]  /*2530*/  LDCU UR26, c[0x0][0x5ac] ;  /* 0x0000b580ff1a77ac */ /* 0x000ea20008000800 */
[----:B------:R-:W2:Y:S01]  /*2540*/  LDCU UR25, c[0x0][0x5b0] ;  /* 0x0000b600ff1977ac */ /* 0x000ea20008000800 */
[----:B------:R-:W2:Y:S01]  /*2550*/  LDCU UR5, c[0x0][0x5cc] ;  /* 0x0000b980ff0577ac */ /* 0x000ea20008000800 */
[----:B------:R-:W2:Y:S01]  /*2560*/  LDCU UR4, c[0x0][0x5ec] ;  /* 0x0000bd80ff0477ac */ /* 0x000ea20008000800 */
[----:B------:R-:W2:Y:S01]  /*2570*/  LDCU.64 UR20, c[0x0][0x5a0] ;  /* 0x0000b400ff1477ac */ /* 0x000ea20008000a00 */
[----:B------:R-:W2:Y:S01]  /*2580*/  LDCU.64 UR16, c[0x0][0x5d0] ;  /* 0x0000ba00ff1077ac */ /* 0x000ea20008000a00 */
[----:B------:R-:W2:Y:S01]  /*2590*/  LDCU.64 UR6, c[0x0][0x5f0] ;  /* 0x0000be00ff0677ac */ /* 0x000ea20008000a00 */
[----:B------:R-:W-:-:S02]  /*25a0*/  UIMAD UR37, UR49, UR9, UR37 ;  /* 0x00000009312572a4 */ /* 0x000fc4000f8e0225 */
[----:B-1----:R-:W-:Y:S01]  /*25b0*/  UIMAD UR36, UR48, UR12, UR11 ;  /* 0x0000000c302472a4 */ /* 0x002fe2000f8e020b */
[----:B------:R-:W-:Y:S01]  /*25c0*/  UMOV UR18, URZ ;  /* 0x000000ff00127c82 */ /* 0x000fe20008000000 */
[----:B------:R-:W-:-:S10]  /*25d0*/  UMOV UR14, UR34 ;  /* 0x00000022000e7c82 */ /* 0x000fd40008000000 */
.L_x_29:
[----:B------:R-:W-:Y:S01]  /*25e0*/  @!P3 MOV R3, 0x2000 ;  /* 0x000020000003b802 */ /* 0x000fe20000000f00 */
[----:B------:R-:W-:Y:S01]  /*25f0*/  ULEA UR11, UR14, UR35, 0x3 ;  /* 0x000000230e0b7291 */ /* 0x000fe2000f8e18ff */
[----:B--2-4-:R-:W-:Y:S11]  /*2600*/  @P0 BRA `(.L_x_24) ;  /* 0x0000000000100947 */ /* 0x014ff60003800000 */
[----:B------:R-:W-:Y:S04]  /*2610*/  MOV R0, UR29 ;  /* 0x0000001d00007c02 */ /* 0x000fe80008000f00 */
[----:B------:R-:W-:Y:S04]  /*2620*/  SHF.L.U32 R5, R0, 0x1f, RZ ;  /* 0x0000001f00057819 */ /* 0x000fe800000006ff */
[----:B------:R-:W1:Y:S02]  /*2630*/  SYNCS.PHASECHK.TRANS64.TRYWAIT P0, [UR11+0x1a0], R5 ;  /* 0x0001a005ff0075a7 */ /* 0x000e64000800110b */
[----:B-1----:R-:W-:Y:S05]  /*2640*/  @!P0 BRA `(.L_x_25) ;  /* 0x0000008c007c8947 */ /* 0x002fea0003800000 */
.L_x_24:
[----:B------:R4:W-:Y:S01]  /*2650*/  @!P3 SYNCS.ARRIVE.TRANS64 RZ, [UR11], R3 ;  /* 0x00000003ffffb9a7 */ /* 0x0009e2000800000b */
[----:B------:R-:W-:Y:S04]  /*2660*/  ULOP3.LUT UR8, UR47, 0x2, URZ, 0xfc, !UPT ;  /* 0x000000022f087892 */ /* 0x000fe8000f8efcff */
[----:B------:R-:W-:Y:S09]  /*2670*/  UISETP.NE.AND UP0, UPT, UR8, 0x2, UPT ;  /* 0x000000020800788c */ /* 0x000ff2000bf05270 */
[----:B------:R-:W-:Y:S05]  /*2680*/  BRA.U UP0, `(.L_x_26) ;  /* 0x0000000100047547 */ /* 0x000fea000b800000 */
[----:B--23--:R-:W-:Y:S05]  /*2690*/  BPT.TRAP 0x1 ;  /* 0x000000040000795c */ /* 0x00cfea0000300000 */
.L_x_26:
[----:B------:R-:W-:Y:S04]  /*26a0*/  BSSY.RECONVERGENT B0, `(.L_x_27) ;  /* 0x0000003000007945 */ /* 0x000fe80003800200 */
[----:B------:R-:W-:Y:S05]  /*26b0*/  @P2 BRA `(.L_x_28) ;  /* 0x0000000000042947 */ /* 0x000fea0003800000 */
[----:B--23--:R-:W-:Y:S05]  /*26c0*/  BPT.TRAP 0x1 ;  /* 0x000000040000795c */ /* 0x00cfea0000300000 */
.L_x_28:
[----:B--23--:R-:W-:Y:S05]  /*26d0*/  BSYNC.RECONVERGENT B0 ;  /* 0x0000000000007941 */ /* 0x00cfea0003800200 */
.L_x_27:
[----:B------:R-:W-:Y:S02]  /*26e0*/  UIADD3 UR8, UPT, UPT, UR14, 0x1, URZ ;  /* 0x000000010e087890 */ /* 0x000fe4000fffe0ff */
[----:B------:R-:W-:Y:S02]  /*26f0*/  USHF.L.U32 UR43, UR18, 0x5, URZ ;  /* 0x00000005122b7899 */ /* 0x000fe400080006ff */
[----:B------:R-:W-:Y:S02]  /*2700*/  UISETP.NE.AND UP0, UPT, UR8, 0x34, UPT ;  /* 0x000000340800788c */ /* 0x000fe4000bf05270 */
[----:B------:R-:W-:Y:S02]  /*2710*/  ULOP3.LUT UR41, UR11, 0xfefffff8, URZ, 0xc0, !UPT ;  /* 0xfefffff80b297892 */ /* 0x000fe4000f8ec0ff */
[----:B------:R-:W-:Y:S02]  /*2720*/  USEL UR9, URZ, 0x1, UP0 ;  /* 0x00000001ff097887 */ /* 0x000fe40008000000 */
[----:B------:R-:W-:Y:S02]  /*2730*/  USEL UR34, UR8, URZ, UP0 ;  /* 0x000000ff08227287 */ /* 0x000fe40008000000 */
[----:B------:R-:W-:Y:S02]  /*2740*/  ULOP3.LUT UR29, UR29, UR9, URZ, 0x3c, !UPT ;  /* 0x000000091d1d7292 */ /* 0x000fe4000f8e3cff */
[----:B------:R-:W-:Y:S02]  /*2750*/  ULEA UR8, UR34, UR35, 0x3 ;  /* 0x0000002322087291 */ /* 0x000fe4000f8e18ff */
[----:B------:R-:W-:Y:S02]  /*2760*/  UISETP.NE.AND UP0, UPT, UR22, 0x1, UPT ;  /* 0x000000011600788c */ /* 0x000fe4000bf05270 */
[----:B------:R-:W-:Y:S01]  /*2770*/  UISETP.NE.AND UP2, UPT, UR24, 0x1, UPT ;  /* 0x000000011800788c */ /* 0x000fe2000bf45270 */
[----:B-1----:R-:W-:Y:S01]  /*2780*/  MOV R0, UR29 ;  /* 0x0000001d00007c02 */ /* 0x002fe20008000f00 */
[----:B------:R-:W-:Y:S02]  /*2790*/  UIADD3 UR32, UP1, UPT, UR50, 0x80, URZ ;  /* 0x0000008032207890 */ /* 0x000fe4000ff3e0ff */
[----:B------:R-:W-:Y:S01]  /*27a0*/  UIADD3 UR18, UPT, UPT, UR18, 0x1, URZ ;  /* 0x0000000112127890 */ /* 0x000fe2000fffe0ff */
[----:B----4-:R-:W-:Y:S01]  /*27b0*/  SHF.L.U32 R3, R0, 0x1f, RZ ;  /* 0x0000001f00037819 */ /* 0x010fe200000006ff */
[----:B------:R-:W-:Y:S01]  /*27c0*/  UIADD3.X UR33, UPT, UPT, URZ, UR51, URZ, UP1, !UPT ;  /* 0x00000033ff217290 */ /* 0x000fe20008ffe4ff */
[----:B------:R-:W-:Y:S02]  /*27d0*/  UMOV UR44, 0x0 ;  /* 0x00000000002c7882 */ /* 0x000fe40000000000 */
[----:B------:R1:W2:Y:S01]  /*27e0*/  SYNCS.PHASECHK.TRANS64.TRYWAIT P0, [UR8+0x1a0], R3 ;  /* 0x0001a003ff0075a7 */ /* 0x0002a20008001108 */
[----:B------:R-:W-:Y:S02]  /*27f0*/  UIMAD.WIDE.U32 UR8, UR43, UR28, URZ ;  /* 0x0000001c2b0872a5 */ /* 0x000fe4000f8e00ff */
[----:B------:R-:W-:Y:S02]  /*2800*/  ULEA UR8, UR14, UR35, 0xb ;  /* 0x000000230e087291 */ /* 0x000fe4000f8e58ff */
[----:B------:R-:W-:Y:S02]  /*2810*/  USHF.R.U32.HI UR9, URZ, UR27, UR9 ;  /* 0x0000001bff097299 */ /* 0x000fe40008011609 */
[----:B------:R-:W-:Y:S02]  /*2820*/  UIADD3 UR40, UPT, UPT, UR8, 0x4500, URZ ;  /* 0x0000450008287890 */ /* 0x000fe4000fffe0ff */
[----:B------:R-:W-:Y:S02]  /*2830*/  USEL UR9, UR43, UR9, !UP0 ;  /* 0x000000092b097287 */ /* 0x000fe4000c000000 */
[----:B------:R-:W-:Y:S02]  /*2840*/  UISETP.NE.AND UP0, UPT, UR23, 0x1, UPT ;  /* 0x000000011700788c */ /* 0x000fe4000bf05270 */
[----:B------:R-:W-:Y:S02]  /*2850*/  UIMAD.WIDE.U32 UR12, UR9, UR20, URZ ;  /* 0x00000014090c72a5 */ /* 0x000fe4000f8e00ff */
[----:B------:R-:W-:Y:S02]  /*2860*/  ULEA UR12, UR37, UR38, 0x5 ;  /* 0x00000026250c7291 */ /* 0x000fe4000f8e28ff */
[----:B------:R-:W-:Y:S02]  /*2870*/  USHF.R.U32.HI UR13, URZ, UR21, UR13 ;  /* 0x00000015ff0d7299 */ /* 0x000fe4000801160d */
[----:B------:R-:W-:Y:S02]  /*2880*/  ULEA UR19, UR36, UR12, 0xa ;  /* 0x0000000c24137291 */ /* 0x000fe4000f8e50ff */
[----:B------:R-:W-:Y:S02]  /*2890*/  USEL UR13, UR9, UR13, !UP0 ;  /* 0x0000000d090d7287 */ /* 0x000fe4000c000000 */
[----:B------:R-:W-:Y:S02]  /*28a0*/  UIADD3 UR12, UPT, UPT, -UR9, URZ, URZ ;  /* 0x000000ff090c7290 */ /* 0x000fe4000fffe1ff */
[----:B------:R-:W-:Y:S02]  /*28b0*/  UIMAD.WIDE.U32 UR14, UR13, UR26, URZ ;  /* 0x0000001a0d0e72a5 */ /* 0x000fe4000f8e00ff */
[----:B------:R-:W-:Y:S02]  /*28c0*/  UIMAD UR12, UR22, UR12, UR43 ;  /* 0x0000000c160c72a4 */ /* 0x000fe4000f8e022b */
[----:B------:R-:W-:Y:S02]  /*28d0*/  UIADD3 UR30, UP0, UPT, UR50, 0x180, URZ ;  /* 0x00000180321e7890 */ /* 0x000fe4000ff1e0ff */
[----:B------:R-:W-:Y:S02]  /*28e0*/  UIADD3 UR8, UPT, UPT, UR8, 0x1e500, URZ ;  /* 0x0001e50008087890 */ /* 0x000fe4000fffe0ff */
[----:B------:R-:W-:Y:S02]  /*28f0*/  UIADD3.X UR31, UPT, UPT, URZ, UR51, URZ, UP0, !UPT ;  /* 0x00000033ff1f7290 */ /* 0x000fe400087fe4ff */
[----:B------:R-:W-:Y:S01]  /*2900*/  UISETP.NE.AND UP0, UPT, UR18, UR46, UPT ;  /* 0x0000002e1200728c */ /* 0x000fe2000bf05270 */
[----:B------:R-:W-:Y:S01]  /*2910*/  UMOV UR45, 0x10000000 ;  /* 0x10000000002d7882 */ /* 0x000fe20000000000 */
[----:B------:R-:W-:Y:S01]  /*2920*/  UMOV UR14, UR15 ;  /* 0x0000000f000e7c82 */ /* 0x000fe20008000000 */
[----:B------:R-:W-:Y:S01]  /*2930*/  UTMALDG.2D.2CTA [UR40], [UR32], desc[UR44] ;  /* 0x00002c28200075b4 */ /* 0x000fe20008209000 */
[----:B------:R-:W-:Y:S04]  /*2940*/  USHF.R.U32.HI UR11, URZ, UR25, UR14 ;  /* 0x00000019ff0b7299 */ /* 0x000fe8000801160e */
[----:B------:R-:W-:Y:S02]  /*2950*/  USEL UR14, UR13, UR11, !UP2 ;  /* 0x0000000b0d0e7287 */ /* 0x000fe4000d000000 */
[----:B------:R-:W-:Y:S02]  /*2960*/  UIADD3 UR11, UPT, UPT, -UR13, URZ, URZ ;  /* 0x000000ff0d0b7290 */ /* 0x000fe4000fffe1ff */
[----:B------:R-:W-:Y:S02]  /*2970*/  UIADD3 UR15, UPT, UPT, -UR14, URZ, URZ ;  /* 0x000000ff0e0f7290 */ /* 0x000fe4000fffe1ff */
[----:B------:R-:W-:Y:S02]  /*2980*/  UIMAD UR9, UR23, UR11, UR9 ;  /* 0x0000000b170972a4 */ /* 0x000fe4000f8e0209 */
[----:B------:R-:W-:Y:S02]  /*2990*/  UIMAD UR13, UR24, UR15, UR13 ;  /* 0x0000000f180d72a4 */ /* 0x000fe4000f8e020d */
[----:B------:R-:W-:Y:S02]  /*29a0*/  UIMAD UR11, UR12, UR5, UR4 ;  /* 0x000000050c0b72a4 */ /* 0x000fe4000f8e0204 */
[----:B------:R-:W-:Y:S02]  /*29b0*/  UIMAD UR12, UR9, UR16, UR6 ;  /* 0x00000010090c72a4 */ /* 0x000fe4000f8e0206 */
[----:B------:R-:W-:Y:S02]  /*29c0*/  UIMAD UR13, UR13, UR17, UR7 ;  /* 0x000000110d0d72a4 */ /* 0x000fe4000f8e0207 */
[----:B------:R-:W-:Y:S01]  /*29d0*/  UPRMT UR15, UR19, 0x5410, URZ ;  /* 0x00005410130f7896 */ /* 0x000fe200080000ff */
[----:B------:R-:W-:Y:S02]  /*29e0*/  UMOV UR9, UR41 ;  /* 0x0000002900097c82 */ /* 0x000fe40008000000 */
[----:B------:R-:W-:Y:S06]  /*29f0*/  UMOV UR19, UR46 ;  /* 0x0000002e00137c82 */ /* 0x000fec0008000000 */
[----:B------:R3:W-:Y:S02]  /*2a00*/  UTMALDG.5D.IM2COL.2CTA [UR8], [UR30], UR15, desc[UR44] ;  /* 0x00002c081e0073b4 */ /* 0x0007e4000826100f */
[----:B---3--:R-:W-:Y:S01]  /*2a10*/  UMOV UR14, UR34 ;  /* 0x00000022000e7c82 */ /* 0x008fe20008000000 */
[----:B-1----:R-:W-:Y:S05]  /*2a20*/  BRA.U UP0, `(.L_x_29) ;  /* 0xfffffff900ec7547 */ /* 0x002fea000b83ffff */
.L_x_23:
[----:B------:R-:W-:Y:S01]  /*2a30*/  ULEA UR4, UR34, UR35, 0x3 ;  /* 0x0000002322047291 */ /* 0x000fe2000f8e18ff */
[----:B------:R-:W-:Y:S01]  /*2a40*/  MOV R0, UR29 ;  /* 0x0000001d00007c02 */ /* 0x000fe20008000f00 */
[----:B------:R-:W-:Y:S01]  /*2a50*/  @!P1 SYNCS.ARRIVE.TRANS64.A1T0 RZ, [UR35+0x368], RZ ;  /* 0x000368ffffff99a7 */ /* 0x000fe20008100023 */
[----:B------:R-:W-:Y:S02]  /*2a60*/  UISETP.GT.AND UP0, UPT, UR60, UR59, UPT ;  /* 0x0000003b3c00728c */ /* 0x000fe4000bf04270 */
[----:B------:R-:W-:-:S04]  /*2a70*/  SHF.L.U32 R0, R0, 0x1f, RZ ;  /* 0x0000001f00007819 */ /* 0x000fc800000006ff */
[----:B--2-4-:R2:W4:Y:S03]  /*2a80*/  SYNCS.PHASECHK.TRANS64.TRYWAIT P0, [UR4+0x1a0], R0 ;  /* 0x0001a000ff0075a7 */ /* 0x0145260008001104 */
[----:B------:R-:W-:Y:S05]  /*2a90*/  BRA.U !UP0, `(.L_x_30) ;  /* 0x0000000508647547 */ /* 0x000fea000b800000 */
[----:B------:R-:W1:Y:S01]  /*2aa0*/  LDCU.64 UR8, c[0x0][0x5c0] ;  /* 0x0000b800ff0877ac */ /* 0x000e620008000a00 */
[----:B------:R-:W1:Y:S01]  /*2ab0*/  LDCU.64 UR44, c[0x0][0x5f8] ;  /* 0x0000bf00ff2c77ac */ /* 0x000e620008000a00 */
[----:B------:R-:W3:Y:S01]  /*2ac0*/  LDCU UR11, c[0x0][0x5c8] ;  /* 0x0000b900ff0b77ac */ /* 0x000ee20008000800 */
[----:B------:R-:W3:Y:S01]  /*2ad0*/  LDCU UR37, c[0x0][0x600] ;  /* 0x0000c000ff2577ac */ /* 0x000ee20008000800 */
[----:B------:R-:W2:Y:S01]  /*2ae0*/  LDCU UR23, c[0x0][0x5a8] ;  /* 0x0000b500ff1777ac */ /* 0x000ea20008000800 */
[----:B------:R-:W2:Y:S01]  /*2af0*/  LDCU UR22, c[0x0][0x59c] ;  /* 0x0000b380ff1677ac */ /* 0x000ea20008000800 */
[----:B-1----:R-:W-:Y:S01]  /*2b00*/  UIMAD UR38, UR49, UR9, UR45 ;  /* 0x00000009312672a4 */ /* 0x002fe2000f8e022d */
[----:B------:R-:W1:Y:S01]  /*2b10*/  LDCU UR18, c[0x0][0x590] ;  /* 0x0000b200ff1277ac */ /* 0x000e620008000800 */
[----:B------:R-:W1:Y:S01]  /*2b20*/  LDCU UR27, c[0x0][0x594] ;  /* 0x0000b280ff1b77ac */ /* 0x000e620008000800 */
[----:B------:R-:W1:Y:S01]  /*2b30*/  LDCU UR26, c[0x0][0x598] ;  /* 0x0000b300ff1a77ac */ /* 0x000e620008000800 */
[----:B------:R-:W1:Y:S01]  /*2b40*/  LDCU UR25, c[0x0][0x5ac] ;  /* 0x0000b580ff1977ac */ /* 0x000e620008000800 */
[----:B------:R-:W1:Y:S01]  /*2b50*/  LDCU UR24, c[0x0][0x5b0] ;  /* 0x0000b600ff1877ac */ /* 0x000e620008000800 */
[----:B------:R-:W1:Y:S01]  /*2b60*/  LDCU UR5, c[0x0][0x5cc] ;  /* 0x0000b980ff0577ac */ /* 0x000e620008000800 */
[----:B------:R-:W1:Y:S01]  /*2b70*/  LDCU UR4, c[0x0][0x5ec] ;  /* 0x0000bd80ff0477ac */ /* 0x000e620008000800 */
[----:B------:R-:W1:Y:S01]  /*2b80*/  LDCU.64 UR20, c[0x0][0x5a0] ;  /* 0x0000b400ff1477ac */ /* 0x000e620008000a00 */
[----:B------:R-:W1:Y:S01]  /*2b90*/  LDCU.64 UR16, c[0x0][0x5d0] ;  /* 0x0000ba00ff1077ac */ /* 0x000e620008000a00 */
[----:B------:R-:W1:Y:S01]  /*2ba0*/  LDCU.64 UR6, c[0x0][0x5f0] ;  /* 0x0000be00ff0677ac */ /* 0x000e620008000a00 */
[----:B------:R-:W-:-:S02]  /*2bb0*/  UIMAD UR44, UR54, UR8, UR44 ;  /* 0x00000008362c72a4 */ /* 0x000fc4000f8e022c */
[----:B------:R-:W-:Y:S02]  /*2bc0*/  UIADD3 UR45, UPT, UPT, UR61, UR19, URZ ;  /* 0x000000133d2d7290 */ /* 0x000fe4000fffe0ff */
[----:B---3--:R-:W-:Y:S01]  /*2bd0*/  UIMAD UR37, UR48, UR11, UR37 ;  /* 0x0000000b302572a4 */ /* 0x008fe2000f8e0225 */
[----:B--2---:R-:W-:-:S11]  /*2be0*/  UMOV UR14, UR34 ;  /* 0x00000022000e7c82 */ /* 0x004fd60008000000 */
.L_x_36:
[----:B------:R-:W-:Y:S01]  /*2bf0*/  @!P3 MOV R3, 0x2000 ;  /* 0x000020000003b802 */ /* 0x000fe20000000f00 */
[----:B------:R-:W-:Y:S01]  /*2c00*/  ULEA UR11, UR14, UR35, 0x3 ;  /* 0x000000230e0b7291 */ /* 0x000fe2000f8e18ff */
[----:B--2-4-:R-:W-:Y:S11]  /*2c10*/  @P0 BRA `(.L_x_31) ;  /* 0x0000000000100947 */ /* 0x014ff60003800000 */
[----:B------:R-:W-:Y:S04]  /*2c20*/  MOV R0, UR29 ;  /* 0x0000001d00007c02 */ /* 0x000fe80008000f00 */
[----:B------:R-:W-:Y:S04]  /*2c30*/  SHF.L.U32 R5, R0, 0x1f, RZ ;  /* 0x0000001f00057819 */ /* 0x000fe800000006ff */
[----:B------:R-:W2:Y:S02]  /*2c40*/  SYNCS.PHASECHK.TRANS64.TRYWAIT P0, [UR11+0x1a0], R5 ;  /* 0x0001a005ff0075a7 */ /* 0x000ea4000800110b */
[----:B--2---:R-:W-:Y:S05]  /*2c50*/  @!P0 BRA `(.L_x_32) ;  /* 0x0000008800108947 */ /* 0x004fea0003800000 */
.L_x_31:
[----:B------:R3:W-:Y:S01]  /*2c60*/  @!P3 SYNCS.ARRIVE.TRANS64 RZ, [UR11], R3 ;  /* 0x00000003ffffb9a7 */ /* 0x0007e2000800000b */
[----:B------:R-:W-:Y:S04]  /*2c70*/  ULOP3.LUT UR8, UR47, 0x2, URZ, 0xfc, !UPT ;  /* 0x000000022f087892 */ /* 0x000fe8000f8efcff */
[----:B------:R-:W-:Y:S09]  /*2c80*/  UISETP.NE.AND UP0, UPT, UR8, 0x2, UPT ;  /* 0x000000020800788c */ /* 0x000ff2000bf05270 */
[----:B------:R-:W-:Y:S05]  /*2c90*/  BRA.U UP0, `(.L_x_33) ;  /* 0x0000000100047547 */ /* 0x000fea000b800000 */
[----:B-1----:R-:W-:Y:S05]  /*2ca0*/  BPT.TRAP 0x1 ;  /* 0x000000040000795c */ /* 0x002fea0000300000 */
.L_x_33:
[----:B------:R-:W-:Y:S04]  /*2cb0*/  BSSY.RECONVERGENT B0, `(.L_x_34) ;  /* 0x0000003000007945 */ /* 0x000fe80003800200 */
[----:B------:R-:W-:Y:S05]  /*2cc0*/  @P2 BRA `(.L_x_35) ;  /* 0x0000000000042947 */ /* 0x000fea0003800000 */
[----:B-1----:R-:W-:Y:S05]  /*2cd0*/  BPT.TRAP 0x1 ;  /* 0x000000040000795c */ /* 0x002fea0000300000 */
.L_x_35:
[----:B-1----:R-:W-:Y:S05]  /*2ce0*/  BSYNC.RECONVERGENT B0 ;  /* 0x0000000000007941 */ /* 0x002fea0003800200 */
.L_x_34:
[----:B------:R-:W-:Y:S02]  /*2cf0*/  UIADD3 UR8, UPT, UPT, UR14, 0x1, URZ ;  /* 0x000000010e087890 */ /* 0x000fe4000fffe0ff */
[----:B------:R-:W-:Y:S02]  /*2d00*/  USHF.L.U32 UR43, UR19, 0x5, URZ ;  /* 0x00000005132b7899 */ /* 0x000fe400080006ff */
[----:B------:R-:W-:Y:S02]  /*2d10*/  UISETP.NE.AND UP0, UPT, UR8, 0x34, UPT ;  /* 0x000000340800788c */ /* 0x000fe4000bf05270 */
[----:B------:R-:W-:Y:S02]  /*2d20*/  ULEA UR28, UR14, UR35, 0xb ;  /* 0x000000230e1c7291 */ /* 0x000fe4000f8e58ff */
[----:B------:R-:W-:Y:S02]  /*2d30*/  USEL UR9, URZ, 0x1, UP0 ;  /* 0x00000001ff097887 */ /* 0x000fe40008000000 */
[----:B------:R-:W-:Y:S02]  /*2d40*/  USEL UR34, UR8, URZ, UP0 ;  /* 0x000000ff08227287 */ /* 0x000fe40008000000 */
[----:B------:R-:W-:Y:S02]  /*2d50*/  ULOP3.LUT UR29, UR29, UR9, URZ, 0x3c, !UPT ;  /* 0x000000091d1d7292 */ /* 0x000fe4000f8e3cff */
[----:B------:R-:W-:Y:S02]  /*2d60*/  ULEA UR8, UR34, UR35, 0x3 ;  /* 0x0000002322087291 */ /* 0x000fe4000f8e18ff */
[----:B------:R-:W-:Y:S02]  /*2d70*/  UISETP.NE.AND UP0, UPT, UR18, 0x1, UPT ;  /* 0x000000011200788c */ /* 0x000fe4000bf05270 */
[----:B------:R-:W-:Y:S01]  /*2d80*/  ULOP3.LUT UR41, UR11, 0xfefffff8, URZ, 0xc0, !UPT ;  /* 0xfefffff80b297892 */ /* 0x000fe2000f8ec0ff */
[----:B--2---:R-:W-:Y:S01]  /*2d90*/  MOV R0, UR29 ;  /* 0x0000001d00007c02 */ /* 0x004fe20008000f00 */
[----:B------:R-:W-:Y:S02]  /*2da0*/  UISETP.NE.AND UP2, UPT, UR23, 0x1, UPT ;  /* 0x000000011700788c */ /* 0x000fe4000bf45270 */
[----:B------:R-:W-:Y:S01]  /*2db0*/  UIADD3 UR32, UP1, UPT, UR50, 0x80, URZ ;  /* 0x0000008032207890 */ /* 0x000fe2000ff3e0ff */
[----:B---3--:R-:W-:Y:S01]  /*2dc0*/  SHF.L.U32 R3, R0, 0x1f, RZ ;  /* 0x0000001f00037819 */ /* 0x008fe200000006ff */
[----:B------:R-:W-:Y:S02]  /*2dd0*/  UIADD3 UR40, UPT, UPT, UR28, 0x4500, URZ ;  /* 0x000045001c287890 */ /* 0x000fe4000fffe0ff */
[----:B------:R-:W-:Y:S01]  /*2de0*/  UIADD3.X UR33, UPT, UPT, URZ, UR51, URZ, UP1, !UPT ;  /* 0x00000033ff217290 */ /* 0x000fe20008ffe4ff */
[----:B------:R1:W2:Y:S01]  /*2df0*/  SYNCS.PHASECHK.TRANS64.TRYWAIT P0, [UR8+0x1a0], R3 ;  /* 0x0001a003ff0075a7 */ /* 0x0002a20008001108 */
[----:B------:R-:W-:Y:S02]  /*2e00*/  UIMAD.WIDE.U32 UR8, UR43, UR27, URZ ;  /* 0x0000001b2b0872a5 */ /* 0x000fe4000f8e00ff */
[----:B------:R-:W-:Y:S02]  /*2e10*/  UIADD3 UR19, UPT, UPT, UR19, 0x1, URZ ;  /* 0x0000000113137890 */ /* 0x000fe4000fffe0ff */
[----:B------:R-:W-:Y:S01]  /*2e20*/  USHF.R.U32.HI UR9, URZ, UR26, UR9 ;  /* 0x0000001aff097299 */ /* 0x000fe20008011609 */
[----:B------:R-:W-:Y:S01]  /*2e30*/  UMOV UR48, 0x0 ;  /* 0x0000000000307882 */ /* 0x000fe20000000000 */
[----:B------:R-:W-:Y:S02]  /*2e40*/  UMOV UR49, 0x10000000 ;  /* 0x1000000000317882 */ /* 0x000fe40000000000 */
[----:B------:R-:W-:Y:S01]  /*2e50*/  USEL UR9, UR43, UR9, !UP0 ;  /* 0x000000092b097287 */ /* 0x000fe2000c000000 */
[----:B------:R-:W-:Y:S01]  /*2e60*/  UTMALDG.2D.2CTA [UR40], [UR32], desc[UR48] ;  /* 0x00003028200075b4 */ /* 0x000fe20008209000 */
        /* <DEDUP_REMOVED lines=9> */
[----:B------:R-:W-:Y:S03]  /*2f00*/  UIADD3 UR30, UP0, UPT, UR50, 0x180, URZ ;  /* 0x00000180321e7890 */ /* 0x000fe6000ff1e0ff */
[----:B------:R-:W-:Y:S01]  /*2f10*/  UMOV UR8, UR15 ;  /* 0x0000000f00087c82 */ /* 0x000fe20008000000 */
[----:B------:R-:W-:Y:S02]  /*2f20*/  UIADD3.X UR31, UPT, UPT, URZ, UR51, URZ, UP0, !UPT ;  /* 0x00000033ff1f7290 */ /* 0x000fe400087fe4ff */
[----:B------:R-:W-:Y:S02]  /*2f30*/  USHF.R.U32.HI UR11, URZ, UR24, UR8 ;  /* 0x00000018ff0b7299 */ /* 0x000fe40008011608 */
[----:B------:R-:W-:Y:S02]  /*2f40*/  UIADD3 UR8, UPT, UPT, UR28, 0x1e500, URZ ;  /* 0x0001e5001c087890 */ /* 0x000fe4000fffe0ff */
        /* <DEDUP_REMOVED lines=9> */
[----:B------:R-:W-:Y:S01]  /*2fe0*/  UMOV UR9, UR41 ;  /* 0x0000002900097c82 */ /* 0x000fe20008000000 */
[----:B------:R-:W-:Y:S07]  /*2ff0*/  UISETP.NE.AND UP0, UPT, UR19, UR45, UPT ;  /* 0x0000002d1300728c */ /* 0x000fee000bf05270 */
[----:B------:R3:W-:Y:S02]  /*3000*/  UTMALDG.5D.IM2COL.2CTA [UR8], [UR30], UR15, desc[UR48] ;  /* 0x000030081e0073b4 */ /* 0x0007e4000826100f */
[----:B---3--:R-:W-:Y:S01]  /*3010*/  UMOV UR14, UR34 ;  /* 0x00000022000e7c82 */ /* 0x008fe20008000000 */
[----:B-1----:R-:W-:Y:S05]  /*3020*/  BRA.U UP0, `(.L_x_36) ;  /* 0xfffffff900f07547 */ /* 0x002fea000b83ffff */
.L_x_30:
[----:B------:R-:W-:Y:S01]  /*3030*/  SHF.L.U32 R3, R2, 0x1f, RZ ;  /* 0x0000001f02037819 */ /* 0x000fe200000006ff */
[----:B------:R-:W-:-:S03]  /*3040*/  NOP ;  /* 0x0000000000007918 */ /* 0x000fc60000000000 */
[----:B--2-4-:R-:W2:Y:S02]  /*3050*/  SYNCS.PHASECHK.TRANS64.TRYWAIT P0, [UR35+0x370], R3 ;  /* 0x00037003ff0075a7 */ /* 0x014ea40008001123 */
[----:B--2---:R-:W-:Y:S05]  /*3060*/  @!P0 BRA `(.L_x_37) ;  /* 0x0000008400248947 */ /* 0x004fea0003800000 */
.L_x_169:
[----:B------:R-:W4:Y:S01]  /*3070*/  LDS.128 R4, [UR35+0x3b0] ;  /* 0x0003b023ff047984 */ /* 0x000f220008000c00 */
[----:B------:R-:W-:Y:S02]  /*3080*/  UIADD3 UR4, UPT, UPT, UR35, 0x378, URZ ;  /* 0x0000037823047890 */ /* 0x000fe4000fffe0ff */
[----:B------:R-:W-:Y:S01]  /*3090*/  UISETP.GE.AND UP0, UPT, UR39, 0x1, UPT ;  /* 0x000000012700788c */ /* 0x000fe2000bf06270 */
[----:B------:R-:W-:Y:S01]  /*30a0*/  @!PT LDS RZ, [RZ] ;  /* 0x00000000fffff984 */ /* 0x000fe20000000800 */
[----:B------:R-:W-:Y:S01]  /*30b0*/  @!PT LDS RZ, [RZ] ;  /* 0x00000000fffff984 */ /* 0x000fe20000000800 */
[----:B------:R-:W-:Y:S01]  /*30c0*/  @!PT LDS RZ, [RZ] ;  /* 0x00000000fffff984 */ /* 0x000fe20000000800 */
[----:B------:R-:W-:Y:S01]  /*30d0*/  @!PT LDS RZ, [RZ] ;  /* 0x00000000fffff984 */ /* 0x000fe20000000800 */
[----:B------:R1:W-:Y:S06]  /*30e0*/  MEMBAR.ALL.CTA ;  /* 0x0000000000007992 */ /* 0x0003ec0000008000 */
[----:B-1----:R-:W1:Y:S01]  /*30f0*/  FENCE.VIEW.ASYNC.S ;  /* 0x00000000000073c6 */ /* 0x002e620000000000 */
[----:B------:R-:W-:-:S09]  /*3100*/  UPRMT UR4, URZ, 0x654, UR4 ;  /* 0x00000654ff047896 */ /* 0x000fd20008000004 */
[----:B-1----:R-:W-:Y:S01]  /*3110*/  SYNCS.ARRIVE.TRANS64.RED.A1T0 RZ, [UR4], RZ ;  /* 0x000000ffffff79a7 */ /* 0x002fe20008100404 */
[----:B----4-:R-:W-:-:S13]  /*3120*/  LOP3.LUT P0, RZ, R6, 0x1, RZ, 0xc0, !PT ;  /* 0x0000000106ff7812 */ /* 0x010fda000780c0ff */
[----:B------:R-:W-:Y:S01]  /*3130*/  VOTEU.ANY UP1, P0 ;  /* 0x0000000000ff7886 */ /* 0x000fe20000020100 */
[----:B------:R-:W-:-:S13]  /*3140*/  PLOP3.LUT P0, PT, PT, PT, UP1, 0x80, 0x8 ;  /* 0x000000000008781c */ /* 0x000fda0003f0f018 */
[----:B--2---:R-:W-:Y:S02]  /*3150*/  @P0 MOV R0, R4 ;  /* 0x0000000400000202 */ /* 0x004fe40000000f00 */
[----:B------:R-:W-:Y:S02]  /*3160*/  @P0 LOP3.LUT R4, R5, 0xffff, RZ, 0xc0, !PT ;  /* 0x0000ffff05040812 */ /* 0x000fe400078ec0ff */
[----:B------:R-:W-:Y:S02]  /*3170*/  @P0 R2UR UR6, R0 ;  /* 0x00000000000602ca */ /* 0x000fe400000e0000 */
[----:B------:R-:W-:-:S11]  /*3180*/  @P0 R2UR UR5, R4 ;  /* 0x00000000040502ca */ /* 0x000fd600000e0000 */
[----:B------:R-:W-:Y:S02]  /*3190*/  @UP1 UMOV UR53, UR6 ;  /* 0x0000000600351c82 */ /* 0x000fe40008000000 */
[----:B------:R-:W-:Y:S01]  /*31a0*/  @UP1 UMOV UR52, UR5 ;  /* 0x0000000500341c82 */ /* 0x000fe20008000000 */
[----:B------:R-:W-:Y:S05]  /*31b0*/  BRA.U !UP0, `(.L_x_38) ;  /* 0x0000000108d47547 */ /* 0x000fea000b800000 */
[----:B------:R-:W3:Y:S01]  /*31c0*/  LDCU.128 UR16, c[0x0][0xc10] ;  /* 0x00018200ff1077ac */ /* 0x000ee20008000c00 */
[----:B------:R-:W1:Y:S01]  /*31d0*/  LDCU UR20, c[0x0][0xc20] ;  /* 0x00018400ff1477ac */ /* 0x000e620008000800 */
[----:B------:R-:W2:Y:S01]  /*31e0*/  LDCU UR13, c[0x0][0xc0c] ;  /* 0x00018180ff0d77ac */ /* 0x000ea20008000800 */
[----:B------:R-:W4:Y:S01]  /*31f0*/  LDCU.64 UR14, c[0x0][0xc28] ;  /* 0x00018500ff0e77ac */ /* 0x000f220008000a00 */
[----:B------:R-:W-:Y:S02]  /*3200*/  UISETP.NE.AND UP3, UPT, UR39, 0x1, UPT ;  /* 0x000000012700788c */ /* 0x000fe4000bf65270 */
[----:B---3--:R-:W-:Y:S02]  /*3210*/  UIMAD.WIDE.U32 UR4, UR56, UR19, URZ ;  /* 0x00000013380472a5 */ /* 0x008fe4000f8e00ff */
[----:B------:R-:W-:Y:S02]  /*3220*/  UIMAD.WIDE.U32 UR6, UR58, UR16, URZ ;  /* 0x000000103a0672a5 */ /* 0x000fe4000f8e00ff */
[----:B------:R-:W-:-:S02]  /*3230*/  UISETP.NE.AND UP0, UPT, UR18, 0x1, UPT ;  /* 0x000000011200788c */ /* 0x000fc4000bf05270 */
[----:B------:R-:W-:Y:S01]  /*3240*/  UIMAD.WIDE.U32 UR10, UR52, UR19, URZ ;  /* 0x00000013340a72a5 */ /* 0x000fe2000f8e00ff */
[----:B------:R-:W-:Y:S01]  /*3250*/  UMOV UR4, UR5 ;  /* 0x0000000500047c82 */ /* 0x000fe20008000000 */
[----:B--2---:R-:W-:Y:S02]  /*3260*/  UISETP.NE.AND UP2, UPT, UR13, 0x1, UPT ;  /* 0x000000010d00788c */ /* 0x004fe4000bf45270 */
[----:B-1----:R-:W-:Y:S02]  /*3270*/  USHF.R.U32.HI UR5, URZ, UR20, UR4 ;  /* 0x00000014ff057299 */ /* 0x002fe40008011604 */
[----:B------:R-:W-:Y:S01]  /*3280*/  UIMAD.WIDE.U32 UR8, UR53, UR16, URZ ;  /* 0x00000010350872a5 */ /* 0x000fe2000f8e00ff */
[----:B------:R-:W-:Y:S01]  /*3290*/  UMOV UR4, UR7 ;  /* 0x0000000700047c82 */ /* 0x000fe20008000000 */
[----:B------:R-:W-:Y:S02]  /*32a0*/  USEL UR5, UR56, UR5, !UP0 ;  /* 0x0000000538057287 */ /* 0x000fe4000c000000 */
[----:B------:R-:W-:-:S02]  /*32b0*/  USHF.R.U32.HI UR4, URZ, UR17, UR4 ;  /* 0x00000011ff047299 */ /* 0x000fc40008011604 */
[----:B----4-:R-:W-:Y:S02]  /*32c0*/  UIMAD.WIDE.U32 UR6, UR5, UR14, URZ ;  /* 0x0000000e050672a5 */ /* 0x010fe4000f8e00ff */
[----:B------:R-:W-:Y:S01]  /*32d0*/  USEL UR12, UR58, UR4, !UP2 ;  /* 0x000000043a0c7287 */ /* 0x000fe2000d000000 */
[----:B------:R-:W-:Y:S02]  /*32e0*/  UMOV UR8, UR9 ;  /* 0x0000000900087c82 */ /* 0x000fe40008000000 */
[----:B------:R-:W-:Y:S01]  /*32f0*/  UMOV UR4, UR11 ;  /* 0x0000000b00047c82 */ /* 0x000fe20008000000 */
[----:B------:R-:W-:Y:S01]  /*3300*/  UIMAD.WIDE.U32 UR10, UR12, UR14, URZ ;  /* 0x0000000e0c0a72a5 */ /* 0x000fe2000f8e00ff */
[----:B------:R-:W-:Y:S01]  /*3310*/  UMOV UR6, UR7 ;  /* 0x0000000700067c82 */ /* 0x000fe20008000000 */
[----:B------:R-:W-:Y:S02]  /*3320*/  USHF.R.U32.HI UR4, URZ, UR20, UR4 ;  /* 0x00000014ff047299 */ /* 0x000fe40008011604 */
[----:B------:R-:W-:-:S02]  /*3330*/  @UP3 USHF.R.U32.HI UR5, URZ, UR15, UR6 ;  /* 0x0000000fff053299 */ /* 0x000fc40008011606 */
[----:B------:R-:W-:Y:S01]  /*3340*/  USHF.R.U32.HI UR17, URZ, UR17, UR8 ;  /* 0x00000011ff117299 */ /* 0x000fe20008011608 */
[----:B------:R-:W-:Y:S01]  /*3350*/  UMOV UR6, UR11 ;  /* 0x0000000b00067c82 */ /* 0x000fe20008000000 */
[----:B------:R-:W-:Y:S02]  /*3360*/  USEL UR4, UR52, UR4, !UP0 ;  /* 0x0000000434047287 */ /* 0x000fe4000c000000 */
[----:B------:R-:W-:Y:S02]  /*3370*/  @UP3 USHF.R.U32.HI UR12, URZ, UR15, UR6 ;  /* 0x0000000fff0c3299 */ /* 0x000fe40008011606 */
[----:B------:R-:W-:Y:S02]  /*3380*/  UIMAD UR6, UR39, UR5, URZ ;  /* 0x00000005270672a4 */ /* 0x000fe4000f8e02ff */
[----:B------:R-:W-:Y:S02]  /*3390*/  USEL UR5, UR53, UR17, !UP2 ;  /* 0x0000001135057287 */ /* 0x000fe4000d000000 */
[----:B------:R-:W-:-:S02]  /*33a0*/  UIMAD UR8, UR39, UR12, URZ ;  /* 0x0000000c270872a4 */ /* 0x000fc4000f8e02ff */
[----:B------:R-:W-:Y:S02]  /*33b0*/  UISETP.GE.AND UP0, UPT, UR4, UR6, UPT ;  /* 0x000000060400728c */ /* 0x000fe4000bf06270 */
[----:B------:R-:W-:Y:S02]  /*33c0*/  UIMAD.WIDE.U32 UR6, UR4, UR14, URZ ;  /* 0x0000000e040672a5 */ /* 0x000fe4000f8e00ff */
[----:B------:R-:W-:Y:S02]  /*33d0*/  UISETP.GE.OR UP0, UPT, UR5, UR8, UP0 ;  /* 0x000000080500728c */ /* 0x000fe40008706670 */
[----:B------:R-:W-:Y:S02]  /*33e0*/  UIMAD.WIDE.U32 UR8, UR5, UR14, URZ ;  /* 0x0000000e050872a5 */ /* 0x000fe4000f8e00ff */
[----:B------:R-:W-:Y:S01]  /*33f0*/  UIADD3 UR10, UPT, UPT, -UR4, URZ, URZ ;  /* 0x000000ff040a7290 */ /* 0x000fe2000fffe1ff */
[----:B------:R-:W-:Y:S02]  /*3400*/  UMOV UR6, UR7 ;  /* 0x0000000700067c82 */ /* 0x000fe40008000000 */
[----:B------:R-:W-:-:S02]  /*3410*/  USHF.R.U32.HI UR6, URZ, UR15, UR6 ;  /* 0x0000000fff067299 */ /* 0x000fc40008011606 */
[----:B------:R-:W-:Y:S02]  /*3420*/  UIMAD UR10, UR18, UR10, UR52 ;  /* 0x0000000a120a72a4 */ /* 0x000fe4000f8e0234 */
[----:B------:R-:W-:Y:S01]  /*3430*/  USEL UR6, UR4, UR6, !UP3 ;  /* 0x0000000604067287 */ /* 0x000fe2000d800000 */
[----:B------:R-:W-:Y:S01]  /*3440*/  @!UP0 UMOV UR7, UR9 ;  /* 0x0000000900078c82 */ /* 0x000fe20008000000 */
[----:B------:R-:W-:Y:S02]  /*3450*/  UIADD3 UR9, UPT, UPT, -UR5, URZ, URZ ;  /* 0x000000ff05097290 */ /* 0x000fe4000fffe1ff */
[----:B------:R-:W-:Y:S02]  /*3460*/  @!UP0 USHF.R.U32.HI UR7, URZ, UR15, UR7 ;  /* 0x0000000fff078299 */ /* 0x000fe40008011607 */
[----:B------:R-:W-:Y:S02]  /*3470*/  UIADD3 UR8, UPT, UPT, -UR6, URZ, URZ ;  /* 0x000000ff06087290 */ /* 0x000fe4000fffe1ff */
[----:B------:R-:W-:-:S02]  /*3480*/  @!UP0 USEL UR7, UR5, UR7, !UP3 ;  /* 0x0000000705078287 */ /* 0x000fc4000d800000 */
[----:B------:R-:W-:Y:S02]  /*3490*/  UIMAD UR8, UR39, UR8, UR4 ;  /* 0x00000008270872a4 */ /* 0x000fe4000f8e0204 */
[----:B------:R-:W-:Y:S02]  /*34a0*/  @!UP0 UIADD3 UR6, UPT, UPT, UR6, -UR7, URZ ;  /* 0x8000000706068290 */ /* 0x000fe4000fffe0ff */
[----:B------:R-:W-:Y:S02]  /*34b0*/  @!UP0 UIMAD UR7, UR8, UR12, UR7 ;  /* 0x0000000c080782a4 */ /* 0x000fe4000f8e0207 */
[----:B------:R-:W-:Y:S02]  /*34c0*/  @!UP0 UIMAD UR4, UR39, UR6, UR5 ;  /* 0x00000006270482a4 */ /* 0x000fe4000f8e0205 */
[----:B------:R-:W-:Y:S02]  /*34d0*/  UIMAD UR6, UR13, UR9, UR53 ;  /* 0x000000090d0672a4 */ /* 0x000fe4000f8e0235 */
[----:B------:R-:W-:Y:S01]  /*34e0*/  UIMAD UR52, UR4, UR18, UR10 ;  /* 0x00000012043472a4 */ /* 0x000fe2000f8e020a */
[----:B------:R-:W-:-:S02]  /*34f0*/  @!UP0 UMOV UR5, UR7 ;  /* 0x0000000700058c82 */ /* 0x000fc40008000000 */
[----:B------:R-:W-:-:S12]  /*3500*/  UIMAD UR53, UR5, UR13, UR6 ;  /* 0x0000000d053572a4 */ /* 0x000fd8000f8e0206 */
.L_x_38:
[----:B------:R-:W1:Y:S02]  /*3510*/  LDCU UR4, c[0x0][0xc30] ;  /* 0x00018600ff0477ac */ /* 0x000e640008000800 */
[----:B-1----:R-:W-:-:S09]  /*3520*/  UISETP.NE.AND UP0, UPT, UR4, 0x1, UPT ;  /* 0x000000010400788c */ /* 0x002fd2000bf05270 */
[----:B------:R-:W-:Y:S05]  /*3530*/  BRA.U UP0, `(.L_x_39) ;  /* 0x0000000100447547 */ /* 0x000fea000b800000 */
[----:B------:R-:W1:Y:S01]  /*3540*/  LDCU.128 UR8, c[0x0][0xc10] ;  /* 0x00018200ff0877ac */ /* 0x000e620008000c00 */
[----:B------:R-:W2:Y:S01]  /*3550*/  LDCU UR12, c[0x0][0xc0c] ;  /* 0x00018180ff0c77ac */ /* 0x000ea20008000800 */
[----:B------:R-:W4:Y:S01]  /*3560*/  LDCU UR13, c[0x0][0xc20] ;  /* 0x00018400ff0d77ac */ /* 0x000f220008000800 */
[----:B-1----:R-:W-:Y:S02]  /*3570*/  UIMAD.WIDE.U32 UR6, UR53, UR8, URZ ;  /* 0x00000008350672a5 */ /* 0x002fe4000f8e00ff */
[----:B------:R-:W-:Y:S02]  /*3580*/  UIMAD.WIDE.U32 UR4, UR52, UR11, URZ ;  /* 0x0000000b340472a5 */ /* 0x000fe4000f8e00ff */
[----:B--2---:R-:W-:Y:S02]  /*3590*/  UISETP.NE.AND UP2, UPT, UR12, 0x1, UPT ;  /* 0x000000010c00788c */ /* 0x004fe4000bf45270 */
[----:B------:R-:W-:Y:S01]  /*35a0*/  UISETP.NE.AND UP0, UPT, UR10, 0x1, UPT ;  /* 0x000000010a00788c */ /* 0x000fe2000bf05270 */
[----:B------:R-:W-:-:S02]  /*35b0*/  UMOV UR6, UR7 ;  /* 0x0000000700067c82 */ /* 0x000fc40008000000 */
[----:B------:R-:W-:Y:S01]  /*35c0*/  UMOV UR4, UR5 ;  /* 0x0000000500047c82 */ /* 0x000fe20008000000 */
[----:B------:R-:W-:Y:S02]  /*35d0*/  USHF.R.U32.HI UR6, URZ, UR9, UR6 ;  /* 0x00000009ff067299 */ /* 0x000fe40008011606 */
[----:B----4-:R-:W-:Y:S02]  /*35e0*/  USHF.R.U32.HI UR4, URZ, UR13, UR4 ;  /* 0x0000000dff047299 */ /* 0x010fe40008011604 */
[----:B------:R-:W-:Y:S02]  /*35f0*/  USEL UR5, UR53, UR6, !UP2 ;  /* 0x0000000635057287 */ /* 0x000fe4000d000000 */
[----:B------:R-:W-:-:S04]  /*3600*/  USEL UR4, UR52, UR4, !UP0 ;  /* 0x0000000434047287 */ /* 0x000fc8000c000000 */
[----:B------:R-:W-:Y:S02]  /*3610*/  UIADD3 UR6, UPT, UPT, UR5, -UR4, URZ ;  /* 0x8000000405067290 */ /* 0x000fe4000fffe0ff */
[----:B------:R-:W-:Y:S02]  /*3620*/  UIADD3 UR4, UPT, UPT, -UR5, UR4, URZ ;  /* 0x0000000405047290 */ /* 0x000fe4000fffe1ff */
[----:B------:R-:W-:Y:S02]  /*3630*/  UIMAD UR52, UR6, UR10, UR52 ;  /* 0x0000000a063472a4 */ /* 0x000fe4000f8e0234 */
[----:B------:R-:W-:-:S12]  /*3640*/  UIMAD UR53, UR4, UR12, UR53 ;  /* 0x0000000c043572a4 */ /* 0x000fd8000f8e0235 */
.L_x_39:
[----:B------:R-:W-:Y:S02]  /*3650*/  R2UR UR5, R91 ;  /* 0x000000005b0572ca */ /* 0x000fe400000e0000 */
[----:B------:R-:W-:Y:S02]  /*3660*/  R2UR UR4, R90 ;  /* 0x000000005a0472ca */ /* 0x000fe400000e0000 */
[----:B------:R-:W-:Y:S02]  /*3670*/  PLOP3.LUT P1, PT, PT, PT, PT, 0x80, 0x8 ;  /* 0x000000000008781c */ /* 0x000fe40003f2f070 */
[----:B------:R-:W-:-:S07]  /*3680*/  LOP3.LUT R2, R2, 0x1, RZ, 0x3c, !PT ;  /* 0x0000000102027812 */ /* 0x000fce00078e3cff */
[----:B------:R-:W-:Y:S02]  /*3690*/  UIADD3 UR20, UPT, UPT, UR53, UR5, URZ ;  /* 0x0000000535147290 */ /* 0x000fe4000fffe0ff */
[----:B------:R-:W-:Y:S01]  /*36a0*/  UIADD3 UR18, UPT, UPT, UR52, UR4, URZ ;  /* 0x0000000434127290 */ /* 0x000fe2000fffe0ff */
[----:B------:R-:W-:Y:S11]  /*36b0*/  BRA.U UP1, `(.L_x_40) ;  /* 0xffffffe501a07547 */ /* 0x000ff6000b83ffff */
[----:B------:R-:W-:Y:S01]  /*36c0*/  UIADD3 UR35, UPT, UPT, UR35, 0x1a0, URZ ;  /* 0x000001a023237890 */ /* 0x000fe2000fffe0ff */
[----:B------:R-:W-:-:S03]  /*36d0*/  MOV R3, UR29 ;  /* 0x0000001d00037c02 */ /* 0x000fc60008000f00 */
[----:B------:R-:W-:Y:S01]  /*36e0*/  ULEA UR4, UR34, UR35, 0x3 ;  /* 0x0000002322047291 */ /* 0x000fe2000f8e18ff */
[----:B------:R-:W-:-:S08]  /*36f0*/  SHF.L.U32 R3, R3, 0x1f, RZ ;  /* 0x0000001f03037819 */ /* 0x000fd000000006ff */
[----:B------:R-:W1:Y:S02]  /*3700*/  SYNCS.PHASECHK.TRANS64.TRYWAIT P0, [UR4], R3 ;  /* 0x00000003ff0075a7 */ /* 0x000e640008001104 */
[----:B-1----:R-:W-:Y:S05]  /*3710*/  @!P0 BRA `(.L_x_41) ;  /* 0x0000007c00908947 */ /* 0x002fea0003800000 */
.L_x_171:
[----:B------:R-:W-:-:S04]  /*3720*/  UIADD3 UR4, UPT, UPT, UR34, 0x1, URZ ;  /* 0x0000000122047890 */ /* 0x000fc8000fffe0ff */
[----:B------:R-:W-:-:S04]  /*3730*/  UISETP.NE.AND UP0, UPT, UR4, 0x34, UPT ;  /* 0x000000340400788c */ /* 0x000fc8000bf05270 */
[----:B------:R-:W-:Y:S02]  /*3740*/  USEL UR5, URZ, 0x1, UP0 ;  /* 0x00000001ff057887 */ /* 0x000fe40008000000 */
[----:B------:R-:W-:Y:S02]  /*3750*/  USEL UR4, UR4, URZ, UP0 ;  /* 0x000000ff04047287 */ /* 0x000fe40008000000 */
[----:B------:R-:W-:Y:S02]  /*3760*/  ULOP3.LUT UR6, UR29, UR5, URZ, 0x3c, !UPT ;  /* 0x000000051d067292 */ /* 0x000fe4000f8e3cff */
[----:B------:R-:W-:-:S04]  /*3770*/  ULEA UR5, UR4, UR35, 0x3 ;  /* 0x0000002304057291 */ /* 0x000fc8000f8e18ff */
[----:B-1----:R-:W-:-:S04]  /*3780*/  MOV R3, UR6 ;  /* 0x0000000600037c02 */ /* 0x002fc80008000f00 */
[----:B------:R-:W-:-:S04]  /*3790*/  SHF.L.U32 R3, R3, 0x1f, RZ ;  /* 0x0000001f03037819 */ /* 0x000fc800000006ff */
[----:B------:R-:W1:Y:S02]  /*37a0*/  SYNCS.PHASECHK.TRANS64.TRYWAIT P0, [UR5], R3 ;  /* 0x00000003ff0075a7 */ /* 0x000e640008001105 */
[----:B-1----:R-:W-:Y:S05]  /*37b0*/  @!P0 BRA `(.L_x_42) ;  /* 0x0000007c00808947 */ /* 0x002fea0003800000 */
.L_x_173:
        /* <DEDUP_REMOVED lines=10> */
.L_x_175:
        /* <DEDUP_REMOVED lines=10> */
.L_x_177:
        /* <DEDUP_REMOVED lines=10> */
.L_x_179:
        /* <DEDUP_REMOVED lines=10> */
.L_x_181:
        /* <DEDUP_REMOVED lines=10> */
.L_x_183:
        /* <DEDUP_REMOVED lines=10> */
.L_x_185:
        /* <DEDUP_REMOVED lines=10> */
.L_x_187:
        /* <DEDUP_REMOVED lines=10> */
.L_x_189:
        /* <DEDUP_REMOVED lines=10> */
.L_x_191:
        /* <DEDUP_REMOVED lines=10> */
.L_x_193:
        /* <DEDUP_REMOVED lines=10> */
.L_x_195:
        /* <DEDUP_REMOVED lines=10> */
.L_x_197:
        /* <DEDUP_REMOVED lines=10> */
.L_x_199:
        /* <DEDUP_REMOVED lines=10> */
.L_x_201:
        /* <DEDUP_REMOVED lines=10> */
.L_x_203:
        /* <DEDUP_REMOVED lines=10> */
.L_x_205:
        /* <DEDUP_REMOVED lines=10> */
.L_x_207:
        /* <DEDUP_REMOVED lines=10> */
.L_x_209:
        /* <DEDUP_REMOVED lines=10> */
.L_x_211:
        /* <DEDUP_REMOVED lines=10> */
.L_x_213:
        /* <DEDUP_REMOVED lines=10> */
.L_x_215:
        /* <DEDUP_REMOVED lines=10> */
.L_x_217:
        /* <DEDUP_REMOVED lines=10> */
.L_x_219:
        /* <DEDUP_REMOVED lines=10> */
.L_x_221:
        /* <DEDUP_REMOVED lines=10> */
.L_x_223:
        /* <DEDUP_REMOVED lines=10> */
.L_x_225:
        /* <DEDUP_REMOVED lines=10> */
.L_x_227:
        /* <DEDUP_REMOVED lines=10> */
.L_x_229:
        /* <DEDUP_REMOVED lines=10> */
.L_x_231:
        /* <DEDUP_REMOVED lines=10> */
.L_x_233:
        /* <DEDUP_REMOVED lines=10> */
.L_x_235:
        /* <DEDUP_REMOVED lines=10> */
.L_x_237:
        /* <DEDUP_REMOVED lines=10> */
.L_x_239:
        /* <DEDUP_REMOVED lines=10> */
.L_x_241:
        /* <DEDUP_REMOVED lines=10> */
.L_x_243:
        /* <DEDUP_REMOVED lines=10> */
.L_x_245:
        /* <DEDUP_REMOVED lines=10> */
.L_x_247:
        /* <DEDUP_REMOVED lines=10> */
.L_x_249:
        /* <DEDUP_REMOVED lines=10> */
.L_x_251:
        /* <DEDUP_REMOVED lines=10> */
.L_x_253:
        /* <DEDUP_REMOVED lines=10> */
.L_x_255:
        /* <DEDUP_REMOVED lines=10> */
.L_x_257:
        /* <DEDUP_REMOVED lines=10> */
.L_x_259:
        /* <DEDUP_REMOVED lines=10> */
.L_x_261:
        /* <DEDUP_REMOVED lines=10> */
.L_x_263:
        /* <DEDUP_REMOVED lines=10> */
.L_x_265:
        /* <DEDUP_REMOVED lines=10> */
.L_x_267:
        /* <DEDUP_REMOVED lines=10> */
.L_x_269:
        /* <DEDUP_REMOVED lines=10> */
.L_x_271:
[----:B------:R-:W-:-:S04]  /*5660*/  UIADD3 UR4, UPT, UPT, UR4, 0x1, URZ ;  /* 0x0000000104047890 */ /* 0x000fc8000fffe0ff */
[----:B------:R-:W-:-:S04]  /*5670*/  UISETP.NE.AND UP0, UPT, UR4, 0x34, UPT ;  /* 0x000000340400788c */ /* 0x000fc8000bf05270 */
[----:B------:R-:W-:Y:S02]  /*5680*/  USEL UR5, URZ, 0x1, UP0 ;  /* 0x00000001ff057887 */ /* 0x000fe40008000000 */
[----:B------:R-:W-:Y:S02]  /*5690*/  USEL UR4, UR4, URZ, UP0 ;  /* 0x000000ff04047287 */ /* 0x000fe40008000000 */
[----:B------:R-:W-:Y:S02]  /*56a0*/  ULOP3.LUT UR5, UR6, UR5, URZ, 0x3c, !UPT ;  /* 0x0000000506057292 */ /* 0x000fe4000f8e3cff */
[----:B------:R-:W-:-:S04]  /*56b0*/  ULEA UR4, UR4, UR35, 0x3 ;  /* 0x0000002304047291 */ /* 0x000fc8000f8e18ff */
[----:B------:R-:W-:Y:S02]  /*56c0*/  IMAD.U32 R2, RZ, RZ, UR5 ;  /* 0x00000005ff027e24 */ /* 0x000fe4000f8e00ff */
[----:B-1----:R-:W-:-:S03]  /*56d0*/  MOV R0, UR4 ;  /* 0x0000000400007c02 */ /* 0x002fc60008000f00 */
[----:B------:R-:W-:-:S07]  /*56e0*/  SHF.L.U32 R3, R2, 0x1f, RZ ;  /* 0x0000001f02037819 */ /* 0x000fce00000006ff */
.L_x_92:
[----:B-1----:R1:W2:Y:S02]  /*56f0*/  SYNCS.PHASECHK.TRANS64.TRYWAIT P0, [R0+URZ], R3 ;  /* 0x00000003000075a7 */ /* 0x0022a400080011ff */
[----:B--2---:R-:W-:Y:S05]  /*5700*/  @!P0 NANOSLEEP.SYNCS 0x989680 ;  /* 0x009896800000895d */ /* 0x004fea0003900000 */
[----:B------:R-:W2:Y:S02]  /*5710*/  @!P0 SYNCS.PHASECHK.TRANS64 P0, [R0+URZ], R3 ;  /* 0x00000003000085a7 */ /* 0x000ea400080010ff */
[----:B--23--:R-:W-:Y:S05]  /*5720*/  @P0 EXIT ;  /* 0x000000000000094d */ /* 0x00cfea0003800000 */
[----:B------:R-:W-:Y:S05]  /*5730*/  BRA `(.L_x_92) ;  /* 0xfffffffc00ec7947 */ /* 0x000fea000383ffff */
.L_x_22:
[----:B------:R-:W-:-:S04]  /*5740*/  UISETP.NE.AND UP0, UPT, UR37, URZ, UPT ;  /* 0x000000ff2500728c */ /* 0x000fc8000bf05270 */
[----:B------:R-:W-:-:S09]  /*5750*/  UISETP.NE.OR UP0, UPT, UR19, 0x1, UP0 ;  /* 0x000000011300788c */ /* 0x000fd20008705670 */
[----:B------:R-:W-:Y:S05]  /*5760*/  BRA.U UP0, `(.L_x_93) ;  /* 0x0000000100b07547 */ /* 0x000fea000b800000 */
[----:B------:R-:W-:Y:S01]  /*5770*/  UMOV UR4, 0x400 ;  /* 0x0000040000047882 */ /* 0x000fe20000000000 */
[----:B------:R-:W-:Y:S01]  /*5780*/  HFMA2 R2, -RZ, RZ, 0, 5.9604644775390625e-08 ;  /* 0x00000001ff027431 */ /* 0x000fe200000001ff */
[----:B------:R-:W-:Y:S01]  /*5790*/  ULEA UR4, UR37, UR4, 0x18 ;  /* 0x0000000425047291 */ /* 0x000fe2000f8ec0ff */
[----:B------:R-:W-:Y:S01]  /*57a0*/  ISETP.GE.U32.AND P0, PT, R3, 0x2, PT ;  /* 0x000000020300780c */ /* 0x000fe20003f06070 */
[----:B------:R-:W-:Y:S02]  /*57b0*/  IMAD.MOV.U32 R8, RZ, RZ, RZ ;  /* 0x000000ffff087224 */ /* 0x000fe400078e00ff */
[----:B------:R-:W-:Y:S02]  /*57c0*/  UIADD3 UR5, UPT, UPT, UR4, 0x378, URZ ;  /* 0x0000037804057890 */ /* 0x000fe4000fffe0ff */
[----:B------:R-:W-:Y:S02]  /*57d0*/  UIADD3 UR8, UPT, UPT, UR4, 0x370, URZ ;  /* 0x0000037004087890 */ /* 0x000fe4000fffe0ff */
[----:B------:R-:W-:-:S12]  /*57e0*/  UPRMT UR5, URZ, 0x654, UR5 ;  /* 0x00000654ff057896 */ /* 0x000fd80008000005 */
.L_x_96:
[----:B------:R-:W-:Y:S01]  /*57f0*/  SHF.L.U32 R7, R2, 0x1f, RZ ;  /* 0x0000001f02077819 */ /* 0x000fe200000006ff */
[----:B------:R-:W-:Y:S02]  /*5800*/  IMAD.U32 R4, RZ, RZ, UR8 ;  /* 0x00000008ff047e24 */ /* 0x000fe4000f8e00ff */
[----:B------:R-:W-:Y:S01]  /*5810*/  @!P0 IMAD.MOV.U32 R5, RZ, RZ, 0x10 ;  /* 0x00000010ff058424 */ /* 0x000fe200078e00ff */
[----:B------:R-:W2:Y:S02]  /*5820*/  SYNCS.PHASECHK.TRANS64.TRYWAIT P1, [UR4+0x378], R7 ;  /* 0x00037807ff0075a7 */ /* 0x000ea40008021104 */
[----:B------:R-:W-:-:S04]  /*5830*/  PRMT R9, R3, 0x654, R4 ;  /* 0x0000065403097816 */ /* 0x000fc80000000004 */
[----:B------:R-:W-:Y:S01]  /*5840*/  SEL R0, R9, R0, !P0 ;  /* 0x0000000009007207 */ /* 0x000fe20004000000 */
[----:B--2---:R-:W-:Y:S06]  /*5850*/  @!P1 BRA `(.L_x_94) ;  /* 0x0000007000089947 */ /* 0x004fec0003800000 */
.L_x_273:
[----:B------:R-:W-:Y:S01]  /*5860*/  UIADD3 UR6, UPT, UPT, UR4, 0x3b0, URZ ;  /* 0x000003b004067890 */ /* 0x000fe2000fffe0ff */
[----:B------:R3:W-:Y:S01]  /*5870*/  @!P0 SYNCS.ARRIVE.TRANS64.RED RZ, [R0+URZ], R5 ;  /* 0x0000000500ff89a7 */ /* 0x0007e200080004ff */
[----:B------:R-:W-:Y:S01]  /*5880*/  UIADD3 UR7, UPT, UPT, UR4, 0x370, URZ ;  /* 0x0000037004077890 */ /* 0x000fe2000fffe0ff */
[----:B------:R-:W-:-:S08]  /*5890*/  LOP3.LUT R2, R2, 0x1, RZ, 0x3c, !PT ;  /* 0x0000000102027812 */ /* 0x000fd000078e3cff */
[----:B------:R-:W-:Y:S06]  /*58a0*/  UGETNEXTWORKID.BROADCAST [UR6], [UR7] ;  /* 0x00000000060073ca */ /* 0x000fec0008000100 */
[----:B---3--:R-:W-:-:S04]  /*58b0*/  SHF.L.U32 R5, R8, 0x1f, RZ ;  /* 0x0000001f08057819 */ /* 0x008fc800000006ff */
[----:B------:R-:W3:Y:S02]  /*58c0*/  SYNCS.PHASECHK.TRANS64.TRYWAIT P1, [UR4+0x370], R5 ;  /* 0x00037005ff0075a7 */ /* 0x000ee40008021104 */
[----:B---3--:R-:W-:Y:S05]  /*58d0*/  @!P1 BRA `(.L_x_95) ;  /* 0x0000007000009947 */ /* 0x008fea0003800000 */
.L_x_275:
[----:B--2---:R-:W2:Y:S01]  /*58e0*/  LDS.128 R4, [UR4+0x3b0] ;  /* 0x0003b004ff047984 */ /* 0x004ea20008000c00 */
[----:B------:R-:W-:Y:S01]  /*58f0*/  LOP3.LUT R8, R8, 0x1, RZ, 0x3c, !PT ;  /* 0x0000000108087812 */ /* 0x000fe200078e3cff */
[----:B------:R-:W-:Y:S01]  /*5900*/  @!PT LDS RZ, [RZ] ;  /* 0x00000000fffff984 */ /* 0x000fe20000000800 */
[----:B------:R-:W-:Y:S01]  /*5910*/  @!PT LDS RZ, [RZ] ;  /* 0x00000000fffff984 */ /* 0x000fe20000000800 */
[----:B------:R-:W-:Y:S01]  /*5920*/  @!PT LDS RZ, [RZ] ;  /* 0x00000000fffff984 */ /* 0x000fe20000000800 */
[----:B------:R-:W-:Y:S01]  /*5930*/  @!PT LDS RZ, [RZ] ;  /* 0x00000000fffff984 */ /* 0x000fe20000000800 */
[----:B------:R3:W-:Y:S06]  /*5940*/  MEMBAR.ALL.CTA ;  /* 0x0000000000007992 */ /* 0x0007ec0000008000 */
[----:B---3--:R-:W3:Y:S02]  /*5950*/  FENCE.VIEW.ASYNC.S ;  /* 0x00000000000073c6 */ /* 0x008ee40000000000 */
[----:B---3--:R-:W-:Y:S01]  /*5960*/  SYNCS.ARRIVE.TRANS64.RED.A1T0 RZ, [UR5], RZ ;  /* 0x000000ffffff79a7 */ /* 0x008fe20008100405 */
[----:B--2---:R-:W-:-:S13]  /*5970*/  LOP3.LUT P1, RZ, R6, 0x1, RZ, 0xc0, !PT ;  /* 0x0000000106ff7812 */ /* 0x004fda000782c0ff */
[----:B------:R-:W-:Y:S05]  /*5980*/  @P1 BRA `(.L_x_96) ;  /* 0xfffffffc00981947 */ /* 0x000fea000383ffff */
[----:B------:R-:W-:-:S04]  /*5990*/  SHF.L.U32 R0, R2, 0x1f, RZ ;  /* 0x0000001f02007819 */ /* 0x000fc800000006ff */
[----:B------:R-:W2:Y:S02]  /*59a0*/  SYNCS.PHASECHK.TRANS64 P0, [UR4+0x378], R0 ;  /* 0x00037800ff0075a7 */ /* 0x000ea40008001004 */
[----:B-12---:R-:W-:Y:S05]  /*59b0*/  @P0 EXIT ;  /* 0x000000000000094d */ /* 0x006fea0003800000 */
[----:B------:R-:W-:-:S07]  /*59c0*/  MOV R0, UR4 ;  /* 0x0000000400007c02 */ /* 0x000fce0008000f00 */
.L_x_97:
[----:B-1----:R-:W-:-:S04]  /*59d0*/  SHF.L.U32 R3, R2, 0x1f, RZ ;  /* 0x0000001f02037819 */ /* 0x002fc800000006ff */
[----:B------:R1:W2:Y:S03]  /*59e0*/  SYNCS.PHASECHK.TRANS64.TRYWAIT P0, [R0+URZ+0x378], R3 ;  /* 0x00037803000075a7 */ /* 0x0002a600080011ff */
[----:B--2---:R-:W-:Y:S05]  /*59f0*/  @!P0 NANOSLEEP.SYNCS 0x989680 ;  /* 0x009896800000895d */ /* 0x004fea0003900000 */
[----:B------:R-:W2:Y:S02]  /*5a00*/  @!P0 SYNCS.PHASECHK.TRANS64 P0, [R0+URZ+0x378], R3 ;  /* 0x00037803000085a7 */ /* 0x000ea400080010ff */
[----:B--2---:R-:W-:Y:S05]  /*5a10*/  @P0 EXIT ;  /* 0x000000000000094d */ /* 0x004fea0003800000 */
[----:B------:R-:W-:Y:S05]  /*5a20*/  BRA `(.L_x_97) ;  /* 0xfffffffc00e87947 */ /* 0x000fea000383ffff */
.L_x_93:
[----:B------:R-:W-:Y:S05]  /*5a30*/  BRA.U UP4, `(.L_x_98) ;  /* 0x0000001104387547 */ /* 0x000fea000b800000 */
[----:B------:R-:W-:Y:S01]  /*5a40*/  UMOV UR5, 0x40 ;  /* 0x0000004000057882 */ /* 0x000fe20000000000 */
[----:B------:R-:W-:Y:S01]  /*5a50*/  NOP ;  /* 0x0000000000007918 */ /* 0x000fe20000000000 */
[----:B------:R-:W-:Y:S01]  /*5a60*/  ULEA UR5, UR37, UR5, 0x18 ;  /* 0x0000000525057291 */ /* 0x000fe2000f8ec0ff */
[----:B------:R-:W-:Y:S02]  /*5a70*/  UMOV UR6, 0x400 ;  /* 0x0000040000067882 */ /* 0x000fe40000000000 */
[----:B------:R-:W-:-:S06]  /*5a80*/  ULEA UR6, UR37, UR6, 0x18 ;  /* 0x0000000625067291 */ /* 0x000fcc000f8ec0ff */
[----:B------:R-:W2:Y:S02]  /*5a90*/  LDS.U8 R3, [UR5+0x1c] ;  /* 0x00001c05ff037984 */ /* 0x000ea40008000000 */
[----:B--2---:R-:W-:-:S13]  /*5aa0*/  ISETP.NE.AND P0, PT, R3, RZ, PT ;  /* 0x000000ff0300720c */ /* 0x004fda0003f05270 */
[----:B------:R-:W-:Y:S05]  /*5ab0*/  @P0 BRA `(.L_x_99) ;  /* 0x0000000400080947 */ /* 0x000fea0003800000 */
[----:B------:R-:W-:Y:S02]  /*5ac0*/  UISETP.NE.U32.AND UP1, UPT, UR28, 0x1, UPT ;  /* 0x000000011c00788c */ /* 0x000fe4000bf25070 */
[----:B------:R-:W-:-:S07]  /*5ad0*/  UIADD3 UR7, UPT, UPT, UR5, 0x8, URZ ;  /* 0x0000000805077890 */ /* 0x000fce000fffe0ff */
[----:B------:R-:W-:Y:S05]  /*5ae0*/  BRA.U !UP1, `(.L_x_100) ;  /* 0x00000001099c7547 */ /* 0x000fea000b800000 */
[----:B------:R-:W-:Y:S01]  /*5af0*/  ELECT P0, URZ, PT ;  /* 0x0000000000ff782f */ /* 0x000fe20003800000 */
[----:B------:R-:W-:-:S12]  /*5b00*/  BSSY B0, `(.L_x_100) ;  /* 0x0000025000007945 */ /* 0x000fd80003800000 */
[----:B------:R-:W-:Y:S05]  /*5b10*/  @!P0 BRA `(.L_x_101) ;  /* 0x00000000008c8947 */ /* 0x000fea0003800000 */
[----:B------:R-:W-:-:S05]  /*5b20*/  UMOV UR4, 0x10 ;  /* 0x0000001000047882 */ /* 0x000fca0000000000 */
[----:B------:R-:W-:Y:S04]  /*5b30*/  DEPBAR.LE SB2, 0x36 ;  /* 0x0000ad800000791a */ /* 0x000fe80000000000 */
[----:B------:R-:W2:Y:S02]  /*5b40*/  UTCATOMSWS.2CTA.FIND_AND_SET.ALIGN UP0, UR4, UR4 ;  /* 0x00000004000475e3 */ /* 0x000ea40008200800 */
[----:B--2---:R-:W-:Y:S01]  /*5b50*/  MOV R10, UR4 ;  /* 0x00000004000a7c02 */ /* 0x004fe20008000f00 */
[----:B------:R-:W-:Y:S06]  /*5b60*/  BRA.U UP0, `(.L_x_102) ;  /* 0x0000000100187547 */ /* 0x000fec000b800000 */
.L_x_103:
[----:B------:R-:W-:Y:S05]  /*5b70*/  NANOSLEEP 0x64 ;  /* 0x000000640000795d */ /* 0x000fea0003800000 */
[----:B------:R-:W-:-:S05]  /*5b80*/  UMOV UR4, 0x10 ;  /* 0x0000001000047882 */ /* 0x000fca0000000000 */
[----:B------:R-:W-:Y:S04]  /*5b90*/  DEPBAR.LE SB2, 0x36 ;  /* 0x0000ad800000791a */ /* 0x000fe80000000000 */
[----:B------:R-:W2:Y:S02]  /*5ba0*/  UTCATOMSWS.2CTA.FIND_AND_SET.ALIGN UP0, UR4, UR4 ;  /* 0x00000004000475e3 */ /* 0x000ea40008200800 */
[----:B--2---:R-:W-:Y:S01]  /*5bb0*/  MOV R10, UR4 ;  /* 0x00000004000a7c02 */ /* 0x004fe20008000f00 */
[----:B------:R-:W-:Y:S05]  /*5bc0*/  BRA.U !UP0, `(.L_x_103) ;  /* 0xfffffffd08e87547 */ /* 0x000fea000b83ffff */
.L_x_102:
[----:B------:R-:W2:Y:S01]  /*5bd0*/  LDS R6, [UR5+0x10] ;  /* 0x00001005ff067984 */ /* 0x000ea20008000800 */
[----:B------:R-:W-:Y:S01]  /*5be0*/  IMAD.U32 R3, RZ, RZ, UR6 ;  /* 0x00000006ff037e24 */ /* 0x000fe2000f8e00ff */
[----:B------:R-:W-:-:S03]  /*5bf0*/  MOV R4, UR27 ;  /* 0x0000001b00047c02 */ /* 0x000fc60008000f00 */
[----:B------:R-:W-:Y:S01]  /*5c00*/  VIADD R3, R3, 0x3c0 ;  /* 0x000003c003037836 */ /* 0x000fe20000000000 */
[----:B--2---:R-:W-:-:S04]  /*5c10*/  SHF.L.U32 R6, R6, 0x1f, RZ ;  /* 0x0000001f06067819 */ /* 0x004fc800000006ff */
[----:B------:R-:W2:Y:S02]  /*5c20*/  SYNCS.PHASECHK.TRANS64.TRYWAIT P0, [UR5+0x8], R6 ;  /* 0x00000806ff0075a7 */ /* 0x000ea40008001105 */
[----:B--2---:R-:W-:Y:S05]  /*5c30*/  @P0 BRA `(.L_x_104) ;  /* 0x0000000000080947 */ /* 0x004fea0003800000 */
[----:B------:R-:W2:Y:S02]  /*5c40*/  SYNCS.PHASECHK.TRANS64.TRYWAIT P0, [UR5+0x8], R6 ;  /* 0x00000806ff0075a7 */ /* 0x000ea40008001105 */
[----:B--2---:R-:W-:Y:S05]  /*5c50*/  @!P0 BRA `(.L_x_105) ;  /* 0x0000006c00388947 */ /* 0x004fea0003800000 */
.L_x_104:
[----:B------:R-:W-:Y:S01]  /*5c60*/  PRMT R4, R4, 0x654, R3 ;  /* 0x0000065404047816 */ /* 0x000fe20000000003 */
[----:B------:R-:W-:Y:S01]  /*5c70*/  HFMA2 R3, -RZ, RZ, 0, 5.9604644775390625e-08 ;  /* 0x00000001ff037431 */ /* 0x000fe200000001ff */
[----:B------:R-:W-:Y:S01]  /*5c80*/  UPRMT UR4, UR27, 0x654, UR7 ;  /* 0x000006541b047896 */ /* 0x000fe20008000007 */
[----:B------:R-:W-:Y:S02]  /*5c90*/  IMAD.MOV.U32 R7, RZ, RZ, 0xffff ;  /* 0x0000ffffff077424 */ /* 0x000fe400078e00ff */
[----:B--2---:R-:W-:Y:S02]  /*5ca0*/  IMAD.MOV.U32 R6, RZ, RZ, 0x4 ;  /* 0x00000004ff067424 */ /* 0x004fe400078e00ff */
[----:B------:R-:W-:Y:S01]  /*5cb0*/  IMAD.SHL.U32 R9, R10, 0x20, RZ ;  /* 0x000000200a097824 */ /* 0x000fe200078e00ff */
[----:B------:R-:W-:Y:S02]  /*5cc0*/  MOV R5, UR4 ;  /* 0x0000000400057c02 */ /* 0x000fe40008000f00 */
[-C--:B------:R-:W-:Y:S01]  /*5cd0*/  SHF.L.U32 R8, R7, R10.reuse, RZ ;  /* 0x0000000a07087219 */ /* 0x080fe200000006ff */
[----:B------:R2:W-:Y:S01]  /*5ce0*/  SYNCS.ARRIVE.TRANS64.RED RZ, [UR4], R6 ;  /* 0x00000006ffff79a7 */ /* 0x0005e20008000404 */
[----:B------:R-:W-:Y:S01]  /*5cf0*/  SHF.L.U32 R7, R3, R10, RZ ;  /* 0x0000000a03077219 */ /* 0x000fe200000006ff */
[----:B------:R2:W-:Y:S04]  /*5d00*/  STS [UR6+0x3c0], R9 ;  /* 0x0003c009ff007988 */ /* 0x0005e80008000806 */
[----:B------:R2:W-:Y:S04]  /*5d10*/  STAS [R4.64], R10 ;  /* 0x0000000a04007dbd */ /* 0x0005e8000c0008ff */
[----:B------:R2:W-:Y:S04]  /*5d20*/  ATOMS.OR RZ, [UR5+0x14], R8 ;  /* 0x00001408ffff798c */ /* 0x0005e8000b000005 */
[----:B------:R2:W-:Y:S04]  /*5d30*/  ATOMS.OR RZ, [UR5+0x18], R7 ;  /* 0x00001807ffff798c */ /* 0x0005e8000b000005 */
[----:B------:R2:W-:Y:S02]  /*5d40*/  ATOMS.XOR RZ, [UR5+0x10], R3 ;  /* 0x00001003ffff798c */ /* 0x0005e4000b800005 */
.L_x_101:
[----:B-1----:R-:W-:Y:S05]  /*5d50*/  BSYNC B0 ;  /* 0x0000000000007941 */ /* 0x002fea0003800000 */
.L_x_100:
[----:B------:R-:W-:Y:S05]  /*5d60*/  BRA.U UP1, `(.L_x_106) ;  /* 0x00000001016c7547 */ /* 0x000fea000b800000 */
[----:B------:R-:W-:-:S03]  /*5d70*/  UMOV UR4, 0xffffffff ;  /* 0xffffffff00047882 */ /* 0x000fc60000000000 */
[----:B------:R-:W-:Y:S05]  /*5d80*/  BRA.DIV UR4, `(.L_x_107) ;  /* 0x0000006e04047947 */ /* 0x000fea000b800000 */
[----:B------:R-:W-:-:S13]  /*5d90*/  ELECT P6, URZ, PT ;  /* 0x0000000000ff782f */ /* 0x000fda00038c0000 */
.L_x_278:
[----:B------:R-:W-:Y:S05]  /*5da0*/  @!P6 BRA `(.L_x_106) ;  /* 0x00000000005ce947 */ /* 0x000fea0003800000 */
[----:B--2---:R-:W2:Y:S02]  /*5db0*/  LDS R4, [UR5+0x10] ;  /* 0x00001005ff047984 */ /* 0x004ea40008000800 */
[----:B--2---:R-:W-:-:S04]  /*5dc0*/  SHF.L.U32 R4, R4, 0x1f, RZ ;  /* 0x0000001f04047819 */ /* 0x004fc800000006ff */
[----:B------:R-:W2:Y:S02]  /*5dd0*/  SYNCS.PHASECHK.TRANS64.TRYWAIT P0, [UR5+0x8], R4 ;  /* 0x00000804ff0075a7 */ /* 0x000ea40008001105 */
[----:B--2---:R-:W-:Y:S05]  /*5de0*/  @P0 BRA `(.L_x_108) ;  /* 0x0000000000080947 */ /* 0x004fea0003800000 */
[----:B------:R-:W2:Y:S02]  /*5df0*/  SYNCS.PHASECHK.TRANS64.TRYWAIT P0, [UR5+0x8], R4 ;  /* 0x00000804ff0075a7 */ /* 0x000ea40008001105 */
[----:B--2---:R-:W-:Y:S05]  /*5e00*/  @!P0 BRA `(.L_x_109) ;  /* 0x0000006c00048947 */ /* 0x004fea0003800000 */
.L_x_108:
[----:B------:R-:W3:Y:S01]  /*5e10*/  LDS R6, [UR6+0x3c0] ;  /* 0x0003c006ff067984 */ /* 0x000ee20008000800 */
[----:B--2---:R-:W-:Y:S02]  /*5e20*/  HFMA2 R3, -RZ, RZ, 0, 5.9604644775390625e-08 ;  /* 0x00000001ff037431 */ /* 0x004fe400000001ff */
[----:B------:R-:W-:Y:S01]  /*5e30*/  IMAD.MOV.U32 R4, RZ, RZ, 0xffff ;  /* 0x0000ffffff047424 */ /* 0x000fe200078e00ff */
[----:B------:R-:W-:Y:S01]  /*5e40*/  UPRMT UR4, UR27, 0x654, UR7 ;  /* 0x000006541b047896 */ /* 0x000fe20008000007 */
[----:B---3--:R-:W-:-:S03]  /*5e50*/  IMAD.SHL.U32 R5, R6, 0x20, RZ ;  /* 0x0000002006057824 */ /* 0x008fc600078e00ff */
[-C--:B------:R-:W-:Y:S02]  /*5e60*/  SHF.L.U32 R4, R4, R6.reuse, RZ ;  /* 0x0000000604047219 */ /* 0x080fe400000006ff */
[----:B------:R-:W-:Y:S01]  /*5e70*/  SHF.L.U32 R6, R3, R6, RZ ;  /* 0x0000000603067219 */ /* 0x000fe200000006ff */
[----:B------:R3:W-:Y:S04]  /*5e80*/  STS [UR6+0x3c0], R5 ;  /* 0x0003c005ff007988 */ /* 0x0007e80008000806 */
[----:B------:R3:W-:Y:S04]  /*5e90*/  ATOMS.OR RZ, [UR5+0x14], R4 ;  /* 0x00001404ffff798c */ /* 0x0007e8000b000005 */
[----:B------:R3:W-:Y:S01]  /*5ea0*/  ATOMS.OR RZ, [UR5+0x18], R6 ;  /* 0x00001806ffff798c */ /* 0x0007e2000b000005 */
[----:B------:R-:W-:Y:S03]  /*5eb0*/  SYNCS.ARRIVE.TRANS64.RED.A1T0 RZ, [UR4], RZ ;  /* 0x000000ffffff79a7 */ /* 0x000fe60008100404 */
[----:B------:R3:W-:Y:S01]  /*5ec0*/  ATOMS.XOR RZ, [UR5+0x10], R3 ;  /* 0x00001003ffff798c */ /* 0x0007e2000b800005 */
[----:B------:R-:W-:Y:S05]  /*5ed0*/  BRA `(.L_x_106) ;  /* 0x0000000000107947 */ /* 0x000fea0003800000 */
.L_x_99:
[----:B------:R-:W-:Y:S02]  /*5ee0*/  MOV R3, 0xffffffff ;  /* 0xffffffff00037802 */ /* 0x000fe40000000f00 */
[----:B------:R-:W-:-:S03]  /*5ef0*/  MOV R4, 0x5f20 ;  /* 0x00005f2000047802 */ /* 0x000fc60000000f00 */
[----:B------:R2:W-:Y:S04]  /*5f00*/  STS [UR6+0x3c0], R3 ;  /* 0x0003c003ff007988 */ /* 0x0005e80008000806 */
[----:B-12--5:R-:W-:Y:S05]  /*5f10*/  CALL.REL.NOINC `($__internal_1_$__cuda_sm10x_tcgen05_guardrail_trap_phase_invalid_during_alloc) ;  /* 0x0000007000287944 */ /* 0x026fea0003c00000 */
.L_x_106:
[----:B------:R-:W-:Y:S05]  /*5f20*/  WARPSYNC.ALL ;  /* 0x0000000000007948 */ /* 0x000fea0003800000 */
[----:B------:R-:W4:Y:S01]  /*5f30*/  S2UR UR15, SR_CgaCtaId ;  /* 0x00000000000f79c3 */ /* 0x000f220000008800 */
[----:B------:R-:W-:Y:S01]  /*5f40*/  UMOV UR4, 0x400 ;  /* 0x0000040000047882 */ /* 0x000fe20000000000 */
[----:B------:R-:W-:-:S06]  /*5f50*/  NOP ;  /* 0x0000000000007918 */ /* 0x000fcc0000000000 */
[----:B------:R-:W-:Y:S06]  /*5f60*/  BAR.ARV 0x6, 0xa0 ;  /* 0x0182800000007b1d */ /* 0x000fec0000002000 */
[----:B------:R-:W1:Y:S01]  /*5f70*/  LDCU UR5, c[0x0][0x394] ;  /* 0x00007280ff0577ac */ /* 0x000e620008000800 */
[----:B------:R-:W-:Y:S01]  /*5f80*/  LOP3.LUT R2, R2, 0xffff, RZ, 0xc0, !PT ;  /* 0x0000ffff02027812 */ /* 0x000fe200078ec0ff */
[----:B--2---:R-:W-:Y:S01]  /*5f90*/  IMAD.MOV.U32 R8, RZ, RZ, 0x1 ;  /* 0x00000001ff087424 */ /* 0x004fe200078e00ff */
[----:B------:R-:W-:Y:S01]  /*5fa0*/  LOP3.LUT R0, R0, 0xffff, RZ, 0xc0, !PT ;  /* 0x0000ffff00007812 */ /* 0x000fe200078ec0ff */
[----:B------:R-:W-:Y:S01]  /*5fb0*/  UISETP.NE.AND UP4, UPT, UR28, URZ, UPT ;  /* 0x000000ff1c00728c */ /* 0x000fe2000bf85270 */
[----:B------:R-:W-:Y:S01]  /*5fc0*/  R2UR UR16, R2 ;  /* 0x00000000021072ca */ /* 0x000fe200000e0000 */
[----:B------:R-:W-:Y:S01]  /*5fd0*/  IMAD.MOV.U32 R2, RZ, RZ, RZ ;  /* 0x000000ffff027224 */ /* 0x000fe200078e00ff */
[----:B------:R-:W-:Y:S01]  /*5fe0*/  R2UR UR25, R0 ;  /* 0x00000000001972ca */ /* 0x000fe200000e0000 */
[----:B------:R-:W-:Y:S01]  /*5ff0*/  IMAD.MOV.U32 R0, RZ, RZ, RZ ;  /* 0x000000ffff007224 */ /* 0x000fe200078e00ff */
[----:B------:R-:W-:Y:S01]  /*6000*/  UMOV UR19, URZ ;  /* 0x000000ff00137c82 */ /* 0x000fe20008000000 */
[----:B----4-:R-:W-:Y:S01]  /*6010*/  ULEA UR15, UR15, UR4, 0x18 ;  /* 0x000000040f0f7291 */ /* 0x010fe2000f8ec0ff */
[----:B------:R-:W-:Y:S01]  /*6020*/  UMOV UR12, URZ ;  /* 0x000000ff000c7c82 */ /* 0x000fe20008000000 */
[----:B------:R-:W-:-:S02]  /*6030*/  UMOV UR22, 0x0 ;  /* 0x0000000000167882 */ /* 0x000fc40000000000 */
[----:B------:R-:W-:Y:S02]  /*6040*/  UIADD3 UR6, UPT, UPT, UR15, 0x4500, URZ ;  /* 0x000045000f067890 */ /* 0x000fe4000fffe0ff */
[----:B------:R-:W-:Y:S02]  /*6050*/  UIADD3 UR7, UPT, UPT, UR15, 0x1e500, URZ ;  /* 0x0001e5000f077890 */ /* 0x000fe4000fffe0ff */
[----:B-1----:R-:W-:Y:S01]  /*6060*/  UIADD3 UR5, UPT, UPT, UR5, 0x1f, URZ ;  /* 0x0000001f05057890 */ /* 0x002fe2000fffe0ff */
[----:B---3--:R-:W1:Y:S01]  /*6070*/  LDS R3, [UR15+0x3c0] ;  /* 0x0003c00fff037984 */ /* 0x008e620008000800 */
[----:B------:R-:W-:Y:S02]  /*6080*/  UIADD3 UR24, UPT, UPT, UR15, 0x378, URZ ;  /* 0x000003780f187890 */ /* 0x000fe4000fffe0ff */
[----:B------:R-:W-:Y:S02]  /*6090*/  USHF.R.S32.HI UR4, URZ, 0x1f, UR5 ;  /* 0x0000001fff047899 */ /* 0x000fe40008011405 */
[----:B------:R-:W-:-:S02]  /*60a0*/  USHF.R.U32.HI UR6, URZ, 0x4, UR6 ;  /* 0x00000004ff067899 */ /* 0x000fc40008011606 */
[----:B------:R-:W-:Y:S02]  /*60b0*/  ULEA.HI UR4, UR4, UR5, URZ, 0x5 ;  /* 0x0000000504047291 */ /* 0x000fe4000f8f28ff */
[----:B------:R-:W-:Y:S02]  /*60c0*/  USHF.R.U32.HI UR7, URZ, 0x4, UR7 ;  /* 0x00000004ff077899 */ /* 0x000fe40008011607 */
[----:B------:R-:W-:Y:S02]  /*60d0*/  USHF.R.S32.HI UR21, URZ, 0x5, UR4 ;  /* 0x00000005ff157899 */ /* 0x000fe40008011404 */
[----:B------:R-:W-:Y:S02]  /*60e0*/  UPRMT UR24, URZ, 0x654, UR24 ;  /* 0x00000654ff187896 */ /* 0x000fe40008000018 */
[----:B------:R-:W-:Y:S02]  /*60f0*/  UISETP.LT.AND UP0, UPT, UR21, 0x1, UPT ;  /* 0x000000011500788c */ /* 0x000fe4000bf01270 */
[----:B------:R-:W-:-:S02]  /*6100*/  ULOP3.LUT UR18, UR6, 0x3fff, URZ, 0xc0, !UPT ;  /* 0x00003fff06127892 */ /* 0x000fc4000f8ec0ff */
[----:B------:R-:W-:Y:S02]  /*6110*/  USEL UR26, UR21, 0x1, !UP0 ;  /* 0x00000001151a7887 */ /* 0x000fe4000c000000 */
[----:B------:R-:W-:Y:S02]  /*6120*/  ULOP3.LUT UR17, UR7, 0x3fff, URZ, 0xc0, !UPT ;  /* 0x00003fff07117892 */ /* 0x000fe4000f8ec0ff */
[----:B------:R-:W-:Y:S01]  /*6130*/  UIADD3 UR26, UPT, UPT, -UR26, URZ, URZ ;  /* 0x000000ff1a1a7290 */ /* 0x000fe2000fffe1ff */
[----:B------:R-:W-:Y:S01]  /*6140*/  UMOV UR23, 0x8218010 ;  /* 0x0821801000177882 */ /* 0x000fe20000000000 */
[C---:B-1----:R-:W-:Y:S01]  /*6150*/  VIADD R5, R3.reuse, 0x40 ;  /* 0x0000004003057836 */ /* 0x042fe20000000000 */
[----:B------:R-:W-:-:S04]  /*6160*/  LOP3.LUT R4, R3, 0xffff, RZ, 0xc0, !PT ;  /* 0x0000ffff03047812 */ /* 0x000fc800078ec0ff */
[----:B------:R-:W-:-:S05]  /*6170*/  LOP3.LUT R5, R5, 0xffff, RZ, 0xc0, !PT ;  /* 0x0000ffff05057812 */ /* 0x000fca00078ec0ff */
[----:B------:R1:W-:Y:S02]  /*6180*/  STL.64 [R1], R4 ;  /* 0x0000000401007387 */ /* 0x0003e40000100a00 */
.L_x_118:
[----:B-1----:R-:W-:-:S04]  /*6190*/  SHF.L.U32 R5, R2, 0x1f, RZ ;  /* 0x0000001f02057819 */ /* 0x002fc800000006ff */
[----:B------:R-:W1:Y:S02]  /*61a0*/  SYNCS.PHASECHK.TRANS64.TRYWAIT P0, [UR15+0x370], R5 ;  /* 0x00037005ff0075a7 */ /* 0x000e64000800110f */
[----:B-1--4-:R-:W-:Y:S05]  /*61b0*/  @!P0 BRA `(.L_x_110) ;  /* 0x0000006800308947 */ /* 0x012fea0003800000 */
.L_x_280:
[----:B-1----:R-:W1:Y:S01]  /*61c0*/  LDS.128 R4, [UR15+0x3b0] ;  /* 0x0003b00fff047984 */ /* 0x002e620008000c00 */
[----:B------:R-:W-:Y:S01]  /*61d0*/  ULEA UR20, UR19, UR15, 0x3 ;  /* 0x0000000f13147291 */ /* 0x000fe2000f8e18ff */
[----:B------:R-:W-:Y:S01]  /*61e0*/  @!PT LDS RZ, [RZ] ;  /* 0x00000000fffff984 */ /* 0x000fe20000000800 */
[----:B------:R-:W-:Y:S01]  /*61f0*/  @!PT LDS RZ, [RZ] ;  /* 0x00000000fffff984 */ /* 0x000fe20000000800 */
[----:B------:R-:W-:Y:S01]  /*6200*/  @!PT LDS RZ, [RZ] ;  /* 0x00000000fffff984 */ /* 0x000fe20000000800 */
[----:B------:R-:W-:Y:S01]  /*6210*/  @!PT LDS RZ, [RZ] ;  /* 0x00000000fffff984 */ /* 0x000fe20000000800 */
[----:B------:R2:W-:Y:S06]  /*6220*/  MEMBAR.ALL.CTA ;  /* 0x0000000000007992 */ /* 0x0005ec0000008000 */
[----:B--2---:R-:W2:Y:S02]  /*6230*/  FENCE.VIEW.ASYNC.S ;  /* 0x00000000000073c6 */ /* 0x004ea40000000000 */
[----:B--2---:R-:W-:Y:S01]  /*6240*/  SYNCS.ARRIVE.TRANS64.RED.A1T0 RZ, [UR24], RZ ;  /* 0x000000ffffff79a7 */ /* 0x004fe20008100418 */
[----:B-1----:R-:W-:Y:S01]  /*6250*/  LOP3.LUT P2, RZ, R6, 0x1, RZ, 0xc0, !PT ;  /* 0x0000000106ff7812 */ /* 0x002fe2000784c0ff */
[----:B------:R-:W-:-:S12]  /*6260*/  BRA.U UP4, `(.L_x_111) ;  /* 0x00000001040c7547 */ /* 0x000fd8000b800000 */
[----:B------:R-:W-:-:S04]  /*6270*/  SHF.L.U32 R5, R8, 0x1f, RZ ;  /* 0x0000001f08057819 */ /* 0x000fc800000006ff */
[----:B------:R-:W1:Y:S02]  /*6280*/  SYNCS.PHASECHK.TRANS64.TRYWAIT P0, [UR20+0x390], R5 ;  /* 0x00039005ff0075a7 */ /* 0x000e640008001114 */
[----:B-1----:R-:W-:Y:S05]  /*6290*/  @!P0 BRA `(.L_x_112) ;  /* 0x0000006800108947 */ /* 0x002fea0003800000 */
.L_x_111:
[----:B------:R-:W-:Y:S05]  /*62a0*/  BRA.U UP4, `(.L_x_113) ;  /* 0x0000000104c47547 */ /* 0x000fea000b800000 */
[----:B------:R-:W2:Y:S02]  /*62b0*/  LDCU UR4, c[0x0][0x394] ;  /* 0x00007280ff0477ac */ /* 0x000ea40008000800 */
[----:B--2---:R-:W-:-:S09]  /*62c0*/  UISETP.GE.AND UP0, UPT, UR4, 0x1, UPT ;  /* 0x000000010400788c */ /* 0x004fd2000bf06270 */
[----:B------:R-:W-:Y:S05]  /*62d0*/  BRA.U !UP0, `(.L_x_114) ;  /* 0x0000000108ac7547 */ /* 0x000fea000b800000 */
[----:B------:R-:W-:Y:S01]  /*62e0*/  ULEA UR4, UR19, UR49, 0x2 ;  /* 0x0000003113047291 */ /* 0x000fe2000f8e10ff */
[----:B-1----:R-:W-:-:S08]  /*62f0*/  SHF.L.U32 R4, R0, 0x1f, RZ ;  /* 0x0000001f00047819 */ /* 0x002fd000000006ff */
[----:B------:R-:W5:Y:S01]  /*6300*/  LDL R5, [UR4] ;  /* 0x00000004ff057983 */ /* 0x000f620008100800 */
[----:B------:R-:W-:Y:S02]  /*6310*/  ULEA UR4, UR12, UR15, 0x3 ;  /* 0x0000000f0c047291 */ /* 0x000fe4000f8e18ff */
[----:B------:R-:W-:Y:S01]  /*6320*/  UPLOP3.LUT UP2, UPT, UPT, UPT, UPT, 0x40, 0x4 ;  /* 0x000000000004789c */ /* 0x000fe20003f4e870 */
[----:B------:R-:W-:Y:S01]  /*6330*/  UMOV UR14, UR26 ;  /* 0x0000001a000e7c82 */ /* 0x000fe20008000000 */
[----:B------:R-:W-:-:S05]  /*6340*/  UMOV UR13, UR21 ;  /* 0x00000015000d7c82 */ /* 0x000fca0008000000 */
[----:B------:R1:W2:Y:S01]  /*6350*/  SYNCS.PHASECHK.TRANS64.TRYWAIT P1, [UR4], R4 ;  /* 0x00000004ff0075a7 */ /* 0x0002a20008021104 */
[----:B------:R-:W-:-:S05]  /*6360*/  UMOV UR4, UR12 ;  /* 0x0000000c00047c82 */ /* 0x000fca0008000000 */
.L_x_117:
[----:B------:R-:W-:Y:S02]  /*6370*/  UIADD3 UR14, UPT, UPT, UR14, 0x1, URZ ;  /* 0x000000010e0e7890 */ /* 0x000fe4000fffe0ff */
[----:B------:R-:W-:Y:S02]  /*6380*/  ULEA UR10, UR4, UR15, 0x3 ;  /* 0x0000000f040a7291 */ /* 0x000fe4000f8e18ff */
[----:B------:R-:W-:Y:S01]  /*6390*/  UISETP.NE.AND UP3, UPT, UR14, URZ, UPT ;  /* 0x000000ff0e00728c */ /* 0x000fe2000bf65270 */
[----:B--234-:R-:W-:Y:S10]  /*63a0*/  @P1 BRA `(.L_x_115) ;  /* 0x00000000000c1947 */ /* 0x01cff40003800000 */
[----:B------:R-:W-:Y:S04]  /*63b0*/  SHF.L.U32 R7, R0, 0x1f, RZ ;  /* 0x0000001f00077819 */ /* 0x000fe800000006ff */
[----:B------:R-:W2:Y:S02]  /*63c0*/  SYNCS.PHASECHK.TRANS64.TRYWAIT P0, [UR10], R7 ;  /* 0x00000007ff0075a7 */ /* 0x000ea4000800110a */
[----:B--2---:R-:W-:Y:S05]  /*63d0*/  @!P0 BRA `(.L_x_116) ;  /* 0x0000006400d88947 */ /* 0x004fea0003800000 */
.L_x_115:
[----:B------:R-:W-:Y:S01]  /*63e0*/  UISETP.NE.AND UP0, UPT, UR13, 0x1, UPT ;  /* 0x000000010d00788c */ /* 0x000fe2000bf05270 */
[----:B------:R-:W-:Y:S01]  /*63f0*/  PLOP3.LUT P1, PT, PT, PT, PT, 0x80, 0x8 ;  /* 0x000000000008781c */ /* 0x000fe20003f2f070 */
[----:B------:R-:W-:Y:S02]  /*6400*/  UIADD3 UR5, UPT, UPT, UR4, 0x1, URZ ;  /* 0x0000000104057890 */ /* 0x000fe4000fffe0ff */
[----:B------:R-:W-:Y:S02]  /*6410*/  USHF.L.U32 UR4, UR4, 0x7, URZ ;  /* 0x0000000704047899 */ /* 0x000fe400080006ff */
[----:B------:R-:W-:Y:S01]  /*6420*/  UISETP.NE.AND UP1, UPT, UR5, 0x34, UPT ;  /* 0x000000340500788c */ /* 0x000fe2000bf25270 */
[----:B------:R-:W-:Y:S01]  /*6430*/  PLOP3.LUT P0, PT, PT, PT, UP0, 0x80, 0x8 ;  /* 0x000000000008781c */ /* 0x000fe20003f0f008 */
[----:B------:R-:W-:Y:S02]  /*6440*/  UIADD3 UR8, UPT, UPT, UR18, UR4, URZ ;  /* 0x0000000412087290 */ /* 0x000fe4000fffe0ff */
[----:B------:R-:W-:Y:S02]  /*6450*/  USEL UR6, URZ, 0x1, UP1 ;  /* 0x00000001ff067887 */ /* 0x000fe40008800000 */
[----:B------:R-:W-:Y:S01]  /*6460*/  USEL UR12, UR5, URZ, UP1 ;  /* 0x000000ff050c7287 */ /* 0x000fe20008800000 */
[----:B------:R-:W-:Y:S01]  /*6470*/  UMOV UR9, 0x80004020 ;  /* 0x8000402000097882 */ /* 0x000fe20000000000 */
[----:B------:R-:W-:Y:S02]  /*6480*/  UMOV UR7, 0x80004020 ;  /* 0x8000402000077882 */ /* 0x000fe40000000000 */
[----:B------:R-:W-:Y:S01]  /*6490*/  @UP0 ULEA UR5, UR12, UR15, 0x3 ;  /* 0x0000000f0c050291 */ /* 0x000fe2000f8e18ff */
[----:B------:R-:W-:Y:S01]  /*64a0*/  LOP3.LUT R0, R0, UR6, RZ, 0x3c, !PT ;  /* 0x0000000600007c12 */ /* 0x000fe2000f8e3cff */
[----:B------:R-:W-:Y:S02]  /*64b0*/  UIADD3 UR6, UPT, UPT, UR17, UR4, URZ ;  /* 0x0000000411067290 */ /* 0x000fe4000fffe0ff */
[----:B------:R-:W-:Y:S01]  /*64c0*/  UIADD3 UR13, UPT, UPT, UR13, -0x1, URZ ;  /* 0xffffffff0d0d7890 */ /* 0x000fe2000fffe0ff */
[----:B-1----:R-:W-:Y:S01]  /*64d0*/  @P0 SHF.L.U32 R4, R0, 0x1f, RZ ;  /* 0x0000001f00040819 */ /* 0x002fe200000006ff */
[----:B------:R-:W-:Y:S03]  /*64e0*/  UMOV UR4, UR12 ;  /* 0x0000000c00047c82 */ /* 0x000fe60008000000 */
[----:B------:R3:W4:Y:S01]  /*64f0*/  @P0 SYNCS.PHASECHK.TRANS64.TRYWAIT P1, [UR5], R4 ;  /* 0x00000004ff0005a7 */ /* 0x0007220008021105 */
[----:B------:R-:W-:Y:S11]  /*6500*/  ELECT P0, URZ, PT ;  /* 0x0000000000ff782f */ /* 0x000ff60003800000 */
[----:B------:R-:W-:Y:S02]  /*6510*/  @!UPT UIADD3 URZ, UPT, UPT, URZ, URZ, URZ ;  /* 0x000000fffffff290 */ /* 0x000fe4000fffe0ff */
[----:B-----5:R-:W-:Y:S01]  /*6520*/  @P0 R2UR.BROADCAST UR11, R5 ;  /* 0x00000000050b02ca */ /* 0x020fe200008e0000 */
[----:B------:R-:W-:Y:S11]  /*6530*/  UIADD3 UR5, UPT, UPT, UR10, 0x1a0, URZ ;  /* 0x000001a00a057890 */ /* 0x000ff6000fffe0ff */
[----:B------:R-:W-:Y:S01]  /*6540*/  @!UPT UIADD3 URZ, UPT, UPT, URZ, URZ, URZ ;  /* 0x000000fffffff290 */ /* 0x000fe2000fffe0ff */
[----:B------:R3:W-:Y:S01]  /*6550*/  UTCQMMA.2CTA gdesc[UR8], gdesc[UR6], tmem[UR11], tmem[UR22], idesc[UR23], UP2 ;  /* 0x00ff1606080075ea */ /* 0x0007e2000920030b */
[----:B------:R-:W-:Y:S01]  /*6560*/  UPLOP3.LUT UP2, UPT, UPT, UPT, UPT, 0x80, 0x8 ;  /* 0x000000000008789c */ /* 0x000fe20003f4f070 */
[----:B------:R3:W-:Y:S01]  /*6570*/  UTCBAR.2CTA.MULTICAST [UR5], URZ, UR16 ;  /* 0x000000ff050073e9 */ /* 0x0007e20008200810 */
[----:B------:R-:W-:Y:S09]  /*6580*/  BRA.U UP3, `(.L_x_117) ;  /* 0xfffffffd03787547 */ /* 0x000ff2000b83ffff */
.L_x_114:
[----:B------:R-:W-:-:S09]  /*6590*/  UIADD3 UR4, UPT, UPT, UR20, 0x380, URZ ;  /* 0x0000038014047890 */ /* 0x000fd2000fffe0ff */
[----:B------:R2:W-:Y:S01]  /*65a0*/  UTCBAR.2CTA.MULTICAST [UR4], URZ, UR25 ;  /* 0x000000ff040073e9 */ /* 0x0005e20008200819 */
[----:B------:R-:W-:Y:S02]  /*65b0*/  NOP ;  /* 0x0000000000007918 */ /* 0x000fe40000000000 */
.L_x_113:
[----:B--2---:R-:W-:Y:S01]  /*65c0*/  UIADD3 UR4, UPT, UPT, UR19, 0x1, URZ ;  /* 0x0000000113047890 */ /* 0x004fe2000fffe0ff */
[----:B------:R-:W-:-:S03]  /*65d0*/  LOP3.LUT R2, R2, 0x1, RZ, 0x3c, !PT ;  /* 0x0000000102027812 */ /* 0x000fc600078e3cff */
[----:B------:R-:W-:-:S04]  /*65e0*/  UISETP.NE.AND UP0, UPT, UR4, 0x2, UPT ;  /* 0x000000020400788c */ /* 0x000fc8000bf05270 */
[----:B---3--:R-:W-:Y:S02]  /*65f0*/  USEL UR5, URZ, 0x1, UP0 ;  /* 0x00000001ff057887 */ /* 0x008fe40008000000 */
[----:B------:R-:W-:-:S04]  /*6600*/  USEL UR19, UR4, URZ, UP0 ;  /* 0x000000ff04137287 */ /* 0x000fc80008000000 */
[----:B------:R-:W-:Y:S01]  /*6610*/  LOP3.LUT R8, R8, UR5, RZ, 0x3c, !PT ;  /* 0x0000000508087c12 */ /* 0x000fe2000f8e3cff */
[----:B------:R-:W-:Y:S07]  /*6620*/  @P2 BRA `(.L_x_118) ;  /* 0xfffffff800d82947 */ /* 0x000fee000383ffff */
[----:B------:R-:W2:Y:S01]  /*6630*/  S2UR UR8, SR_CgaCtaId ;  /* 0x00000000000879c3 */ /* 0x000ea20000008800 */
[----:B------:R-:W-:Y:S01]  /*6640*/  ELECT P0, URZ, PT ;  /* 0x0000000000ff782f */ /* 0x000fe20003800000 */
[----:B------:R-:W-:Y:S01]  /*6650*/  HFMA2 R0, -RZ, RZ, 0, 5.9604644775390625e-08 ;  /* 0x00000001ff007431 */ /* 0x000fe200000001ff */
[----:B------:R-:W-:-:S05]  /*6660*/  UMOV UR4, 0x40 ;  /* 0x0000004000047882 */ /* 0x000fca0000000000 */
[----:B------:R-:W-:Y:S01]  /*6670*/  UVIRTCOUNT.DEALLOC.SMPOOL 0x80 ;  /* 0x000000800000784c */ /* 0x000fe20000000000 */
[----:B------:R-:W-:Y:S02]  /*6680*/  UISETP.NE.AND UP0, UPT, UR28, URZ, UPT ;  /* 0x000000ff1c00728c */ /* 0x000fe4000bf05270 */
[----:B--2---:R-:W-:-:S09]  /*6690*/  ULEA UR8, UR8, UR4, 0x18 ;  /* 0x0000000408087291 */ /* 0x004fd2000f8ec0ff */
[----:B------:R2:W-:Y:S01]  /*66a0*/  @P0 STS.U8 [UR8+0x1c], R0 ;  /* 0x00001c00ff000988 */ /* 0x0005e20008000008 */
[----:B------:R-:W-:Y:S05]  /*66b0*/  BRA.U UP0, `(.L_x_119) ;  /* 0x0000000100587547 */ /* 0x000fea000b800000 */
[----:B------:R-:W-:Y:S01]  /*66c0*/  UIADD3 UR5, UPT, UPT, UR15, 0x390, URZ ;  /* 0x000003900f057890 */ /* 0x000fe2000fffe0ff */
[----:B-1----:R-:W-:-:S03]  /*66d0*/  SHF.L.U32 R5, R8, 0x1f, RZ ;  /* 0x0000001f08057819 */ /* 0x002fc600000006ff */
[----:B------:R-:W-:-:S09]  /*66e0*/  ULEA UR4, UR19, UR5, 0x3 ;  /* 0x0000000513047291 */ /* 0x000fd2000f8e18ff */
[----:B------:R-:W1:Y:S02]  /*66f0*/  SYNCS.PHASECHK.TRANS64.TRYWAIT P0, [UR4], R5 ;  /* 0x00000005ff0075a7 */ /* 0x000e640008001104 */
[----:B-1----:R-:W-:Y:S05]  /*6700*/  @!P0 BRA `(.L_x_120) ;  /* 0x0000006400248947 */ /* 0x002fea0003800000 */
.L_x_284:
[----:B------:R-:W-:-:S04]  /*6710*/  UIADD3 UR19, UPT, UPT, UR19, 0x1, URZ ;  /* 0x0000000113137890 */ /* 0x000fc8000fffe0ff */
[----:B------:R-:W-:-:S04]  /*6720*/  UISETP.NE.AND UP1, UPT, UR19, 0x2, UPT ;  /* 0x000000021300788c */ /* 0x000fc8000bf25270 */
[----:B------:R-:W-:Y:S02]  /*6730*/  USEL UR6, URZ, 0x1, UP1 ;  /* 0x00000001ff067887 */ /* 0x000fe40008800000 */
[----:B------:R-:W-:-:S04]  /*6740*/  USEL UR4, UR19, URZ, UP1 ;  /* 0x000000ff13047287 */ /* 0x000fc80008800000 */
[----:B------:R-:W-:Y:S01]  /*6750*/  ULEA UR4, UR4, UR5, 0x3 ;  /* 0x0000000504047291 */ /* 0x000fe2000f8e18ff */
[----:B-1----:R-:W-:-:S04]  /*6760*/  LOP3.LUT R5, R8, UR6, RZ, 0x3c, !PT ;  /* 0x0000000608057c12 */ /* 0x002fc8000f8e3cff */
[----:B------:R-:W-:Y:S01]  /*6770*/  SHF.L.U32 R5, R5, 0x1f, RZ ;  /* 0x0000001f05057819 */ /* 0x000fe200000006ff */
[----:B--2---:R-:W-:-:S04]  /*6780*/  IMAD.U32 R0, RZ, RZ, UR4 ;  /* 0x00000004ff007e24 */ /* 0x004fc8000f8e00ff */
[----:B------:R1:W2:Y:S03]  /*6790*/  SYNCS.PHASECHK.TRANS64.TRYWAIT P0, [R0+URZ], R5 ;  /* 0x00000005000075a7 */ /* 0x0002a600080011ff */
[----:B--2---:R-:W-:Y:S05]  /*67a0*/  @!P0 NANOSLEEP.SYNCS 0x989680 ;  /* 0x009896800000895d */ /* 0x004fea0003900000 */
[----:B------:R-:W2:Y:S02]  /*67b0*/  @!P0 SYNCS.PHASECHK.TRANS64 P0, [R0+URZ], R5 ;  /* 0x00000005000085a7 */ /* 0x000ea400080010ff */
[----:B--2---:R-:W-:Y:S05]  /*67c0*/  @P0 BRA `(.L_x_121) ;  /* 0x0000000000200947 */ /* 0x004fea0003800000 */
.L_x_122:
[----:B--2---:R2:W3:Y:S02]  /*67d0*/  SYNCS.PHASECHK.TRANS64.TRYWAIT P0, [R0+URZ], R5 ;  /* 0x00000005000075a7 */ /* 0x0044e400080011ff */
[----:B---3--:R-:W-:Y:S05]  /*67e0*/  @!P0 NANOSLEEP.SYNCS 0x989680 ;  /* 0x009896800000895d */ /* 0x008fea0003900000 */
[----:B------:R-:W3:Y:S02]  /*67f0*/  @!P0 SYNCS.PHASECHK.TRANS64 P0, [R0+URZ], R5 ;  /* 0x00000005000085a7 */ /* 0x000ee400080010ff */
[----:B---3--:R-:W-:Y:S05]  /*6800*/  @!P0 BRA `(.L_x_122) ;  /* 0xfffffffc00f08947 */ /* 0x008fea000383ffff */
[----:B------:R-:W-:Y:S05]  /*6810*/  BRA `(.L_x_121) ;  /* 0x00000000000c7947 */ /* 0x000fea0003800000 */
.L_x_119:
[----:B------:R-:W-:-:S04]  /*6820*/  UIADD3 UR4, UPT, UPT, UR15, 0x3a0, URZ ;  /* 0x000003a00f047890 */ /* 0x000fc8000fffe0ff */
[----:B------:R-:W-:-:S09]  /*6830*/  UPRMT UR4, UR27, 0x654, UR4 ;  /* 0x000006541b047896 */ /* 0x000fd20008000004 */
[----:B------:R-:W-:Y:S03]  /*6840*/  SYNCS.ARRIVE.TRANS64.RED.A1T0 RZ, [UR4], RZ ;  /* 0x000000ffffff79a7 */ /* 0x000fe60008100404 */
.L_x_121:
[----:B-12---:R-:W-:Y:S01]  /*6850*/  SHF.L.U32 R5, RZ, 0x1f, RZ ;  /* 0x0000001fff057819 */ /* 0x006fe200000006ff */
[----:B------:R-:W-:Y:S01]  /*6860*/  UIADD3 UR4, UPT, UPT, UR15, 0x3a0, URZ ;  /* 0x000003a00f047890 */ /* 0x000fe2000fffe0ff */
[----:B------:R-:W-:Y:S02]  /*6870*/  PLOP3.LUT P0, PT, PT, PT, UP0, 0x80, 0x8 ;  /* 0x000000000008781c */ /* 0x000fe40003f0f008 */
[----:B----4-:R-:W1:Y:S02]  /*6880*/  SYNCS.PHASECHK.TRANS64.TRYWAIT P1, [UR15+0x3a0], R5 ;  /* 0x0003a005ff0075a7 */ /* 0x010e64000802110f */
[----:B-1----:R-:W-:Y:S09]  /*6890*/  @!P1 BRA `(.L_x_123) ;  /* 0x0000006000d89947 */ /* 0x002ff20003800000 */
.L_x_286:
[----:B------:R-:W-:Y:S01]  /*68a0*/  @!UP0 UPRMT UR4, UR27, 0x654, UR4 ;  /* 0x000006541b048896 */ /* 0x000fe20008000004 */
[----:B------:R-:W-:Y:S01]  /*68b0*/  LOP3.LUT R2, R3, 0xffff, RZ, 0xc0, !PT ;  /* 0x0000ffff03027812 */ /* 0x000fe200078ec0ff */
[----:B------:R-:W-:Y:S02]  /*68c0*/  IMAD.MOV.U32 R3, RZ, RZ, 0xffff ;  /* 0x0000ffffff037424 */ /* 0x000fe400078e00ff */
[----:B-1----:R-:W-:Y:S01]  /*68d0*/  IMAD.MOV.U32 R5, RZ, RZ, 0x1 ;  /* 0x00000001ff057424 */ /* 0x002fe200078e00ff */
[----:B------:R-:W-:-:S04]  /*68e0*/  SHF.R.U32.HI R2, RZ, 0x5, R2 ;  /* 0x00000005ff027819 */ /* 0x000fc80000011602 */
[----:B------:R-:W-:Y:S01]  /*68f0*/  @!P0 SYNCS.ARRIVE.TRANS64.RED.A1T0 RZ, [UR4], RZ ;  /* 0x000000ffffff89a7 */ /* 0x000fe20008100404 */
[----:B------:R-:W-:Y:S01]  /*6900*/  NOP ;  /* 0x0000000000007918 */ /* 0x000fe20000000000 */
[----:B------:R-:W1:Y:S01]  /*6910*/  LDS R0, [UR8+0x14] ;  /* 0x00001408ff007984 */ /* 0x000e620008000800 */
[-C--:B------:R-:W-:Y:S02]  /*6920*/  SHF.L.U32 R3, R3, R2.reuse, RZ ;  /* 0x0000000203037219 */ /* 0x080fe400000006ff */
[----:B------:R-:W-:Y:S02]  /*6930*/  SHF.L.U32 R5, R5, R2, RZ ;  /* 0x0000000205057219 */ /* 0x000fe400000006ff */
[----:B-1----:R-:W-:-:S04]  /*6940*/  LOP3.LUT R0, R0, R3, RZ, 0xc0, !PT ;  /* 0x0000000300007212 */ /* 0x002fc800078ec0ff */
[----:B------:R-:W-:-:S13]  /*6950*/  ISETP.NE.AND P0, PT, R0, R3, PT ;  /* 0x000000030000720c */ /* 0x000fda0003f05270 */
[----:B------:R-:W-:Y:S05]  /*6960*/  @P0 BRA `(.L_x_124) ;  /* 0x00000000005c0947 */ /* 0x000fea0003800000 */
[----:B------:R-:W1:Y:S02]  /*6970*/  LDS R0, [UR8+0x18] ;  /* 0x00001808ff007984 */ /* 0x000e640008000800 */
[----:B-1----:R-:W-:-:S04]  /*6980*/  LOP3.LUT R0, R0, R5, RZ, 0xc0, !PT ;  /* 0x0000000500007212 */ /* 0x002fc800078ec0ff */
[----:B------:R-:W-:-:S13]  /*6990*/  ISETP.NE.AND P0, PT, R0, R5, PT ;  /* 0x000000050000720c */ /* 0x000fda0003f05270 */
[----:B------:R-:W-:Y:S05]  /*69a0*/  @P0 BRA `(.L_x_125) ;  /* 0x0000000000400947 */ /* 0x000fea0003800000 */
[----:B------:R-:W-:Y:S01]  /*69b0*/  R2UR UR4, R3 ;  /* 0x00000000030472ca */ /* 0x000fe200000e0000 */
[----:B------:R-:W1:Y:S01]  /*69c0*/  S2R R2, SR_LANEID ;  /* 0x0000000000027919 */ /* 0x000e620000000000 */
[----:B------:R-:W-:-:S04]  /*69d0*/  LOP3.LUT R5, RZ, R5, RZ, 0x33, !PT ;  /* 0x00000005ff057212 */ /* 0x000fc800078e33ff */
[----:B------:R-:W2:Y:S07]  /*69e0*/  REDUX UR6, R5 ;  /* 0x00000000050673c4 */ /* 0x000eae0000000000 */
[----:B------:R-:W-:-:S03]  /*69f0*/  ULOP3.LUT UR5, URZ, UR4, URZ, 0x33, !UPT ;  /* 0x00000004ff057292 */ /* 0x000fc6000f8e33ff */
[----:B------:R-:W-:Y:S02]  /*6a00*/  VOTEU.ANY UR4, UPT, PT ;  /* 0x0000000000047886 */ /* 0x000fe400038e0100 */
[----:B------:R-:W-:Y:S01]  /*6a10*/  UFLO.U32 UR4, UR4 ;  /* 0x00000004000472bd */ /* 0x000fe200080e0000 */
[----:B------:R-:W-:-:S04]  /*6a20*/  IMAD.U32 R0, RZ, RZ, UR5 ;  /* 0x00000005ff007e24 */ /* 0x000fc8000f8e00ff */
[----:B------:R-:W3:Y:S02]  /*6a30*/  REDUX UR7, R0 ;  /* 0x00000000000773c4 */ /* 0x000ee40000000000 */
[----:B------:R4:W-:Y:S01]  /*6a40*/  UTCATOMSWS.AND URZ, UR5 ;  /* 0x0000000500ff79e3 */ /* 0x0009e20008000000 */
[----:B-1----:R-:W-:Y:S01]  /*6a50*/  ISETP.EQ.U32.AND P0, PT, R2, UR4, PT ;  /* 0x0000000402007c0c */ /* 0x002fe2000bf02070 */
[----:B--2---:R-:W-:Y:S02]  /*6a60*/  IMAD.U32 R2, RZ, RZ, UR6 ;  /* 0x00000006ff027e24 */ /* 0x004fe4000f8e00ff */
[----:B---3--:R-:W-:-:S10]  /*6a70*/  IMAD.U32 R3, RZ, RZ, UR7 ;  /* 0x00000007ff037e24 */ /* 0x008fd4000f8e00ff */
[----:B------:R4:W-:Y:S04]  /*6a80*/  @P0 ATOMS.AND RZ, [UR8+0x14], R3 ;  /* 0x00001403ffff098c */ /* 0x0009e8000a800008 */
[----:B------:R4:W-:Y:S01]  /*6a90*/  @P0 ATOMS.AND RZ, [UR8+0x18], R2 ;  /* 0x00001802ffff098c */ /* 0x0009e2000a800008 */
[----:B------:R-:W-:Y:S05]  /*6aa0*/  BRA `(.L_x_126) ;  /* 0x0000000000147947 */ /* 0x000fea0003800000 */
.L_x_125:
[----:B------:R-:W-:Y:S02]  /*6ab0*/  MOV R2, 0x6ad0 ;  /* 0x00006ad000027802 */ /* 0x000fe40000000f00 */
[----:B-----5:R-:W-:Y:S05]  /*6ac0*/  CALL.REL.NOINC `($__internal_0_$__cuda_sm10x_tcgen05_guardrail_trap_col_being_dealloced_not_returned_by_alloc) ;  /* 0x0000006400307944 */ /* 0x020fea0003c00000 */
[----:B------:R-:W-:Y:S05]  /*6ad0*/  BRA `(.L_x_126) ;  /* 0x0000000000087947 */ /* 0x000fea0003800000 */
.L_x_124:
[----:B------:R-:W-:Y:S02]  /*6ae0*/  MOV R2, 0x6b00 ;  /* 0x00006b0000027802 */ /* 0x000fe40000000f00 */
[----:B-----5:R-:W-:Y:S05]  /*6af0*/  CALL.REL.NOINC `($__internal_2_$__cuda_sm10x_tcgen05_guardrail_trap_unallocated_columns_being_dealloced) ;  /* 0x00000064003c7944 */ /* 0x020fea0003c00000 */
.L_x_126:
[----:B------:R-:W-:Y:S01]  /*6b00*/  NOP ;  /* 0x0000000000007918 */ /* 0x000fe20000000000 */
[----:B----4-:R-:W-:Y:S05]  /*6b10*/  EXIT ;  /* 0x000000000000794d */ /* 0x010fea0003800000 */
.L_x_98:
[----:B------:R-:W2:Y:S01]  /*6b20*/  LDCU UR5, c[0x0][0x384] ;  /* 0x00007080ff0577ac */ /* 0x000ea20008000800 */
[----:B------:R-:W-:Y:S02]  /*6b30*/  UISETP.NE.OR UP0, UPT, UR19, 0x3, !UP3 ;  /* 0x000000031300788c */ /* 0x000fe4000df05670 */
[----:B--2---:R-:W-:-:S07]  /*6b40*/  UIADD3 UR5, UPT, UPT, UR5, 0x7f, URZ ;  /* 0x0000007f05057890 */ /* 0x004fce000fffe0ff */
[----:B------:R-:W-:Y:S05]  /*6b50*/  BRA.U UP0, `(.L_x_127) ;  /* 0x0000001500687547 */ /* 0x000fea000b800000 */
[----:B------:R-:W2:Y:S01]  /*6b60*/  LDCU UR51, c[0x0][0x388] ;  /* 0x00007100ff3377ac */ /* 0x000ea20008000800 */
[----:B------:R-:W3:Y:S01]  /*6b70*/  LDC.64 R14, c[0x0][0x348] ;  /* 0x0000d200ff0e7b82 */ /* 0x000ee20000000a00 */
[----:B------:R-:W-:Y:S01]  /*6b80*/  IMAD.MOV.U32 R10, RZ, RZ, 0x1 ;  /* 0x00000001ff0a7424 */ /* 0x000fe200078e00ff */
[----:B------:R-:W-:Y:S01]  /*6b90*/  USHF.R.S32.HI UR4, URZ, 0x1f, UR5 ;  /* 0x0000001fff047899 */ /* 0x000fe20008011405 */
[----:B------:R-:W-:Y:S01]  /*6ba0*/  IMAD.MOV.U32 R8, RZ, RZ, RZ ;  /* 0x000000ffff087224 */ /* 0x000fe200078e00ff */
[----:B------:R-:W4:Y:S02]  /*6bb0*/  LDCU UR36, c[0x0][0x370] ;  /* 0x00006e00ff2477ac */ /* 0x000f240008000800 */
[----:B------:R-:W-:Y:S01]  /*6bc0*/  ULEA.HI UR4, UR4, UR5, URZ, 0x7 ;  /* 0x0000000504047291 */ /* 0x000fe2000f8f38ff */
[----:B------:R-:W4:Y:S03]  /*6bd0*/  LDCU.128 UR40, c[0x0][0xc10] ;  /* 0x00018200ff2877ac */ /* 0x000f260008000c00 */
[----:B------:R-:W-:Y:S01]  /*6be0*/  USHF.R.S32.HI UR30, URZ, 0x7, UR4 ;  /* 0x00000007ff1e7899 */ /* 0x000fe20008011404 */
[----:B--2---:R-:W-:Y:S01]  /*6bf0*/  IMAD.U32 R0, RZ, RZ, UR51 ;  /* 0x00000033ff007e24 */ /* 0x004fe2000f8e00ff */
[----:B------:R-:W2:Y:S04]  /*6c00*/  LDCU UR35, c[0x0][0x374] ;  /* 0x00006e80ff2377ac */ /* 0x000ea80008000800 */
[----:B------:R-:W-:Y:S01]  /*6c10*/  IMAD.U32 R3, RZ, RZ, UR30 ;  /* 0x0000001eff037e24 */ /* 0x000fe2000f8e00ff */
[----:B------:R-:W-:Y:S01]  /*6c20*/  IABS R0, R0 ;  /* 0x0000000000007213 */ /* 0x000fe20000000000 */
[----:B------:R-:W1:Y:S03]  /*6c30*/  LDCU.64 UR4, c[0x0][0x988] ;  /* 0x00013100ff0477ac */ /* 0x000e660008000a00 */
[----:B------:R-:W-:Y:S01]  /*6c40*/  IABS R2, R3 ;  /* 0x0000000300027213 */ /* 0x000fe20000000000 */
[----:B------:R-:W3:Y:S01]  /*6c50*/  LDCU.64 UR32, c[0x0][0x990] ;  /* 0x00013200ff2077ac */ /* 0x000ee20008000a00 */
[----:B------:R-:W-:-:S02]  /*6c60*/  R2UR UR28, R0 ;  /* 0x00000000001c72ca */ /* 0x000fc400000e0000 */
[----:B------:R-:W-:Y:S01]  /*6c70*/  R2UR UR29, R2 ;  /* 0x00000000021d72ca */ /* 0x000fe200000e0000 */
[----:B------:R-:W3:Y:S01]  /*6c80*/  LDCU UR26, c[0x0][0xc0c] ;  /* 0x00018180ff1a77ac */ /* 0x000ee20008000800 */
[----:B------:R-:W3:Y:S01]  /*6c90*/  LDCU UR54, c[0x0][0xc20] ;  /* 0x00018400ff3677ac */ /* 0x000ee20008000800 */
[----:B------:R-:W3:Y:S08]  /*6ca0*/  LDCU UR34, c[0x0][0x38c] ;  /* 0x00007180ff2277ac */ /* 0x000ef00008000800 */
[----:B------:R-:W2:Y:S01]  /*6cb0*/  I2F.RP R4, UR28 ;  /* 0x0000001c00047d06 */ /* 0x000ea20008209400 */
[----:B-1----:R-:W-:Y:S01]  /*6cc0*/  UISETP.NE.U32.AND UP0, UPT, UR4, URZ, UPT ;  /* 0x000000ff0400728c */ /* 0x002fe2000bf05070 */
[----:B------:R-:W1:Y:S06]  /*6cd0*/  LDCU UR4, c[0x0][0xc30] ;  /* 0x00018600ff0477ac */ /* 0x000e6c0008000800 */
[----:B------:R-:W3:Y:S01]  /*6ce0*/  I2F.RP R2, UR29 ;  /* 0x0000001d00027d06 */ /* 0x000ee20008209400 */
[----:B------:R-:W-:Y:S01]  /*6cf0*/  UISETP.NE.AND.EX UP0, UPT, UR5, URZ, UPT, UP0 ;  /* 0x000000ff0500728c */ /* 0x000fe2000bf05300 */
[----:B------:R-:W-:Y:S01]  /*6d00*/  UMOV UR27, 0x400 ;  /* 0x00000400001b7882 */ /* 0x000fe20000000000 */
[----:B----4-:R-:W-:-:S02]  /*6d10*/  UIMAD.WIDE.U32 UR12, UR36, UR40, URZ ;  /* 0x00000028240c72a5 */ /* 0x010fc4000f8e00ff */
[----:B------:R-:W-:-:S03]  /*6d20*/  ULEA UR27, UR37, UR27, 0x18 ;  /* 0x0000001b251b7291 */ /* 0x000fc6000f8ec0ff */
[----:B--2---:R-:W2:Y:S01]  /*6d30*/  MUFU.RCP R0, R4 ;  /* 0x0000000400007308 */ /* 0x004ea20000001000 */
[----:B------:R-:W-:Y:S01]  /*6d40*/  UIMAD.WIDE.U32 UR14, UR35, UR43, URZ ;  /* 0x0000002b230e72a5 */ /* 0x000fe2000f8e00ff */
[----:B------:R-:W-:Y:S01]  /*6d50*/  UMOV UR8, URZ ;  /* 0x000000ff00087c82 */ /* 0x000fe20008000000 */
[----:B------:R-:W-:Y:S02]  /*6d60*/  UP2UR UR50, UPR, URZ, 0x1 ;  /* 0x00000001ff327883 */ /* 0x000fe40008000000 */
[----:B------:R-:W-:-:S03]  /*6d70*/  UISETP.NE.AND UP0, UPT, UR39, 0x1, UPT ;  /* 0x000000012700788c */ /* 0x000fc6000bf05270 */
[----:B---3--:R-:W3:Y:S01]  /*6d80*/  MUFU.RCP R2, R2 ;  /* 0x0000000200027308 */ /* 0x008ee20000001000 */
[----:B------:R-:W-:Y:S02]  /*6d90*/  UISETP.NE.U32.AND UP0, UPT, UR32, URZ, UPT ;  /* 0x000000ff2000728c */ /* 0x000fe4000bf05070 */
[----:B------:R-:W-:Y:S02]  /*6da0*/  UIADD3 UR48, UPT, UPT, UR27, 0x348, URZ ;  /* 0x000003481b307890 */ /* 0x000fe4000fffe0ff */
[----:B------:R-:W-:Y:S02]  /*6db0*/  UIADD3 UR31, UPT, UPT, UR27, 0x340, URZ ;  /* 0x000003401b1f7890 */ /* 0x000fe4000fffe0ff */
[----:B------:R-:W-:Y:S01]  /*6dc0*/  UIADD3 UR46, UPT, UPT, UR27, 0x378, URZ ;  /* 0x000003781b2e7890 */ /* 0x000fe2000fffe0ff */
[----:B--2---:R-:W-:Y:S01]  /*6dd0*/  VIADD R0, R0, 0xffffffe ;  /* 0x0ffffffe00007836 */ /* 0x004fe20000000000 */
[----:B------:R-:W-:Y:S02]  /*6de0*/  UISETP.GE.AND UP3, UPT, UR39, 0x1, UPT ;  /* 0x000000012700788c */ /* 0x000fe4000bf66270 */
[----:B------:R-:W-:Y:S01]  /*6df0*/  UISETP.NE.AND.EX UP5, UPT, UR33, URZ, UPT, UP0 ;  /* 0x000000ff2100728c */ /* 0x000fe2000bfa5300 */
[----:B------:R-:W-:-:S02]  /*6e00*/  UMOV UR45, UR13 ;  /* 0x0000000d002d7c82 */ /* 0x000fc40008000000 */
[----:B------:R-:W2:Y:S01]  /*6e10*/  F2I.FTZ.U32.TRUNC.NTZ R0, R0 ;  /* 0x0000000000007305 */ /* 0x000ea2000021f000 */
[----:B------:R-:W-:Y:S01]  /*6e20*/  UMOV UR44, UR15 ;  /* 0x0000000f002c7c82 */ /* 0x000fe20008000000 */
[----:B---3--:R-:W-:Y:S01]  /*6e30*/  VIADD R2, R2, 0xffffffe ;  /* 0x0ffffffe02027836 */ /* 0x008fe20000000000 */
[----:B------:R-:W-:Y:S02]  /*6e40*/  UISETP.NE.AND UP3, UPT, UR26, 0x1, UPT ;  /* 0x000000011a00788c */ /* 0x000fe4000bf65270 */
[----:B------:R-:W-:Y:S02]  /*6e50*/  UPRMT UR48, UR37, 0x654, UR48 ;  /* 0x0000065425307896 */ /* 0x000fe40008000030 */
[----:B------:R-:W-:Y:S01]  /*6e60*/  UPRMT UR49, UR37, 0x654, UR31 ;  /* 0x0000065425317896 */ /* 0x000fe2000800001f */
[----:B------:R-:W3:Y:S01]  /*6e70*/  F2I.FTZ.U32.TRUNC.NTZ R2, R2 ;  /* 0x0000000200027305 */ /* 0x000ee2000021f000 */
[----:B------:R-:W-:Y:S02]  /*6e80*/  UISETP.NE.AND UP0, UPT, UR42, 0x1, UPT ;  /* 0x000000012a00788c */ /* 0x000fe4000bf05270 */
[----:B------:R-:W-:Y:S01]  /*6e90*/  UPLOP3.LUT UP2, UPT, UPT, UPT, UPT, 0x40, 0x4 ;  /* 0x000000000004789c */ /* 0x000fe20003f4e870 */
[----:B------:R-:W4:Y:S01]  /*6ea0*/  LDCU.64 UR24, c[0x0][0xc28] ;  /* 0x00018500ff1877ac */ /* 0x000f220008000a00 */
[----:B--2---:R-:W-:-:S02]  /*6eb0*/  R2UR UR7, R0 ;  /* 0x00000000000772ca */ /* 0x004fc400000e0000 */
[----:B------:R-:W-:Y:S01]  /*6ec0*/  IABS R0, R3 ;  /* 0x0000000300007213 */ /* 0x000fe20000000000 */
[----:B------:R-:W-:Y:S02]  /*6ed0*/  UPRMT UR46, URZ, 0x654, UR46 ;  /* 0x00000654ff2e7896 */ /* 0x000fe4000800002e */
[----:B------:R-:W-:Y:S02]  /*6ee0*/  USHF.R.U32.HI UR45, URZ, UR41, UR45 ;  /* 0x00000029ff2d7299 */ /* 0x000fe4000801162d */
[----:B------:R-:W-:Y:S01]  /*6ef0*/  IMAD.MOV R0, RZ, RZ, -R0 ;  /* 0x000000ffff007224 */ /* 0x000fe200078e0a00 */
[----:B---3--:R-:W-:Y:S01]  /*6f00*/  R2UR UR9, R2 ;  /* 0x00000000020972ca */ /* 0x008fe200000e0000 */
[----:B------:R-:W-:Y:S01]  /*6f10*/  IMAD.MOV.U32 R2, RZ, RZ, 0x1000 ;  /* 0x00001000ff027424 */ /* 0x000fe200078e00ff */
[----:B------:R-:W-:Y:S02]  /*6f20*/  USHF.R.U32.HI UR44, URZ, UR54, UR44 ;  /* 0x00000036ff2c7299 */ /* 0x000fe4000801162c */
[----:B------:R-:W-:Y:S01]  /*6f30*/  R2UR UR47, R0 ;  /* 0x00000000002f72ca */ /* 0x000fe200000e0000 */
[----:B------:R-:W-:-:S02]  /*6f40*/  UIADD3 UR5, UPT, UPT, URZ, -UR7, URZ ;  /* 0x80000007ff057290 */ /* 0x000fc4000fffe0ff */
[----:B-1----:R-:W-:Y:S02]  /*6f50*/  UISETP.NE.AND UP4, UPT, UR4, 0x1, UPT ;  /* 0x000000010400788c */ /* 0x002fe4000bf85270 */
[----:B------:R-:W-:Y:S02]  /*6f60*/  UIMAD UR5, UR5, UR28, URZ ;  /* 0x0000001c050572a4 */ /* 0x000fe4000f8e02ff */
[----:B------:R-:W-:Y:S02]  /*6f70*/  UISETP.NE.AND UP3, UPT, UR51, URZ, UPT ;  /* 0x000000ff3300728c */ /* 0x000fe4000bf65270 */
[----:B------:R-:W-:Y:S02]  /*6f80*/  UIADD3 UR6, UPT, UPT, URZ, -UR9, URZ ;  /* 0x80000009ff067290 */ /* 0x000fe4000fffe0ff */
[----:B------:R-:W-:Y:S02]  /*6f90*/  UISETP.NE.AND UP0, UPT, UR34, URZ, UPT ;  /* 0x000000ff2200728c */ /* 0x000fe4000bf05270 */
[----:B------:R-:W-:-:S02]  /*6fa0*/  UIMAD UR10, UR6, UR29, URZ ;  /* 0x0000001d060a72a4 */ /* 0x000fc4000f8e02ff */
[----:B------:R-:W-:Y:S01]  /*6fb0*/  UISETP.NE.AND UP6, UPT, UR30, URZ, UPT ;  /* 0x000000ff1e00728c */ /* 0x000fe2000bfc5270 */
[----:B------:R-:W-:Y:S01]  /*6fc0*/  UMOV UR6, URZ ;  /* 0x000000ff00067c82 */ /* 0x000fe20008000000 */
[----:B------:R-:W-:Y:S02]  /*6fd0*/  UIMAD.WIDE.U32 UR8, UR9, UR10, UR8 ;  /* 0x0000000a090872a5 */ /* 0x000fe4000f8e0008 */
[----:B------:R-:W-:-:S05]  /*6fe0*/  UIMAD.WIDE.U32 UR6, UR7, UR5, UR6 ;  /* 0x00000005070672a5 */ /* 0x000fca000f8e0006 */
[----:B------:R-:W-:Y:S02]  /*6ff0*/  UMOV UR38, UR9 ;  /* 0x0000000900267c82 */ /* 0x000fe40008000000 */
[----:B----4-:R-:W-:-:S05]  /*7000*/  UMOV UR37, UR7 ;  /* 0x0000000700257c82 */ /* 0x010fca0008000000 */
.L_x_136:
[----:B------:R-:W-:Y:S04]  /*7010*/  SHF.L.U32 R3, R8, 0x1f, RZ ;  /* 0x0000001f08037819 */ /* 0x000fe800000006ff */
[----:B------:R-:W1:Y:S02]  /*7020*/  SYNCS.PHASECHK.TRANS64.TRYWAIT P0, [UR27+0x370], R3 ;  /* 0x00037003ff0075a7 */ /* 0x000e64000800111b */
[----:B-12---:R-:W-:Y:S05]  /*7030*/  @!P0 BRA `(.L_x_128) ;  /* 0x0000005c00088947 */ /* 0x006fea0003800000 */
.L_x_288:
[----:B------:R-:W2:Y:S01]  /*7040*/  LDS.128 R4, [UR27+0x3b0] ;  /* 0x0003b01bff047984 */ /* 0x000ea20008000c00 */
[----:B------:R-:W-:Y:S01]  /*7050*/  UISETP.GE.AND UP0, UPT, UR39, 0x1, UPT ;  /* 0x000000012700788c */ /* 0x000fe2000bf06270 */
[----:B------:R-:W-:Y:S01]  /*7060*/  @!PT LDS RZ, [RZ] ;  /* 0x00000000fffff984 */ /* 0x000fe20000000800 */
[----:B------:R-:W-:Y:S01]  /*7070*/  @!PT LDS RZ, [RZ] ;  /* 0x00000000fffff984 */ /* 0x000fe20000000800 */
[----:B------:R-:W-:Y:S01]  /*7080*/  @!PT LDS RZ, [RZ] ;  /* 0x00000000fffff984 */ /* 0x000fe20000000800 */
[----:B------:R-:W-:Y:S01]  /*7090*/  @!PT LDS RZ, [RZ] ;  /* 0x00000000fffff984 */ /* 0x000fe20000000800 */
[----:B------:R3:W-:Y:S06]  /*70a0*/  MEMBAR.ALL.CTA ;  /* 0x0000000000007992 */ /* 0x0007ec0000008000 */
[----:B---3--:R-:W3:Y:S02]  /*70b0*/  FENCE.VIEW.ASYNC.S ;  /* 0x00000000000073c6 */ /* 0x008ee40000000000 */
[----:B---3--:R-:W-:Y:S01]  /*70c0*/  SYNCS.ARRIVE.TRANS64.RED.A1T0 RZ, [UR46], RZ ;  /* 0x000000ffffff79a7 */ /* 0x008fe2000810042e */
[----:B--2---:R-:W-:Y:S11]  /*70d0*/  LOP3.LUT P0, RZ, R6, 0x1, RZ, 0xc0, !PT ;  /* 0x0000000106ff7812 */ /* 0x004ff6000780c0ff */
[----:B------:R-:W-:Y:S02]  /*70e0*/  @!UPT UIADD3 URZ, UPT, UPT, URZ, URZ, URZ ;  /* 0x000000fffffff290 */ /* 0x000fe4000fffe0ff */
[----:B------:R-:W-:Y:S01]  /*70f0*/  VOTEU.ANY UP3, P0 ;  /* 0x0000000000ff7886 */ /* 0x000fe20000060100 */
[----:B------:R-:W-:Y:S11]  /*7100*/  PLOP3.LUT P0, PT, PT, PT, UP3, 0x80, 0x8 ;  /* 0x000000000008781c */ /* 0x000ff60003f0f038 */
[----:B------:R-:W-:Y:S02]  /*7110*/  @!UPT UIADD3 URZ, UPT, UPT, URZ, URZ, URZ ;  /* 0x000000fffffff290 */ /* 0x000fe4000fffe0ff */
[----:B-1----:R-:W-:Y:S02]  /*7120*/  @P0 MOV R3, R4 ;  /* 0x0000000400030202 */ /* 0x002fe40000000f00 */
[----:B------:R-:W-:Y:S02]  /*7130*/  @P0 LOP3.LUT R0, R5, 0xffff, RZ, 0xc0, !PT ;  /* 0x0000ffff05000812 */ /* 0x000fe400078ec0ff */
[----:B------:R-:W-:Y:S02]  /*7140*/  @P0 R2UR UR5, R3 ;  /* 0x00000000030502ca */ /* 0x000fe400000e0000 */
[----:B------:R-:W-:Y:S11]  /*7150*/  @P0 R2UR UR4, R0 ;  /* 0x00000000000402ca */ /* 0x000ff600000e0000 */
[----:B------:R-:W-:Y:S02]  /*7160*/  @UP3 UMOV UR23, UR5 ;  /* 0x0000000500173c82 */ /* 0x000fe40008000000 */
[----:B------:R-:W-:Y:S01]  /*7170*/  @UP3 UMOV UR15, UR4 ;  /* 0x00000004000f3c82 */ /* 0x000fe20008000000 */
[----:B------:R-:W-:Y:S05]  /*7180*/  BRA.U !UP0, `(.L_x_129) ;  /* 0x0000000108c07547 */ /* 0x000fea000b800000 */
[----:B------:R-:W-:Y:S02]  /*7190*/  UP2UR UR14, UPR, URZ, 0x4 ;  /* 0x00000004ff0e7883 */ /* 0x000fe40008000000 */
[----:B------:R-:W-:Y:S02]  /*71a0*/  UISETP.NE.AND UP2, UPT, UR42, 0x1, UPT ;  /* 0x000000012a00788c */ /* 0x000fe4000bf45270 */
[----:B------:R-:W-:Y:S02]  /*71b0*/  UIMAD.WIDE.U32 UR6, UR15, UR43, URZ ;  /* 0x0000002b0f0672a5 */ /* 0x000fe4000f8e00ff */
[----:B------:R-:W-:Y:S02]  /*71c0*/  UIMAD.WIDE.U32 UR10, UR23, UR40, URZ ;  /* 0x00000028170a72a5 */ /* 0x000fe4000f8e00ff */
[----:B------:R-:W-:Y:S02]  /*71d0*/  USEL UR4, UR35, UR44, !UP2 ;  /* 0x0000002c23047287 */ /* 0x000fe4000d000000 */
[----:B------:R-:W-:Y:S02]  /*71e0*/  UISETP.NE.AND UP0, UPT, UR26, 0x1, UPT ;  /* 0x000000011a00788c */ /* 0x000fe4000bf05270 */
[----:B------:R-:W-:Y:S02]  /*71f0*/  UP2UR UR19, UPR, URZ, 0x2 ;  /* 0x00000002ff137883 */ /* 0x000fe40008000000 */
[----:B------:R-:W-:Y:S02]  /*7200*/  UISETP.NE.AND UP1, UPT, UR39, 0x1, UPT ;  /* 0x000000012700788c */ /* 0x000fe4000bf25270 */
[----:B------:R-:W-:Y:S02]  /*7210*/  UIMAD.WIDE.U32 UR12, UR4, UR24, URZ ;  /* 0x00000018040c72a5 */ /* 0x000fe4000f8e00ff */
[----:B------:R-:W-:Y:S01]  /*7220*/  USEL UR9, UR36, UR45, !UP0 ;  /* 0x0000002d24097287 */ /* 0x000fe2000c000000 */
[----:B------:R-:W-:Y:S01]  /*7230*/  UMOV UR6, UR7 ;  /* 0x0000000700067c82 */ /* 0x000fe20008000000 */
[----:B------:R-:W-:Y:S01]  /*7240*/  UMOV UR5, UR11 ;  /* 0x0000000b00057c82 */ /* 0x000fe20008000000 */
[----:B------:R-:W-:Y:S02]  /*7250*/  USHF.R.U32.HI UR7, URZ, UR54, UR6 ;  /* 0x00000036ff077299 */ /* 0x000fe40008011606 */
[----:B------:R-:W-:Y:S02]  /*7260*/  USHF.R.U32.HI UR6, URZ, UR41, UR5 ;  /* 0x00000029ff067299 */ /* 0x000fe40008011605 */
[----:B------:R-:W-:Y:S02]  /*7270*/  UIMAD.WIDE.U32 UR16, UR9, UR24, URZ ;  /* 0x00000018091072a5 */ /* 0x000fe4000f8e00ff */
[----:B------:R-:W-:Y:S02]  /*7280*/  USEL UR8, UR15, UR7, !UP2 ;  /* 0x000000070f087287 */ /* 0x000fe4000d000000 */
[----:B------:R-:W-:Y:S02]  /*7290*/  UISETP.NE.AND UP2, UPT, UR14, URZ, UPT ;  /* 0x000000ff0e00728c */ /* 0x000fe4000bf45270 */
[----:B------:R-:W-:Y:S01]  /*72a0*/  UIMAD.WIDE.U32 UR10, UR8, UR24, URZ ;  /* 0x00000018080a72a5 */ /* 0x000fe2000f8e00ff */
[----:B------:R-:W-:Y:S02]  /*72b0*/  UMOV UR5, UR13 ;  /* 0x0000000d00057c82 */ /* 0x000fe40008000000 */
[----:B------:R-:W-:Y:S03]  /*72c0*/  @UP1 USHF.R.U32.HI UR4, URZ, UR25, UR5 ;  /* 0x00000019ff041299 */ /* 0x000fe60008011605 */
[----:B------:R-:W-:Y:S01]  /*72d0*/  UMOV UR5, UR17 ;  /* 0x0000001100057c82 */ /* 0x000fe20008000000 */
[----:B------:R-:W-:Y:S02]  /*72e0*/  UIMAD UR4, UR39, UR4, URZ ;  /* 0x00000004270472a4 */ /* 0x000fe4000f8e02ff */
[----:B------:R-:W-:Y:S02]  /*72f0*/  @UP1 USHF.R.U32.HI UR9, URZ, UR25, UR5 ;  /* 0x00000019ff091299 */ /* 0x000fe40008011605 */
[----:B------:R-:W-:Y:S02]  /*7300*/  USEL UR5, UR23, UR6, !UP0 ;  /* 0x0000000617057287 */ /* 0x000fe4000c000000 */
[----:B------:R-:W-:Y:S02]  /*7310*/  UIMAD UR6, UR39, UR9, URZ ;  /* 0x00000009270672a4 */ /* 0x000fe4000f8e02ff */
[----:B------:R-:W-:Y:S03]  /*7320*/  UISETP.GE.AND UP0, UPT, UR8, UR4, UPT ;  /* 0x000000040800728c */ /* 0x000fe6000bf06270 */
[----:B------:R-:W-:Y:S01]  /*7330*/  UMOV UR4, UR11 ;  /* 0x0000000b00047c82 */ /* 0x000fe20008000000 */
[----:B------:R-:W-:Y:S02]  /*7340*/  UISETP.GE.OR UP0, UPT, UR5, UR6, UP0 ;  /* 0x000000060500728c */ /* 0x000fe40008706670 */
[----:B------:R-:W-:Y:S02]  /*7350*/  USHF.R.U32.HI UR4, URZ, UR25, UR4 ;  /* 0x00000019ff047299 */ /* 0x000fe40008011604 */
[----:B------:R-:W-:Y:S02]  /*7360*/  UIMAD.WIDE.U32 UR6, UR5, UR24, URZ ;  /* 0x00000018050672a5 */ /* 0x000fe4000f8e00ff */
[----:B------:R-:W-:Y:S04]  /*7370*/  USEL UR10, UR8, UR4, !UP1 ;  /* 0x00000004080a7287 */ /* 0x000fe8000c800000 */
[----:B------:R-:W-:Y:S01]  /*7380*/  UIADD3 UR11, UPT, UPT, -UR10, URZ, URZ ;  /* 0x000000ff0a0b7290 */ /* 0x000fe2000fffe1ff */
[----:B------:R-:W-:Y:S01]  /*7390*/  @!UP0 UMOV UR4, UR7 ;  /* 0x0000000700048c82 */ /* 0x000fe20008000000 */
[----:B------:R-:W-:Y:S02]  /*73a0*/  UIADD3 UR7, UPT, UPT, -UR8, URZ, URZ ;  /* 0x000000ff08077290 */ /* 0x000fe4000fffe1ff */
[----:B------:R-:W-:Y:S02]  /*73b0*/  @!UP0 USHF.R.U32.HI UR4, URZ, UR25, UR4 ;  /* 0x00000019ff048299 */ /* 0x000fe40008011604 */
[----:B------:R-:W-:Y:S02]  /*73c0*/  UIMAD UR6, UR39, UR11, UR8 ;  /* 0x0000000b270672a4 */ /* 0x000fe4000f8e0208 */
[----:B------:R-:W-:Y:S02]  /*73d0*/  @!UP0 USEL UR4, UR5, UR4, !UP1 ;  /* 0x0000000405048287 */ /* 0x000fe4000c800000 */
[----:B------:R-:W-:Y:S02]  /*73e0*/  UISETP.NE.AND UP1, UPT, UR19, URZ, UPT ;  /* 0x000000ff1300728c */ /* 0x000fe4000bf25270 */
[----:B------:R-:W-:Y:S02]  /*73f0*/  @!UP0 UIMAD UR6, UR9, UR6, UR4 ;  /* 0x00000006090682a4 */ /* 0x000fe4000f8e0204 */
[----:B------:R-:W-:Y:S02]  /*7400*/  @!UP0 UIADD3 UR9, UPT, UPT, UR10, -UR4, URZ ;  /* 0x800000040a098290 */ /* 0x000fe4000fffe0ff */
[----:B------:R-:W-:Y:S02]  /*7410*/  UIADD3 UR4, UPT, UPT, -UR5, URZ, URZ ;  /* 0x000000ff05047290 */ /* 0x000fe4000fffe1ff */
[----:B------:R-:W-:Y:S03]  /*7420*/  @!UP0 UIMAD UR8, UR9, UR39, UR5 ;  /* 0x00000027090882a4 */ /* 0x000fe6000f8e0205 */
[----:B------:R-:W-:Y:S01]  /*7430*/  @!UP0 UMOV UR5, UR6 ;  /* 0x0000000600058c82 */ /* 0x000fe20008000000 */
[----:B------:R-:W-:Y:S02]  /*7440*/  UIMAD UR6, UR26, UR4, UR23 ;  /* 0x000000041a0672a4 */ /* 0x000fe4000f8e0217 */
[----:B------:R-:W-:Y:S02]  /*7450*/  UIMAD UR4, UR42, UR7, UR15 ;  /* 0x000000072a0472a4 */ /* 0x000fe4000f8e020f */
[----:B------:R-:W-:Y:S02]  /*7460*/  UIMAD UR23, UR5, UR26, UR6 ;  /* 0x0000001a051772a4 */ /* 0x000fe4000f8e0206 */
[----:B------:R-:W-:Y:S11]  /*7470*/  UIMAD UR15, UR8, UR42, UR4 ;  /* 0x0000002a080f72a4 */ /* 0x000ff6000f8e0204 */
[----:B------:R-:W-:Y:S01]  /*7480*/  @!UPT UIADD3 URZ, UPT, UPT, URZ, URZ, URZ ;  /* 0x000000fffffff290 */ /* 0x000fe2000fffe0ff */
.L_x_129:
[----:B------:R-:W1:Y:S01]  /*7490*/  @!UP4 LDCU.128 UR8, c[0x0][0xc10] ;  /* 0x00018200ff08c7ac */ /* 0x000e620008000c00 */
[----:B------:R-:W-:Y:S04]  /*74a0*/  MOV R0, UR18 ;  /* 0x0000001200007c02 */ /* 0x000fe80008000f00 */
[----:B------:R-:W-:Y:S01]  /*74b0*/  IABS R0, R0 ;  /* 0x0000000000007213 */ /* 0x000fe20000000000 */
[----:B------:R-:W2:Y:S01]  /*74c0*/  @!UP4 LDCU UR5, c[0x0][0xc0c] ;  /* 0x00018180ff05c7ac */ /* 0x000ea20008000800 */
[----:B-1----:R-:W-:Y:S07]  /*74d0*/  UIMAD.WIDE.U32 UR6, UR23, UR8, URZ ;  /* 0x00000008170672a5 */ /* 0x002fee000f8e00ff */
[----:B------:R-:W-:Y:S01]  /*74e0*/  @!UP4 UMOV UR4, UR7 ;  /* 0x000000070004cc82 */ /* 0x000fe20008000000 */
[----:B--2---:R-:W-:Y:S02]  /*74f0*/  @!UP4 UISETP.NE.AND UP0, UPT, UR5, 0x1, UPT ;  /* 0x000000010500c88c */ /* 0x004fe4000bf05270 */
[----:B------:R-:W-:Y:S02]  /*7500*/  @!UP4 USHF.R.U32.HI UR4, URZ, UR9, UR4 ;  /* 0x00000009ff04c299 */ /* 0x000fe40008011604 */
[----:B------:R-:W-:Y:S02]  /*7510*/  UIMAD.WIDE.U32 UR6, UR15, UR11, URZ ;  /* 0x0000000b0f0672a5 */ /* 0x000fe4000f8e00ff */
[----:B------:R-:W-:Y:S02]  /*7520*/  @!UP4 USEL UR8, UR23, UR4, !UP0 ;  /* 0x000000041708c287 */ /* 0x000fe4000c000000 */
[----:B------:R-:W-:Y:S03]  /*7530*/  @!UP4 UISETP.NE.AND UP0, UPT, UR10, 0x1, UPT ;  /* 0x000000010a00c88c */ /* 0x000fe6000bf05270 */
[----:B------:R-:W-:Y:S02]  /*7540*/  @!UP4 UMOV UR6, UR7 ;  /* 0x000000070006cc82 */ /* 0x000fe40008000000 */
[----:B------:R-:W1:Y:S02]  /*7550*/  @!UP4 LDCU UR4, c[0x0][0xc20] ;  /* 0x00018400ff04c7ac */ /* 0x000e640008000800 */
[----:B-1----:R-:W-:Y:S04]  /*7560*/  @!UP4 USHF.R.U32.HI UR6, URZ, UR4, UR6 ;  /* 0x00000004ff06c299 */ /* 0x002fe80008011606 */
[----:B------:R-:W-:Y:S04]  /*7570*/  @!UP4 USEL UR6, UR15, UR6, !UP0 ;  /* 0x000000060f06c287 */ /* 0x000fe8000c000000 */
[----:B------:R-:W-:Y:S02]  /*7580*/  @!UP4 UIADD3 UR4, UPT, UPT, -UR8, UR6, URZ ;  /* 0x000000060804c290 */ /* 0x000fe4000fffe1ff */
[----:B------:R-:W-:Y:S02]  /*7590*/  @!UP4 UIADD3 UR6, UPT, UPT, UR8, -UR6, URZ ;  /* 0x800000060806c290 */ /* 0x000fe4000fffe0ff */
[----:B------:R-:W-:Y:S02]  /*75a0*/  @!UP4 UIMAD UR23, UR4, UR5, UR23 ;  /* 0x000000050417c2a4 */ /* 0x000fe4000f8e0217 */
[----:B------:R-:W-:Y:S01]  /*75b0*/  @!UP4 UIMAD UR15, UR6, UR10, UR15 ;  /* 0x0000000a060fc2a4 */ /* 0x000fe2000f8e020f */
[----:B------:R-:W-:Y:S11]  /*75c0*/  BRA.U UP2, `(.L_x_130) ;  /* 0x0000000102107547 */ /* 0x000ff6000b800000 */
[----:B------:R-:W-:Y:S04]  /*75d0*/  MOV R3, UR53 ;  /* 0x0000003500037c02 */ /* 0x000fe80008000f00 */
[----:B------:R-:W-:Y:S04]  /*75e0*/  SHF.L.U32 R12, R3, 0x1f, RZ ;  /* 0x0000001f030c7819 */ /* 0x000fe800000006ff */
[----:B------:R-:W1:Y:S02]  /*75f0*/  SYNCS.PHASECHK.TRANS64.TRYWAIT P1, [UR27+0x368], R12 ;  /* 0x0003680cff0075a7 */ /* 0x000e64000802111b */
[----:B-1----:R-:W-:Y:S05]  /*7600*/  @!P1 BRA `(.L_x_131) ;  /* 0x0000005400ac9947 */ /* 0x002fea0003800000 */
.L_x_130:
[----:B------:R-:W-:Y:S01]  /*7610*/  UISETP.NE.AND UP2, UPT, UR51, URZ, UPT ;  /* 0x000000ff3300728c */ /* 0x000fe2000bf45270 */
[----:B------:R-:W-:Y:S01]  /*7620*/  R2UR UR4, R0 ;  /* 0x00000000000472ca */ /* 0x000fe200000e0000 */
[----:B------:R-:W-:Y:S11]  /*7630*/  USHF.L.U32 UR11, UR20, 0x6, URZ ;  /* 0x00000006140b7899 */ /* 0x000ff600080006ff */
[----:B------:R-:W-:Y:S01]  /*7640*/  @!UPT UIADD3 URZ, UPT, UPT, URZ, URZ, URZ ;  /* 0x000000fffffff290 */ /* 0x000fe2000fffe0ff */
[----:B------:R-:W-:Y:S07]  /*7650*/  UIMAD.WIDE.U32 UR6, UR38, UR4, URZ ;  /* 0x00000004260672a5 */ /* 0x000fee000f8e00ff */
[----:B------:R-:W-:Y:S02]  /*7660*/  UMOV UR12, UR7 ;  /* 0x00000007000c7c82 */ /* 0x000fe40008000000 */
[----:B------:R-:W-:Y:S04]  /*7670*/  UIMAD UR4, UR12, UR47, UR4 ;  /* 0x0000002f0c0472a4 */ /* 0x000fe8000f8e0204 */
[----:B------:R-:W-:Y:S11]  /*7680*/  UISETP.GT.U32.AND UP0, UPT, UR29, UR4, UPT ;  /* 0x000000041d00728c */ /* 0x000ff6000bf04070 */
[----:B------:R-:W-:Y:S02]  /*7690*/  @!UP0 UIADD3 UR4, UPT, UPT, UR4, -UR29, URZ ;  /* 0x8000001d04048290 */ /* 0x000fe4000fffe0ff */
[----:B------:R-:W-:Y:S02]  /*76a0*/  @!UP0 UIADD3 UR12, UPT, UPT, UR12, 0x1, URZ ;  /* 0x000000010c0c8890 */ /* 0x000fe4000fffe0ff */
[----:B------:R-:W-:Y:S02]  /*76b0*/  UISETP.GE.U32.AND UP0, UPT, UR4, UR29, UPT ;  /* 0x0000001d0400728c */ /* 0x000fe4000bf06070 */
[----:B------:R-:W-:Y:S09]  /*76c0*/  ULOP3.LUT UR4, UR18, UR30, URZ, 0x3c, !UPT ;  /* 0x0000001e12047292 */ /* 0x000ff2000f8e3cff */
[----:B------:R-:W-:Y:S02]  /*76d0*/  @UP0 UIADD3 UR12, UPT, UPT, UR12, 0x1, URZ ;  /* 0x000000010c0c0890 */ /* 0x000fe4000fffe0ff */
[----:B------:R-:W-:Y:S11]  /*76e0*/  UISETP.GE.AND UP0, UPT, UR4, URZ, UPT ;  /* 0x000000ff0400728c */ /* 0x000ff6000bf06270 */
[----:B------:R-:W-:Y:S02]  /*76f0*/  @!UP0 UIADD3 UR12, UPT, UPT, -UR12, URZ, URZ ;  /* 0x000000ff0c0c8290 */ /* 0x000fe4000fffe1ff */
[----:B------:R-:W-:Y:S06]  /*7700*/  @!UP6 ULOP3.LUT UR12, URZ, UR30, URZ, 0x33, !UPT ;  /* 0x0000001eff0ce292 */ /* 0x000fec000f8e33ff */
[----:B------:R-:W-:Y:S05]  /*7710*/  IMAD.U32 R0, RZ, RZ, UR12 ;  /* 0x0000000cff007e24 */ /* 0x000fea000f8e00ff */
[----:B------:R-:W-:Y:S04]  /*7720*/  IABS R0, R0 ;  /* 0x0000000000007213 */ /* 0x000fe80000000000 */
[----:B------:R-:W-:Y:S01]  /*7730*/  R2UR UR4, R0 ;  /* 0x00000000000472ca */ /* 0x000fe200000e0000 */
[----:B------:R-:W-:Y:S05]  /*7740*/  IMAD.U32 R0, RZ, RZ, UR34 ;  /* 0x00000022ff007e24 */ /* 0x000fea000f8e00ff */
[----:B------:R-:W-:Y:S04]  /*7750*/  IABS R9, R0 ;  /* 0x0000000000097213 */ /* 0x000fe80000000000 */
[----:B------:R-:W2:Y:S03]  /*7760*/  I2F.RP R16, R9 ;  /* 0x0000000900107306 */ /* 0x000ea60000209400 */
[----:B------:R-:W-:Y:S07]  /*7770*/  UIMAD.WIDE.U32 UR6, UR37, UR4, URZ ;  /* 0x00000004250672a5 */ /* 0x000fee000f8e00ff */
[----:B------:R-:W-:Y:S02]  /*7780*/  UMOV UR13, UR7 ;  /* 0x00000007000d7c82 */ /* 0x000fe40008000000 */
[----:B------:R-:W-:Y:S01]  /*7790*/  UIADD3 UR5, UPT, UPT, -UR13, URZ, URZ ;  /* 0x000000ff0d057290 */ /* 0x000fe2000fffe1ff */
[----:B--2---:R-:W2:Y:S03]  /*77a0*/  MUFU.RCP R0, R16 ;  /* 0x0000001000007308 */ /* 0x004ea60000001000 */
[----:B------:R-:W-:Y:S04]  /*77b0*/  UIMAD UR4, UR28, UR5, UR4 ;  /* 0x000000051c0472a4 */ /* 0x000fe8000f8e0204 */
[----:B------:R-:W-:Y:S11]  /*77c0*/  UISETP.GT.U32.AND UP0, UPT, UR28, UR4, UPT ;  /* 0x000000041c00728c */ /* 0x000ff6000bf04070 */
[----:B------:R-:W-:Y:S01]  /*77d0*/  @!UP0 UIADD3 UR4, UPT, UPT, UR4, -UR28, URZ ;  /* 0x8000001c04048290 */ /* 0x000fe2000fffe0ff */
[----:B--2---:R-:W-:Y:S01]  /*77e0*/  VIADD R11, R0, 0xffffffe ;  /* 0x0ffffffe000b7836 */ /* 0x004fe20000000000 */
[----:B------:R-:W-:Y:S02]  /*77f0*/  @!UP0 UIADD3 UR13, UPT, UPT, UR13, 0x1, URZ ;  /* 0x000000010d0d8890 */ /* 0x000fe4000fffe0ff */
[----:B------:R-:W-:Y:S01]  /*7800*/  UISETP.GE.U32.AND UP0, UPT, UR4, UR28, UPT ;  /* 0x0000001c0400728c */ /* 0x000fe2000bf06070 */
[----:B------:R-:W1:Y:S01]  /*7810*/  F2I.FTZ.U32.TRUNC.NTZ R13, R11 ;  /* 0x0000000b000d7305 */ /* 0x000e62000021f000 */
[----:B------:R-:W-:Y:S09]  /*7820*/  ULOP3.LUT UR4, UR12, UR51, URZ, 0x3c, !UPT ;  /* 0x000000330c047292 */ /* 0x000ff2000f8e3cff */
[----:B------:R-:W-:Y:S02]  /*7830*/  @UP0 UIADD3 UR13, UPT, UPT, UR13, 0x1, URZ ;  /* 0x000000010d0d0890 */ /* 0x000fe4000fffe0ff */
[----:B------:R-:W-:Y:S01]  /*7840*/  UISETP.GE.AND UP0, UPT, UR4, URZ, UPT ;  /* 0x000000ff0400728c */ /* 0x000fe2000bf06270 */
[----:B-1----:R-:W-:Y:S05]  /*7850*/  IADD3 R12, PT, PT, RZ, -R13, RZ ;  /* 0x8000000dff0c7210 */ /* 0x002fea0007ffe0ff */
[----:B------:R-:W-:Y:S02]  /*7860*/  IMAD R3, R12, R9, RZ ;  /* 0x000000090c037224 */ /* 0x000fe400078e02ff */
[----:B------:R-:W-:Y:S03]  /*7870*/  IMAD.MOV.U32 R12, RZ, RZ, RZ ;  /* 0x000000ffff0c7224 */ /* 0x000fe600078e00ff */
[----:B------:R-:W-:Y:S02]  /*7880*/  @!UP0 UIADD3 UR13, UPT, UPT, -UR13, URZ, URZ ;  /* 0x000000ff0d0d8290 */ /* 0x000fe4000fffe1ff */
[----:B------:R-:W-:Y:S01]  /*7890*/  @!UP2 ULOP3.LUT UR13, URZ, UR51, URZ, 0x33, !UPT ;  /* 0x00000033ff0da292 */ /* 0x000fe2000f8e33ff */
[----:B------:R-:W-:Y:S01]  /*78a0*/  IMAD.HI.U32 R13, R13, R3, R12 ;  /* 0x000000030d0d7227 */ /* 0x000fe200078e000c */
[----:B------:R-:W-:Y:S02]  /*78b0*/  UISETP.NE.AND UP2, UPT, UR34, URZ, UPT ;  /* 0x000000ff2200728c */ /* 0x000fe4000bf45270 */
[----:B------:R-:W-:Y:S02]  /*78c0*/  ULOP3.LUT UR4, UR13, UR34, URZ, 0x3c, !UPT ;  /* 0x000000220d047292 */ /* 0x000fe4000f8e3cff */
[----:B------:R-:W-:Y:S01]  /*78d0*/  UIADD3 UR5, UPT, UPT, -UR13, URZ, URZ ;  /* 0x000000ff0d057290 */ /* 0x000fe2000fffe1ff */
[----:B------:R-:W-:Y:S01]  /*78e0*/  IMAD.U32 R0, RZ, RZ, UR13 ;  /* 0x0000000dff007e24 */ /* 0x000fe2000f8e00ff */
[----:B------:R-:W-:Y:S02]  /*78f0*/  UISETP.GE.AND UP0, UPT, UR4, URZ, UPT ;  /* 0x000000ff0400728c */ /* 0x000fe4000bf06270 */
[----:B------:R-:W-:Y:S02]  /*7900*/  UIADD3 UR4, UPT, UPT, -UR12, URZ, URZ ;  /* 0x000000ff0c047290 */ /* 0x000fe4000fffe1ff */
[----:B------:R-:W-:Y:S01]  /*7910*/  IABS R0, R0 ;  /* 0x0000000000007213 */ /* 0x000fe20000000000 */
[----:B------:R-:W-:Y:S02]  /*7920*/  UIMAD UR12, UR51, UR5, UR12 ;  /* 0x00000005330c72a4 */ /* 0x000fe4000f8e020c */
[----:B------:R-:W-:Y:S02]  /*7930*/  UIMAD UR4, UR30, UR4, UR18 ;  /* 0x000000041e0472a4 */ /* 0x000fe4000f8e0212 */
[----:B------:R-:W-:Y:S02]  /*7940*/  IMAD.HI.U32 R13, R13, R0, RZ ;  /* 0x000000000d0d7227 */ /* 0x000fe400078e00ff */
[----:B------:R-:W-:Y:S03]  /*7950*/  USHF.L.U32 UR4, UR4, 0x7, URZ ;  /* 0x0000000704047899 */ /* 0x000fe600080006ff */
[----:B------:R-:W-:Y:S05]  /*7960*/  IADD3 R3, PT, PT, -R13, RZ, RZ ;  /* 0x000000ff0d037210 */ /* 0x000fea0007ffe1ff */
[C---:B------:R-:W-:Y:S05]  /*7970*/  IMAD R0, R9.reuse, R3, R0 ;  /* 0x0000000309007224 */ /* 0x040fea00078e0200 */
[----:B------:R-:W-:Y:S11]  /*7980*/  ISETP.GT.U32.AND P1, PT, R9, R0, PT ;  /* 0x000000000900720c */ /* 0x000ff60003f24070 */
[----:B------:R-:W-:Y:S02]  /*7990*/  @!UPT UIADD3 URZ, UPT, UPT, URZ, URZ, URZ ;  /* 0x000000fffffff290 */ /* 0x000fe4000fffe0ff */
[----:B------:R-:W-:Y:S02]  /*79a0*/  @!P1 IMAD.IADD R0, R0, 0x1, -R9 ;  /* 0x0000000100009824 */ /* 0x000fe400078e0a09 */
[----:B------:R-:W-:Y:S01]  /*79b0*/  @!P1 VIADD R13, R13, 0x1 ;  /* 0x000000010d0d9836 */ /* 0x000fe20000000000 */
[----:B------:R-:W-:Y:S02]  /*79c0*/  ISETP.NE.U32.AND P1, PT, RZ, UR32, PT ;  /* 0x00000020ff007c0c */ /* 0x000fe4000bf25070 */
[----:B------:R-:W-:Y:S02]  /*79d0*/  ISETP.GE.U32.AND P2, PT, R0, R9, PT ;  /* 0x000000090000720c */ /* 0x000fe40003f46070 */
[----:B------:R-:W-:Y:S02]  /*79e0*/  ISETP.NE.AND.EX P1, PT, RZ, UR33, PT, P1 ;  /* 0x00000021ff007c0c */ /* 0x000fe4000bf25310 */
[----:B------:R-:W-:Y:S09]  /*79f0*/  SHF.L.U32 R9, R10, 0x1f, RZ ;  /* 0x0000001f0a097819 */ /* 0x000ff200000006ff */
[----:B------:R-:W-:Y:S04]  /*7a00*/  @P2 IADD3 R13, PT, PT, R13, 0x1, RZ ;  /* 0x000000010d0d2810 */ /* 0x000fe80007ffe0ff */
[----:B------:R-:W-:Y:S11]  /*7a10*/  R2UR UR14, R13 ;  /* 0x000000000d0e72ca */ /* 0x000ff600000e0000 */
[----:B------:R-:W-:Y:S02]  /*7a20*/  @!UPT UIADD3 URZ, UPT, UPT, URZ, URZ, URZ ;  /* 0x000000fffffff290 */ /* 0x000fe4000fffe0ff */
[----:B------:R-:W-:Y:S02]  /*7a30*/  @!UP0 UIADD3 UR14, UPT, UPT, -UR14, URZ, URZ ;  /* 0x000000ff0e0e8290 */ /* 0x000fe4000fffe1ff */
[----:B------:R-:W-:Y:S04]  /*7a40*/  @!UP2 ULOP3.LUT UR14, URZ, UR34, URZ, 0x33, !UPT ;  /* 0x00000022ff0ea292 */ /* 0x000fe8000f8e33ff */
[----:B------:R-:W-:Y:S04]  /*7a50*/  UIADD3 UR6, UPT, UPT, -UR14, URZ, URZ ;  /* 0x000000ff0e067290 */ /* 0x000fe8000fffe1ff */
[----:B------:R-:W-:Y:S01]  /*7a60*/  UIMAD UR13, UR34, UR6, UR13 ;  /* 0x00000006220d72a4 */ /* 0x000fe2000f8e020d */
[----:B------:R-:W-:Y:S11]  /*7a70*/  BRA.U !UP5, `(.L_x_132) ;  /* 0x000000010d387547 */ /* 0x000ff6000b800000 */
[----:B------:R-:W-:Y:S01]  /*7a80*/  UISETP.NE.AND UP1, UPT, UR50, URZ, UPT ;  /* 0x000000ff3200728c */ /* 0x000fe2000bf25270 */
[----:B------:R-:W-:Y:S01]  /*7a90*/  HFMA2 R0, -RZ, RZ, 0, 5.9604644775390625e-08 ;  /* 0x00000001ff007431 */ /* 0x000fe200000001ff */
[----:B------:R-:W1:Y:S01]  /*7aa0*/  LDCU.64 UR8, c[0x0][0x358] ;  /* 0x00006b00ff0877ac */ /* 0x000e620008000a00 */
[----:B------:R-:W-:Y:S03]  /*7ab0*/  IMAD.MOV.U32 R86, RZ, RZ, 0x1 ;  /* 0x00000001ff567424 */ /* 0x000fe600078e00ff */
[----:B------:R-:W-:Y:S05]  /*7ac0*/  PLOP3.LUT P2, PT, PT, PT, UP1, 0x80, 0x8 ;  /* 0x000000000008781c */ /* 0x000fea0003f4f018 */
[----:B------:R-:W2:Y:S01]  /*7ad0*/  @UP1 LDCU.64 UR6, c[0x0][0x988] ;  /* 0x00013100ff0617ac */ /* 0x000ea20008000a00 */
[----:B------:R-:W-:Y:S07]  /*7ae0*/  @UP1 UIMAD UR5, UR52, UR32, URZ ;  /* 0x00000020340512a4 */ /* 0x000fee000f8e02ff */
[----:B------:R-:W-:Y:S01]  /*7af0*/  @!P2 PRMT R86, R0, 0x7610, R86 ;  /* 0x000076100056a816 */ /* 0x000fe20000000056 */
[----:B--2---:R-:W-:Y:S03]  /*7b00*/  @UP1 UIMAD.WIDE UR6, UR5, 0x4, UR6 ;  /* 0x00000004050618a5 */ /* 0x004fe6000f8e0206 */
[----:B------:R-:W2:Y:S03]  /*7b10*/  @!UP1 LDCU UR5, c[0x0][0x980] ;  /* 0x00013000ff0597ac */ /* 0x000ea60008000800 */
[----:B------:R-:W-:Y:S01]  /*7b20*/  IMAD.U32 R12, RZ, RZ, UR6 ;  /* 0x00000006ff0c7e24 */ /* 0x000fe2000f8e00ff */
[----:B------:R-:W-:Y:S05]  /*7b30*/  MOV R13, UR7 ;  /* 0x00000007000d7c02 */ /* 0x000fea0008000f00 */
[----:B-1---5:R1:W5:Y:S02]  /*7b40*/  @P2 LDG.E R41, desc[UR8][R12.64] ;  /* 0x000000080c292981 */ /* 0x022364000c1e1900 */
[----:B-12---:R-:W-:Y:S07]  /*7b50*/  @!P2 IMAD.U32 R41, RZ, RZ, UR5 ;  /* 0x00000005ff29ae24 */ /* 0x006fee000f8e00ff */
.L_x_132:
[----:B-----5:R-:W-:Y:S01]  /*7b60*/  @!P1 FSETP.EQ.AND P3, PT, R41, RZ, PT ;  /* 0x000000ff2900920b */ /* 0x020fe20003f62000 */
[----:B------:R-:W-:Y:S01]  /*7b70*/  @!UPT UIADD3 URZ, UPT, UPT, URZ, URZ, URZ ;  /* 0x000000fffffff290 */ /* 0x000fe2000fffe0ff */
[----:B------:R-:W-:Y:S11]  /*7b80*/  @!P1 BRA `(.L_x_133) ;  /* 0x0000000000149947 */ /* 0x000ff60003800000 */
[----:B------:R-:W-:Y:S02]  /*7b90*/  LOP3.LUT P1, RZ, R86, 0xff, RZ, 0xc0, !PT ;  /* 0x000000ff56ff7812 */ /* 0x000fe4000782c0ff */
[----:B------:R-:W-:Y:S04]  /*7ba0*/  PLOP3.LUT P3, PT, PT, PT, UP1, 0x80, 0x8 ;  /* 0x000000000008781c */ /* 0x000fe80003f6f018 */
[----:B------:R-:W-:Y:S07]  /*7bb0*/  PLOP3.LUT P3, PT, P3, PT, PT, 0x8, 0x80 ;  /* 0x000000000080781c */ /* 0x000fee0001f6e170 */
[----:B------:R-:W-:Y:S11]  /*7bc0*/  @P1 FSETP.EQ.AND P3, PT, R41, RZ, PT ;  /* 0x000000ff2900120b */ /* 0x000ff60003f62000 */
[----:B------:R-:W-:Y:S02]  /*7bd0*/  @!UPT UIADD3 URZ, UPT, UPT, URZ, URZ, URZ ;  /* 0x000000fffffff290 */ /* 0x000fe4000fffe0ff */
.L_x_133:
[----:B------:R-:W1:Y:S01]  /*7be0*/  SYNCS.PHASECHK.TRANS64.TRYWAIT P1, [UR27+0x350], R9 ;  /* 0x00035009ff0075a7 */ /* 0x000e62000802111b */
[----:B------:R-:W-:Y:S04]  /*7bf0*/  ELECT P2, URZ, PT ;  /* 0x0000000000ff782f */ /* 0x000fe80003840000 */
[----:B------:R-:W-:Y:S01]  /*7c00*/  PLOP3.LUT P2, PT, P3, P2, PT, 0xf2, 0x2f ;  /* 0x00000000002f781c */ /* 0x000fe20001f45e72 */
[----:B------:R-:W-:Y:S01]  /*7c10*/  @!UPT UIADD3 URZ, UPT, UPT, URZ, URZ, URZ ;  /* 0x000000fffffff290 */ /* 0x000fe2000fffe0ff */
[----:B-1----:R-:W-:Y:S11]  /*7c20*/  @!P1 BRA `(.L_x_134) ;  /* 0x00000050003c9947 */ /* 0x002ff60003800000 */
.L_x_291:
[----:B------:R-:W-:Y:S01]  /*7c30*/  @!P2 IADD3 R3, P1, PT, R14, 0x680, RZ ;  /* 0x000006800e03a810 */ /* 0x000fe20007f3e0ff */
[----:B------:R-:W-:Y:S01]  /*7c40*/  VOTEU.ALL UP0, P2 ;  /* 0x0000000000ff7886 */ /* 0x000fe20001000000 */
[----:B------:R-:W-:Y:S01]  /*7c50*/  UMOV UR18, 0x0 ;  /* 0x0000000000127882 */ /* 0x000fe20000000000 */
[----:B------:R-:W-:Y:S01]  /*7c60*/  UMOV UR19, 0x10000000 ;  /* 0x1000000000137882 */ /* 0x000fe20000000000 */
[----:B------:R-:W-:Y:S01]  /*7c70*/  @!P2 R2UR UR6, R3 ;  /* 0x000000000306a2ca */ /* 0x000fe200000e0000 */
[----:B-1----:R-:W-:Y:S01]  /*7c80*/  @!P2 IMAD.X R0, RZ, RZ, R15, P1 ;  /* 0x000000ffff00a224 */ /* 0x002fe200008e060f */
[----:B------:R-:W-:Y:S01]  /*7c90*/  @!UP0 UIADD3 UR8, UPT, UPT, UR27, 0x400, URZ ;  /* 0x000004001b088890 */ /* 0x000fe2000fffe0ff */
[----:B------:R-:W-:Y:S01]  /*7ca0*/  @P0 SHF.R.U32.HI R4, RZ, 0x10, R5 ;  /* 0x00000010ff040819 */ /* 0x000fe20000011605 */
[----:B------:R-:W-:Y:S02]  /*7cb0*/  @!UP0 UIADD3 UR16, UPT, UPT, UR27, 0xc00, URZ ;  /* 0x00000c001b108890 */ /* 0x000fe4000fffe0ff */
[----:B------:R-:W-:Y:S01]  /*7cc0*/  @!P2 R2UR UR5, R0 ;  /* 0x000000000005a2ca */ /* 0x000fe200000e0000 */
[----:B------:R-:W-:Y:S01]  /*7cd0*/  @!UP0 UIADD3 UR17, UPT, UPT, UR4, 0x40, URZ ;  /* 0x0000004004118890 */ /* 0x000fe2000fffe0ff */
[----:B------:R-:W-:Y:S01]  /*7ce0*/  @!P2 IMAD.MOV.U32 R0, RZ, RZ, 0x1000 ;  /* 0x00001000ff00a424 */ /* 0x000fe200078e00ff */
[----:B------:R-:W-:Y:S01]  /*7cf0*/  VOTEU.ALL UP0, P2 ;  /* 0x0000000000ff7886 */ /* 0x000fe20001000000 */
[----:B------:R-:W-:Y:S03]  /*7d00*/  @P0 R2UR UR52, R4 ;  /* 0x00000000043402ca */ /* 0x000fe600000e0000 */
[----:B------:R-:W-:Y:S01]  /*7d10*/  IMAD.U32 R12, RZ, RZ, UR6 ;  /* 0x00000006ff0c7e24 */ /* 0x000fe2000f8e00ff */
[----:B------:R-:W-:Y:S01]  /*7d20*/  @!UP0 UMOV UR9, UR31 ;  /* 0x0000001f00098c82 */ /* 0x000fe20008000000 */
[----:B------:R-:W-:Y:S03]  /*7d30*/  @!UP0 UMOV UR10, UR4 ;  /* 0x00000004000a8c82 */ /* 0x000fe60008000000 */
[----:B------:R-:W-:Y:S01]  /*7d40*/  @!P2 R2UR UR6, R12 ;  /* 0x000000000c06a2ca */ /* 0x000fe200000e0000 */
[----:B------:R-:W-:Y:S05]  /*7d50*/  IMAD.U32 R13, RZ, RZ, UR5 ;  /* 0x00000005ff0d7e24 */ /* 0x000fea000f8e00ff */
[----:B------:R-:W-:Y:S11]  /*7d60*/  @!P2 R2UR UR7, R13 ;  /* 0x000000000d07a2ca */ /* 0x000ff600000e0000 */
[----:B------:R-:W-:Y:S02]  /*7d70*/  @!UPT UIADD3 URZ, UPT, UPT, URZ, URZ, URZ ;  /* 0x000000fffffff290 */ /* 0x000fe4000fffe0ff */
[----:B------:R1:W-:Y:S01]  /*7d80*/  @!UP0 UTMALDG.5D [UR8], [UR6], desc[UR18] ;  /* 0x00001208060085b4 */ /* 0x0003e20008021000 */
[----:B------:R-:W-:Y:S05]  /*7d90*/  VOTEU.ALL UP0, P2 ;  /* 0x0000000000ff7886 */ /* 0x000fea0001000000 */
[----:B-1----:R-:W-:Y:S01]  /*7da0*/  @!UP0 UMOV UR8, UR16 ;  /* 0x0000001000088c82 */ /* 0x002fe20008000000 */
[----:B------:R-:W-:Y:S01]  /*7db0*/  @!UP0 UMOV UR9, UR31 ;  /* 0x0000001f00098c82 */ /* 0x000fe20008000000 */
[----:B------:R-:W-:Y:S02]  /*7dc0*/  @!UP0 UMOV UR10, UR17 ;  /* 0x00000011000a8c82 */ /* 0x000fe40008000000 */
[----:B------:R1:W-:Y:S01]  /*7dd0*/  @!UP0 UTMALDG.5D [UR8], [UR6], desc[UR18] ;  /* 0x00001208060085b4 */ /* 0x0003e20008021000 */
[----:B------:R1:W-:Y:S01]  /*7de0*/  @!P2 SYNCS.ARRIVE.TRANS64.RED.A0TR RZ, [UR27+0x340], R0 ;  /* 0x00034000ffffa9a7 */ /* 0x0003e2000830041b */
[----:B------:R-:W-:Y:S01]  /*7df0*/  SYNCS.ARRIVE.TRANS64.RED.A1T0 RZ, [UR49], RZ ;  /* 0x000000ffffff79a7 */ /* 0x000fe20008100431 */
[----:B------:R-:W2:Y:S02]  /*7e00*/  SYNCS.PHASECHK.TRANS64.TRYWAIT P1, [UR27+0x358], R9 ;  /* 0x00035809ff0075a7 */ /* 0x000ea4000802111b */
[----:B-12---:R-:W-:Y:S05]  /*7e10*/  @!P1 BRA `(.L_x_135) ;  /* 0x0000004c00d89947 */ /* 0x006fea0003800000 */
.L_x_293:
[----:B------:R-:W-:Y:S01]  /*7e20*/  UPLOP3.LUT UP2, UPT, UPT, UPT, UPT, 0x80, 0x8 ;  /* 0x000000000008789c */ /* 0x000fe20003f4f070 */
[----:B------:R-:W-:Y:S01]  /*7e30*/  @!P2 IADD3 R3, P0, PT, R14, 0x680, RZ ;  /* 0x000006800e03a810 */ /* 0x000fe20007f1e0ff */
[----:B------:R-:W-:Y:S01]  /*7e40*/  UMOV UR6, 0x0 ;  /* 0x0000000000067882 */ /* 0x000fe20000000000 */
[----:B------:R-:W-:Y:S01]  /*7e50*/  VOTEU.ALL UP0, P2 ;  /* 0x0000000000ff7886 */ /* 0x000fe20001000000 */
[----:B------:R-:W-:Y:S01]  /*7e60*/  UMOV UR7, 0x10000000 ;  /* 0x1000000000077882 */ /* 0x000fe20000000000 */
[----:B------:R-:W-:Y:S01]  /*7e70*/  @!P2 R2UR UR5, R3 ;  /* 0x000000000305a2ca */ /* 0x000fe200000e0000 */
[----:B-1----:R-:W-:Y:S01]  /*7e80*/  @!P2 IMAD.X R0, RZ, RZ, R15, P0 ;  /* 0x000000ffff00a224 */ /* 0x002fe200000e060f */
[----:B------:R-:W-:Y:S01]  /*7e90*/  UMOV UR19, UR11 ;  /* 0x0000000b00137c82 */ /* 0x000fe20008000000 */
[----:B------:R-:W-:Y:S01]  /*7ea0*/  @!UP0 UIADD3 UR18, UPT, UPT, UR4, 0x20, URZ ;  /* 0x0000002004128890 */ /* 0x000fe2000fffe0ff */
[----:B------:R-:W-:Y:S01]  /*7eb0*/  R2UR UR56, R90 ;  /* 0x000000005a3872ca */ /* 0x000fe200000e0000 */
[----:B------:R-:W-:Y:S01]  /*7ec0*/  @!UP0 UIADD3 UR10, UPT, UPT, UR4, 0x60, URZ ;  /* 0x00000060040a8890 */ /* 0x000fe2000fffe0ff */
[----:B------:R-:W-:Y:S01]  /*7ed0*/  @!P2 R2UR UR4, R0 ;  /* 0x000000000004a2ca */ /* 0x000fe200000e0000 */
[----:B------:R-:W-:Y:S01]  /*7ee0*/  @!UP0 UIADD3 UR16, UPT, UPT, UR27, 0x1400, URZ ;  /* 0x000014001b108890 */ /* 0x000fe2000fffe0ff */
[----:B------:R-:W-:Y:S01]  /*7ef0*/  R2UR UR55, R91 ;  /* 0x000000005b3772ca */ /* 0x000fe200000e0000 */
[----:B------:R-:W-:Y:S01]  /*7f00*/  @!UP0 UIADD3 UR17, UPT, UPT, UR27, 0x348, URZ ;  /* 0x000003481b118890 */ /* 0x000fe2000fffe0ff */
[----:B------:R-:W-:Y:S01]  /*7f10*/  LOP3.LUT R10, R10, 0x1, RZ, 0x3c, !PT ;  /* 0x000000010a0a7812 */ /* 0x000fe200078e3cff */
[----:B------:R-:W-:Y:S01]  /*7f20*/  @!UP0 UIADD3 UR8, UPT, UPT, UR27, 0x1c00, URZ ;  /* 0x00001c001b088890 */ /* 0x000fe2000fffe0ff */
[----:B------:R-:W-:Y:S01]  /*7f30*/  LOP3.LUT R8, R8, 0x1, RZ, 0x3c, !PT ;  /* 0x0000000108087812 */ /* 0x000fe200078e3cff */
[----:B------:R-:W-:Y:S01]  /*7f40*/  IMAD.U32 R4, RZ, RZ, UR5 ;  /* 0x00000005ff047e24 */ /* 0x000fe2000f8e00ff */
[----:B------:R-:W-:Y:S01]  /*7f50*/  VOTEU.ALL UP0, P2 ;  /* 0x0000000000ff7886 */ /* 0x000fe20001000000 */
[----:B------:R-:W-:Y:S01]  /*7f60*/  UMOV UR20, UR12 ;  /* 0x0000000c00147c82 */ /* 0x000fe20008000000 */
[----:B------:R-:W-:Y:S01]  /*7f70*/  UMOV UR21, UR13 ;  /* 0x0000000d00157c82 */ /* 0x000fe20008000000 */
[----:B------:R-:W-:Y:S01]  /*7f80*/  UMOV UR22, UR14 ;  /* 0x0000000e00167c82 */ /* 0x000fe20008000000 */
[----:B------:R-:W-:Y:S01]  /*7f90*/  UMOV UR9, UR17 ;  /* 0x0000001100097c82 */ /* 0x000fe20008000000 */
[----:B------:R-:W-:Y:S01]  /*7fa0*/  IMAD.U32 R5, RZ, RZ, UR4 ;  /* 0x00000004ff057e24 */ /* 0x000fe2000f8e00ff */
[----:B------:R-:W-:Y:S04]  /*7fb0*/  @!P2 R2UR UR4, R4 ;  /* 0x000000000404a2ca */ /* 0x000fe800000e0000 */
[----:B------:R-:W-:Y:S11]  /*7fc0*/  @!P2 R2UR UR5, R5 ;  /* 0x000000000505a2ca */ /* 0x000ff600000e0000 */
[----:B------:R-:W-:Y:S02]  /*7fd0*/  @!UPT UIADD3 URZ, UPT, UPT, URZ, URZ, URZ ;  /* 0x000000fffffff290 */ /* 0x000fe4000fffe0ff */
[----:B------:R1:W-:Y:S01]  /*7fe0*/  @!UP0 UTMALDG.5D [UR16], [UR4], desc[UR6] ;  /* 0x00000610040085b4 */ /* 0x0003e20008021000 */
[----:B------:R-:W-:Y:S05]  /*7ff0*/  VOTEU.ALL UP0, P2 ;  /* 0x0000000000ff7886 */ /* 0x000fea0001000000 */
[----:B------:R2:W-:Y:S01]  /*8000*/  @!UP0 UTMALDG.5D [UR8], [UR4], desc[UR6] ;  /* 0x00000608040085b4 */ /* 0x0005e20008021000 */
[----:B------:R2:W-:Y:S01]  /*8010*/  @!P2 SYNCS.ARRIVE.TRANS64.RED.A0TR RZ, [UR27+0x348], R2 ;  /* 0x00034802ffffa9a7 */ /* 0x0005e2000830041b */
[----:B------:R-:W-:Y:S01]  /*8020*/  SYNCS.ARRIVE.TRANS64.RED.A1T0 RZ, [UR48], RZ ;  /* 0x000000ffffff79a7 */ /* 0x000fe20008100430 */
[----:B-1----:R-:W-:Y:S02]  /*8030*/  UIADD3 UR18, UPT, UPT, UR15, UR56, URZ ;  /* 0x000000380f127290 */ /* 0x002fe4000fffe0ff */
[----:B------:R-:W-:Y:S01]  /*8040*/  UIADD3 UR20, UPT, UPT, UR23, UR55, URZ ;  /* 0x0000003717147290 */ /* 0x000fe2000fffe0ff */
[----:B------:R-:W-:Y:S11]  /*8050*/  BRA.U UP3, `(.L_x_136) ;  /* 0xffffffed03ec7547 */ /* 0x000ff6000b83ffff */
[----:B------:R-:W-:-:S04]  /*8060*/  SHF.L.U32 R3, R10, 0x1f, RZ ;  /* 0x0000001f0a037819 */ /* 0x000fc800000006ff */
[----:B------:R-:W1:Y:S02]  /*8070*/  SYNCS.PHASECHK.TRANS64.TRYWAIT P0, [UR27+0x350], R3 ;  /* 0x00035003ff0075a7 */ /* 0x000e64000800111b */
[----:B-1----:R-:W-:Y:S05]  /*8080*/  @!P0 BRA `(.L_x_137) ;  /* 0x0000004c00548947 */ /* 0x002fea0003800000 */
.L_x_295:
[----:B-1----:R-:W-:-:S07]  /*8090*/  MOV R0, UR27 ;  /* 0x0000001b00007c02 */ /* 0x002fce0008000f00 */
.L_x_138:
[----:B-1----:R-:W-:-:S04]  /*80a0*/  SHF.L.U32 R3, R10, 0x1f, RZ ;  /* 0x0000001f0a037819 */ /* 0x002fc800000006ff */
[----:B------:R1:W3:Y:S03]  /*80b0*/  SYNCS.PHASECHK.TRANS64.TRYWAIT P0, [R0+URZ+0x358], R3 ;  /* 0x00035803000075a7 */ /* 0x0002e600080011ff */
[----:B---3--:R-:W-:Y:S05]  /*80c0*/  @!P0 NANOSLEEP.SYNCS 0x989680 ;  /* 0x009896800000895d */ /* 0x008fea0003900000 */
[----:B------:R-:W3:Y:S02]  /*80d0*/  @!P0 SYNCS.PHASECHK.TRANS64 P0, [R0+URZ+0x358], R3 ;  /* 0x00035803000085a7 */ /* 0x000ee400080010ff */
[----:B--23--:R-:W-:Y:S05]  /*80e0*/  @P0 EXIT ;  /* 0x000000000000094d */ /* 0x00cfea0003800000 */
[----:B------:R-:W-:Y:S05]  /*80f0*/  BRA `(.L_x_138) ;  /* 0xfffffffc00e87947 */ /* 0x000fea000383ffff */
.L_x_127:
[----:B------:R-:W-:-:S06]  /*8100*/  UISETP.GE.AND UP0, UPT, UR19, 0x4, UPT ;  /* 0x000000041300788c */ /* 0x000fcc000bf06270 */
[----:B------:R-:W-:-:S13]  /*8110*/  PLOP3.LUT P0, PT, PT, PT, UP0, 0x80, 0x8 ;  /* 0x000000000008781c */ /* 0x000fda0003f0f008 */
[----:B-1----:R-:W-:Y:S05]  /*8120*/  @!P0 EXIT ;  /* 0x000000000000894d */ /* 0x002fea0003800000 */
[----:B------:R-:W-:Y:S01]  /*8130*/  BAR.SYNC.DEFER_BLOCKING 0x6, 0xa0 ;  /* 0x0182800000007b1d */ /* 0x000fe20000010000 */
[----:B------:R-:W-:Y:S01]  /*8140*/  IMAD.SHL.U32 R73, R99, 0x20, RZ ;  /* 0x0000002063497824 */ /* 0x000fe200078e00ff */
[----:B------:R-:W-:Y:S01]  /*8150*/  USHF.R.S32.HI UR53, URZ, 0x1f, UR5 ;  /* 0x0000001fff357899 */ /* 0x000fe20008011405 */
[----:B------:R-:W-:Y:S01]  /*8160*/  IMAD.SHL.U32 R0, R87, 0x400, RZ ;  /* 0x0000040057007824 */ /* 0x000fe200078e00ff */
[----:B------:R-:W-:Y:S01]  /*8170*/  CS2R R94, SRZ ;  /* 0x00000000005e7805 */ /* 0x000fe2000001ff00 */
[----:B------:R-:W-:Y:S01]  /*8180*/  IMAD.SHL.U32 R4, R99, 0x4, RZ ;  /* 0x0000000463047824 */ /* 0x000fe200078e00ff */
[----:B------:R-:W-:Y:S02]  /*8190*/  UMOV UR50, 0x400 ;  /* 0x0000040000327882 */ /* 0x000fe40000000000 */
[----:B------:R-:W1:Y:S01]  /*81a0*/  LDC.64 R84, c[0x0][0x9b0] ;  /* 0x00026c00ff547b82 */ /* 0x000e620000000a00 */
[----:B------:R-:W-:Y:S01]  /*81b0*/  ULEA UR50, UR37, UR50, 0x18 ;  /* 0x0000003225327291 */ /* 0x000fe2000f8ec0ff */
[C---:B------:R-:W-:Y:S01]  /*81c0*/  LOP3.LUT R97, R73.reuse, 0xb60, RZ, 0xc0, !PT ;  /* 0x00000b6049617812 */ /* 0x040fe200078ec0ff */
[----:B------:R-:W2:Y:S01]  /*81d0*/  LDCU.64 UR6, c[0x0][0x990] ;  /* 0x00013200ff0677ac */ /* 0x000ea20008000a00 */
[----:B------:R-:W-:Y:S01]  /*81e0*/  LOP3.LUT R5, R73, 0x80, RZ, 0xc0, !PT ;  /* 0x0000008049057812 */ /* 0x000fe200078ec0ff */
[----:B------:R-:W-:Y:S01]  /*81f0*/  IMAD.U32 R37, R99, 0x10000, RZ ;  /* 0x0001000063257824 */ /* 0x000fe200078e00ff */
[----:B------:R-:W-:Y:S01]  /*8200*/  LOP3.LUT R97, R97, 0x400, R0, 0xf8, !PT ;  /* 0x0000040061617812 */ /* 0x000fe200078ef800 */
[----:B------:R-:W-:Y:S01]  /*8210*/  IMAD.SHL.U32 R0, R87, 0x200000, RZ ;  /* 0x0020000057007824 */ /* 0x000fe200078e00ff */
[----:B------:R-:W3:Y:S01]  /*8220*/  LDC.64 R74, c[0x0][0x9a8] ;  /* 0x00026a00ff4a7b82 */ /* 0x000ee20000000a00 */
[----:B------:R-:W-:Y:S01]  /*8230*/  ULEA.HI UR53, UR53, UR5, URZ, 0x7 ;  /* 0x0000000535357291 */ /* 0x000fe2000f8f38ff */
[----:B------:R-:W-:Y:S01]  /*8240*/  LOP3.LUT P0, RZ, R73, 0x80, RZ, 0xc0, !PT ;  /* 0x0000008049ff7812 */ /* 0x000fe2000780c0ff */
[----:B------:R-:W-:Y:S01]  /*8250*/  UIADD3 UR4, UPT, UPT, UR50, 0x2400, URZ ;  /* 0x0000240032047890 */ /* 0x000fe2000fffe0ff */
[----:B------:R-:W-:Y:S01]  /*8260*/  LOP3.LUT R4, R5, 0x10, R4, 0xf8, !PT ;  /* 0x0000001005047812 */ /* 0x000fe200078ef804 */
[----:B------:R-:W-:Y:S01]  /*8270*/  UIADD3 UR5, UPT, UPT, UR50, 0x400, URZ ;  /* 0x0000040032057890 */ /* 0x000fe2000fffe0ff */
[----:B------:R-:W-:Y:S01]  /*8280*/  LOP3.LUT R0, R0, 0x200000, RZ, 0xc0, !PT ;  /* 0x0020000000007812 */ /* 0x000fe200078ec0ff */
[----:B------:R-:W-:Y:S01]  /*8290*/  IMAD.MOV.U32 R36, RZ, RZ, RZ ;  /* 0x000000ffff247224 */ /* 0x000fe200078e00ff */
[----:B------:R-:W-:Y:S01]  /*82a0*/  P2R R8, PR, RZ, 0x1 ;  /* 0x00000001ff087803 */ /* 0x000fe20000000000 */
[----:B------:R-:W4:Y:S01]  /*82b0*/  LDS R2, [UR50+0x3c0] ;  /* 0x0003c032ff027984 */ /* 0x000f220008000800 */
[----:B------:R-:W-:Y:S01]  /*82c0*/  LOP3.LUT R37, R0, 0x400000, R37, 0xf8, !PT ;  /* 0x0040000000257812 */ /* 0x000fe200078ef825 */
[----:B------:R-:W-:Y:S01]  /*82d0*/  IMAD.MOV.U32 R96, RZ, RZ, RZ ;  /* 0x000000ffff607224 */ /* 0x000fe200078e00ff */
[----:B------:R-:W-:Y:S01]  /*82e0*/  LOP3.LUT R97, R97, R4, RZ, 0xfc, !PT ;  /* 0x0000000461617212 */ /* 0x000fe200078efcff */
[----:B--2---:R-:W-:Y:S01]  /*82f0*/  IMAD.U32 R89, RZ, RZ, UR6 ;  /* 0x00000006ff597e24 */ /* 0x004fe2000f8e00ff */
[----:B------:R-:W-:Y:S01]  /*8300*/  LOP3.LUT R99, R99, 0x60, RZ, 0xc0, !PT ;  /* 0x0000006063637812 */ /* 0x000fe200078ec0ff */
[----:B------:R-:W-:Y:S01]  /*8310*/  IMAD.U32 R88, RZ, RZ, UR7 ;  /* 0x00000007ff587e24 */ /* 0x000fe2000f8e00ff */
[----:B------:R-:W2:Y:S01]  /*8320*/  LDCU UR62, c[0x0][0x370] ;  /* 0x00006e00ff3e77ac */ /* 0x000ea20008000800 */
[----:B------:R-:W-:-:S02]  /*8330*/  IMAD.U32 R100, RZ, RZ, UR5 ;  /* 0x00000005ff647e24 */ /* 0x000fc4000f8e00ff */
[----:B------:R-:W-:Y:S01]  /*8340*/  IMAD.MOV.U32 R93, RZ, RZ, RZ ;  /* 0x000000ffff5d7224 */ /* 0x000fe200078e00ff */
[----:B------:R-:W1:Y:S01]  /*8350*/  LDCU UR48, c[0x0][0xc0c] ;  /* 0x00018180ff3077ac */ /* 0x000e620008000800 */
[----:B------:R-:W-:Y:S01]  /*8360*/  IMAD.U32 R98, RZ, RZ, UR4 ;  /* 0x00000004ff627e24 */ /* 0x000fe2000f8e00ff */
[----:B------:R-:W1:Y:S01]  /*8370*/  LDCU UR38, c[0x0][0xc30] ;  /* 0x00018600ff2677ac */ /* 0x000e620008000800 */
[----:B------:R-:W1:Y:S01]  /*8380*/  LDCU.64 UR60, c[0x0][0x988] ;  /* 0x00013100ff3c77ac */ /* 0x000e620008000a00 */
[----:B------:R-:W1:Y:S01]  /*8390*/  LDCU.64 UR46, c[0x0][0xc28] ;  /* 0x00018500ff2e77ac */ /* 0x000e620008000a00 */
[----:B------:R-:W1:Y:S01]  /*83a0*/  LDCU.128 UR56, c[0x0][0xc10] ;  /* 0x00018200ff3877ac */ /* 0x000e620008000c00 */
[----:B------:R-:W1:Y:S01]  /*83b0*/  LDCU UR55, c[0x0][0x374] ;  /* 0x00006e80ff3777ac */ /* 0x000e620008000800 */
[----:B------:R-:W-:Y:S01]  /*83c0*/  USHF.R.S32.HI UR53, URZ, 0x7, UR53 ;  /* 0x00000007ff357899 */ /* 0x000fe20008011435 */
[C---:B----4-:R-:W-:Y:S01]  /*83d0*/  VIADD R3, R2.reuse, 0x40 ;  /* 0x0000004002037836 */ /* 0x050fe20000000000 */
[----:B------:R-:W-:-:S04]  /*83e0*/  LOP3.LUT R2, R2, 0xffff, RZ, 0xc0, !PT ;  /* 0x0000ffff02027812 */ /* 0x000fc800078ec0ff */
[----:B------:R-:W-:-:S05]  /*83f0*/  LOP3.LUT R3, R3, 0xffff, RZ, 0xc0, !PT ;  /* 0x0000ffff03037812 */ /* 0x000fca00078ec0ff */
[----:B-123--:R4:W-:Y:S02]  /*8400*/  STL.64 [R1], R2 ;  /* 0x0000000201007387 */ /* 0x00e9e40000100a00 */
.L_x_165:
[----:B----4-:R-:W-:Y:S04]  /*8410*/  SHF.L.U32 R3, R95, 0x1f, RZ ;  /* 0x0000001f5f037819 */ /* 0x010fe800000006ff */
[----:B-1----:R-:W1:Y:S02]  /*8420*/  SYNCS.PHASECHK.TRANS64.TRYWAIT P0, [UR50+0x370], R3 ;  /* 0x00037003ff0075a7 */ /* 0x002e640008001132 */
[----:B-1----:R-:W-:Y:S05]  /*8430*/  @!P0 BRA `(.L_x_139) ;  /* 0x0000004800808947 */ /* 0x002fea0003800000 */
.L_x_297:
[----:B------:R-:W2:Y:S01]  /*8440*/  LDS.128 R4, [UR50+0x3b0] ;  /* 0x0003b032ff047984 */ /* 0x000ea20008000c00 */
[----:B------:R-:W-:Y:S02]  /*8450*/  UIADD3 UR4, UPT, UPT, UR50, 0x378, URZ ;  /* 0x0000037832047890 */ /* 0x000fe4000fffe0ff */
[----:B------:R-:W-:Y:S02]  /*8460*/  UISETP.GE.AND UP0, UPT, UR39, 0x1, UPT ;  /* 0x000000012700788c */ /* 0x000fe4000bf06270 */
[----:B------:R-:W-:Y:S01]  /*8470*/  UPRMT UR4, URZ, 0x654, UR4 ;  /* 0x00000654ff047896 */ /* 0x000fe20008000004 */
        /* <DEDUP_REMOVED lines=10> */
[----:B------:R-:W-:Y:S01]  /*8520*/  PLOP3.LUT P0, PT, PT, PT, UP1, 0x80, 0x8 ;  /* 0x000000000008781c */ /* 0x000fe20003f0f018 */
[----:B------:R-:W-:Y:S11]  /*8530*/  UP2UR UR54, UPR, URZ, 0x2 ;  /* 0x00000002ff367883 */ /* 0x000ff60008000000 */
[----:B------:R-:W-:Y:S01]  /*8540*/  @!UPT UIADD3 URZ, UPT, UPT, URZ, URZ, URZ ;  /* 0x000000fffffff290 */ /* 0x000fe2000fffe0ff */
[----:B------:R-:W-:Y:S02]  /*8550*/  @P0 MOV R2, R4 ;  /* 0x0000000400020202 */ /* 0x000fe40000000f00 */
[----:B-1----:R-:W-:Y:S02]  /*8560*/  @P0 LOP3.LUT R0, R5, 0xffff, RZ, 0xc0, !PT ;  /* 0x0000ffff05000812 */ /* 0x002fe400078ec0ff */
[----:B------:R-:W-:Y:S02]  /*8570*/  @P0 R2UR UR6, R2 ;  /* 0x00000000020602ca */ /* 0x000fe400000e0000 */
[----:B------:R-:W-:Y:S01]  /*8580*/  @P0 R2UR UR5, R0 ;  /* 0x00000000000502ca */ /* 0x000fe200000e0000 */
[----:B------:R-:W-:Y:S05]  /*8590*/  IMAD.U32 R0, RZ, RZ, UR53 ;  /* 0x00000035ff007e24 */ /* 0x000fea000f8e00ff */
[----:B------:R-:W-:Y:S05]  /*85a0*/  IABS R2, R0 ;  /* 0x0000000000027213 */ /* 0x000fea0000000000 */
[----:B------:R-:W-:Y:S02]  /*85b0*/  @UP1 UMOV UR37, UR6 ;  /* 0x0000000600251c82 */ /* 0x000fe40008000000 */
[----:B------:R-:W-:Y:S01]  /*85c0*/  @UP1 UMOV UR36, UR5 ;  /* 0x0000000500241c82 */ /* 0x000fe20008000000 */
[----:B------:R-:W-:Y:S05]  /*85d0*/  BRA.U !UP0, `(.L_x_140) ;  /* 0x0000000108cc7547 */ /* 0x000fea000b800000 */
[----:B------:R-:W1:Y:S01]  /*85e0*/  LDCU UR9, c[0x0][0xc20] ;  /* 0x00018400ff0977ac */ /* 0x000e620008000800 */
[----:B------:R-:W-:Y:S02]  /*85f0*/  UIMAD.WIDE.U32 UR4, UR55, UR59, URZ ;  /* 0x0000003b370472a5 */ /* 0x000fe4000f8e00ff */
[----:B------:R-:W-:Y:S02]  /*8600*/  UIMAD.WIDE.U32 UR6, UR62, UR56, URZ ;  /* 0x000000383e0672a5 */ /* 0x000fe4000f8e00ff */
[----:B------:R-:W-:Y:S02]  /*8610*/  UIMAD.WIDE.U32 UR10, UR36, UR59, URZ ;  /* 0x0000003b240a72a5 */ /* 0x000fe4000f8e00ff */
[----:B------:R-:W-:Y:S02]  /*8620*/  UISETP.NE.AND UP0, UPT, UR58, 0x1, UPT ;  /* 0x000000013a00788c */ /* 0x000fe4000bf05270 */
[----:B------:R-:W-:Y:S02]  /*8630*/  UISETP.NE.AND UP1, UPT, UR48, 0x1, UPT ;  /* 0x000000013000788c */ /* 0x000fe4000bf25270 */
[----:B------:R-:W-:Y:S02]  /*8640*/  UISETP.NE.AND UP2, UPT, UR39, 0x1, UPT ;  /* 0x000000012700788c */ /* 0x000fe4000bf45270 */
[----:B------:R-:W-:Y:S01]  /*8650*/  UIMAD.WIDE.U32 UR12, UR37, UR56, URZ ;  /* 0x00000038250c72a5 */ /* 0x000fe2000f8e00ff */
[----:B------:R-:W-:Y:S01]  /*8660*/  UMOV UR4, UR5 ;  /* 0x0000000500047c82 */ /* 0x000fe20008000000 */
[----:B------:R-:W-:Y:S01]  /*8670*/  UMOV UR6, UR11 ;  /* 0x0000000b00067c82 */ /* 0x000fe20008000000 */
[----:B-1----:R-:W-:Y:S03]  /*8680*/  USHF.R.U32.HI UR8, URZ, UR9, UR4 ;  /* 0x00000009ff087299 */ /* 0x002fe60008011604 */
[----:B------:R-:W-:Y:S02]  /*8690*/  UMOV UR4, UR7 ;  /* 0x0000000700047c82 */ /* 0x000fe40008000000 */
[----:B------:R-:W-:Y:S02]  /*86a0*/  USHF.R.U32.HI UR5, URZ, UR57, UR4 ;  /* 0x00000039ff057299 */ /* 0x000fe40008011604 */
[----:B------:R-:W-:Y:S02]  /*86b0*/  USEL UR4, UR55, UR8, !UP0 ;  /* 0x0000000837047287 */ /* 0x000fe4000c000000 */
[----:B------:R-:W-:Y:S02]  /*86c0*/  USHF.R.U32.HI UR8, URZ, UR9, UR6 ;  /* 0x00000009ff087299 */ /* 0x000fe40008011606 */
[----:B------:R-:W-:Y:S02]  /*86d0*/  UIMAD.WIDE.U32 UR6, UR4, UR46, URZ ;  /* 0x0000002e040672a5 */ /* 0x000fe4000f8e00ff */
[----:B------:R-:W-:Y:S02]  /*86e0*/  USEL UR9, UR62, UR5, !UP1 ;  /* 0x000000053e097287 */ /* 0x000fe4000c800000 */
[----:B------:R-:W-:Y:S02]  /*86f0*/  USEL UR8, UR36, UR8, !UP0 ;  /* 0x0000000824087287 */ /* 0x000fe4000c000000 */
[----:B------:R-:W-:Y:S01]  /*8700*/  UIMAD.WIDE.U32 UR10, UR9, UR46, URZ ;  /* 0x0000002e090a72a5 */ /* 0x000fe2000f8e00ff */
[----:B------:R-:W-:Y:S01]  /*8710*/  UMOV UR6, UR7 ;  /* 0x0000000700067c82 */ /* 0x000fe20008000000 */
[----:B------:R-:W-:Y:S01]  /*8720*/  UMOV UR5, UR13 ;  /* 0x0000000d00057c82 */ /* 0x000fe20008000000 */
[----:B------:R-:W-:Y:S02]  /*8730*/  @UP2 USHF.R.U32.HI UR4, URZ, UR47, UR6 ;  /* 0x0000002fff042299 */ /* 0x000fe40008011606 */
[----:B------:R-:W-:Y:S02]  /*8740*/  USHF.R.U32.HI UR5, URZ, UR57, UR5 ;  /* 0x00000039ff057299 */ /* 0x000fe40008011605 */
[----:B------:R-:W-:Y:S02]  /*8750*/  UIMAD UR4, UR39, UR4, URZ ;  /* 0x00000004270472a4 */ /* 0x000fe4000f8e02ff */
[----:B------:R-:W-:Y:S02]  /*8760*/  USEL UR5, UR37, UR5, !UP1 ;  /* 0x0000000525057287 */ /* 0x000fe4000c800000 */
[----:B------:R-:W-:Y:S01]  /*8770*/  UISETP.GE.AND UP0, UPT, UR8, UR4, UPT ;  /* 0x000000040800728c */ /* 0x000fe2000bf06270 */
[----:B------:R-:W-:Y:S01]  /*8780*/  UMOV UR6, UR11 ;  /* 0x0000000b00067c82 */ /* 0x000fe20008000000 */
[----:B------:R-:W-:Y:S02]  /*8790*/  UIMAD.WIDE.U32 UR10, UR8, UR46, URZ ;  /* 0x0000002e080a72a5 */ /* 0x000fe4000f8e00ff */
[----:B------:R-:W-:Y:S04]  /*87a0*/  @UP2 USHF.R.U32.HI UR9, URZ, UR47, UR6 ;  /* 0x0000002fff092299 */ /* 0x000fe80008011606 */
[----:B------:R-:W-:Y:S01]  /*87b0*/  UIMAD UR6, UR39, UR9, URZ ;  /* 0x00000009270672a4 */ /* 0x000fe2000f8e02ff */
[----:B------:R-:W-:Y:S03]  /*87c0*/  UMOV UR4, UR11 ;  /* 0x0000000b00047c82 */ /* 0x000fe60008000000 */
[----:B------:R-:W-:Y:S02]  /*87d0*/  UISETP.GE.OR UP0, UPT, UR5, UR6, UP0 ;  /* 0x000000060500728c */ /* 0x000fe40008706670 */
[----:B------:R-:W-:Y:S02]  /*87e0*/  USHF.R.U32.HI UR4, URZ, UR47, UR4 ;  /* 0x0000002fff047299 */ /* 0x000fe40008011604 */
[----:B------:R-:W-:Y:S02]  /*87f0*/  UIMAD.WIDE.U32 UR6, UR5, UR46, URZ ;  /* 0x0000002e050672a5 */ /* 0x000fe4000f8e00ff */
[----:B------:R-:W-:Y:S02]  /*8800*/  USEL UR11, UR8, UR4, !UP2 ;  /* 0x00000004080b7287 */ /* 0x000fe4000d000000 */
[----:B------:R-:W-:Y:S02]  /*8810*/  UIADD3 UR6, UPT, UPT, -UR5, URZ, URZ ;  /* 0x000000ff05067290 */ /* 0x000fe4000fffe1ff */
[----:B------:R-:W-:Y:S02]  /*8820*/  UIADD3 UR10, UPT, UPT, -UR11, URZ, URZ ;  /* 0x000000ff0b0a7290 */ /* 0x000fe4000fffe1ff */
[----:B------:R-:W-:Y:S02]  /*8830*/  UIMAD UR6, UR48, UR6, UR37 ;  /* 0x00000006300672a4 */ /* 0x000fe4000f8e0225 */
[----:B------:R-:W-:Y:S01]  /*8840*/  UIMAD UR10, UR39, UR10, UR8 ;  /* 0x0000000a270a72a4 */ /* 0x000fe2000f8e0208 */
[----:B------:R-:W-:Y:S01]  /*8850*/  @!UP0 UMOV UR4, UR7 ;  /* 0x0000000700048c82 */ /* 0x000fe20008000000 */
[----:B------:R-:W-:Y:S02]  /*8860*/  UIADD3 UR7, UPT, UPT, -UR8, URZ, URZ ;  /* 0x000000ff08077290 */ /* 0x000fe4000fffe1ff */
[----:B------:R-:W-:Y:S04]  /*8870*/  @!UP0 USHF.R.U32.HI UR4, URZ, UR47, UR4 ;  /* 0x0000002fff048299 */ /* 0x000fe80008011604 */
[----:B------:R-:W-:Y:S04]  /*8880*/  @!UP0 USEL UR4, UR5, UR4, !UP2 ;  /* 0x0000000405048287 */ /* 0x000fe8000d000000 */
[----:B------:R-:W-:Y:S02]  /*8890*/  @!UP0 UIMAD UR9, UR9, UR10, UR4 ;  /* 0x0000000a090982a4 */ /* 0x000fe4000f8e0204 */
[----:B------:R-:W-:Y:S02]  /*88a0*/  @!UP0 UIADD3 UR10, UPT, UPT, UR11, -UR4, URZ ;  /* 0x800000040b0a8290 */ /* 0x000fe4000fffe0ff */
[----:B------:R-:W-:Y:S02]  /*88b0*/  UIMAD UR4, UR58, UR7, UR36 ;  /* 0x000000073a0472a4 */ /* 0x000fe4000f8e0224 */
[----:B------:R-:W-:Y:S03]  /*88c0*/  @!UP0 UIMAD UR8, UR10, UR39, UR5 ;  /* 0x000000270a0882a4 */ /* 0x000fe6000f8e0205 */
[----:B------:R-:W-:Y:S02]  /*88d0*/  @!UP0 UMOV UR5, UR9 ;  /* 0x0000000900058c82 */ /* 0x000fe40008000000 */
[----:B------:R-:W-:Y:S02]  /*88e0*/  UIMAD UR37, UR5, UR48, UR6 ;  /* 0x00000030052572a4 */ /* 0x000fe4000f8e0206 */
[----:B------:R-:W-:Y:S11]  /*88f0*/  UIMAD UR36, UR8, UR58, UR4 ;  /* 0x0000003a082472a4 */ /* 0x000ff6000f8e0204 */
[----:B------:R-:W-:Y:S01]  /*8900*/  @!UPT UIADD3 URZ, UPT, UPT, URZ, URZ, URZ ;  /* 0x000000fffffff290 */ /* 0x000fe2000fffe0ff */
.L_x_140:
[----:B------:R-:W1:Y:S01]  /*8910*/  LDCU UR17, c[0x0][0x388] ;  /* 0x00007100ff1177ac */ /* 0x000e620008000800 */
[----:B------:R-:W-:Y:S02]  /*8920*/  R2UR UR6, R2 ;  /* 0x00000000020672ca */ /* 0x000fe400000e0000 */
[----:B------:R-:W-:Y:S01]  /*8930*/  LEA R2, R36, UR49, 0x2 ;  /* 0x0000003124027c11 */ /* 0x000fe2000f8e10ff */
[----:B------:R-:W2:Y:S01]  /*8940*/  LDCU UR16, c[0x0][0x38c] ;  /* 0x00007180ff1077ac */ /* 0x000ea20008000800 */
[----:B------:R-:W-:Y:S02]  /*8950*/  IABS R0, R0 ;  /* 0x0000000000007213 */ /* 0x000fe40000000000 */
[----:B------:R-:W-:Y:S01]  /*8960*/  @P0 SHF.R.U32.HI R4, RZ, 0x10, R5 ;  /* 0x00000010ff040819 */ /* 0x000fe20000011605 */
[----:B------:R-:W-:Y:S01]  /*8970*/  UIADD3 UR11, UPT, UPT, UR50, 0x400, URZ ;  /* 0x00000400320b7890 */ /* 0x000fe2000fffe0ff */
[----:B------:R-:W5:Y:S01]  /*8980*/  LDL R2, [R2] ;  /* 0x0000000002027983 */ /* 0x000f620000100800 */
[----:B------:R-:W-:Y:S01]  /*8990*/  USHF.L.U32 UR42, UR20, 0x6, URZ ;  /* 0x00000006142a7899 */ /* 0x000fe200080006ff */
[----:B------:R-:W-:Y:S01]  /*89a0*/  IMAD.MOV R0, RZ, RZ, -R0 ;  /* 0x000000ffff007224 */ /* 0x000fe200078e0a00 */
[----:B------:R-:W-:Y:S02]  /*89b0*/  @P0 R2UR UR63, R4 ;  /* 0x00000000043f02ca */ /* 0x000fe400000e0000 */
[----:B------:R-:W3:Y:S10]  /*89c0*/  I2F.RP R10, UR6 ;  /* 0x00000006000a7d06 */ /* 0x000ef40008209400 */
[----:B---3--:R-:W3:Y:S01]  /*89d0*/  MUFU.RCP R3, R10 ;  /* 0x0000000a00037308 */ /* 0x008ee20000001000 */
[----:B-1----:R-:W-:Y:S02]  /*89e0*/  IMAD.U32 R8, RZ, RZ, UR17 ;  /* 0x00000011ff087e24 */ /* 0x002fe4000f8e00ff */
[----:B---3--:R-:W-:Y:S07]  /*89f0*/  VIADD R9, R3, 0xffffffe ;  /* 0x0ffffffe03097836 */ /* 0x008fee0000000000 */
[----:B------:R-:W1:Y:S02]  /*8a00*/  F2I.FTZ.U32.TRUNC.NTZ R3, R9 ;  /* 0x0000000900037305 */ /* 0x000e64000021f000 */
[----:B-1----:R-:W-:Y:S02]  /*8a10*/  R2UR UR5, R3 ;  /* 0x00000000030572ca */ /* 0x002fe400000e0000 */
[----:B------:R-:W-:Y:S01]  /*8a20*/  IABS R3, R8 ;  /* 0x0000000800037213 */ /* 0x000fe20000000000 */
[----:B------:R-:W-:Y:S03]  /*8a30*/  IMAD.U32 R8, RZ, RZ, UR18 ;  /* 0x00000012ff087e24 */ /* 0x000fe6000f8e00ff */
[----:B------:R-:W-:Y:S02]  /*8a40*/  R2UR UR7, R3 ;  /* 0x00000000030772ca */ /* 0x000fe400000e0000 */
[----:B------:R-:W-:Y:S04]  /*8a50*/  IABS R8, R8 ;  /* 0x0000000800087213 */ /* 0x000fe80000000000 */
[----:B------:R-:W-:Y:S01]  /*8a60*/  R2UR UR9, R8 ;  /* 0x00000000080972ca */ /* 0x000fe200000e0000 */
[----:B------:R-:W-:Y:S04]  /*8a70*/  UIADD3 UR4, UPT, UPT, URZ, -UR5, URZ ;  /* 0x80000005ff047290 */ /* 0x000fe8000fffe0ff */
[----:B------:R-:W-:Y:S02]  /*8a80*/  UIMAD UR8, UR4, UR6, URZ ;  /* 0x00000006040872a4 */ /* 0x000fe4000f8e02ff */
[----:B------:R-:W1:Y:S01]  /*8a90*/  I2F.RP R3, UR7 ;  /* 0x0000000700037d06 */ /* 0x000e620008209400 */
[----:B------:R-:W-:Y:S02]  /*8aa0*/  UMOV UR4, URZ ;  /* 0x000000ff00047c82 */ /* 0x000fe40008000000 */
[----:B------:R-:W-:Y:S02]  /*8ab0*/  UIMAD.WIDE.U32 UR4, UR5, UR8, UR4 ;  /* 0x00000008050472a5 */ /* 0x000fe4000f8e0004 */
[----:B------:R-:W-:Y:S05]  /*8ac0*/  R2UR UR8, R0 ;  /* 0x00000000000872ca */ /* 0x000fea00000e0000 */
[----:B------:R-:W-:Y:S02]  /*8ad0*/  UMOV UR4, UR5 ;  /* 0x0000000500047c82 */ /* 0x000fe40008000000 */
[----:B------:R-:W-:Y:S01]  /*8ae0*/  UIMAD.WIDE.U32 UR4, UR4, UR9, URZ ;  /* 0x00000009040472a5 */ /* 0x000fe2000f8e00ff */
[----:B-1----:R-:W1:Y:S06]  /*8af0*/  MUFU.RCP R3, R3 ;  /* 0x0000000300037308 */ /* 0x002e6c0000001000 */
[----:B------:R-:W-:Y:S02]  /*8b00*/  UMOV UR43, UR5 ;  /* 0x00000005002b7c82 */ /* 0x000fe40008000000 */
[----:B------:R-:W-:Y:S04]  /*8b10*/  UIMAD UR4, UR43, UR8, UR9 ;  /* 0x000000082b0472a4 */ /* 0x000fe8000f8e0209 */
[----:B------:R-:W-:Y:S01]  /*8b20*/  UISETP.GT.U32.AND UP0, UPT, UR6, UR4, UPT ;  /* 0x000000040600728c */ /* 0x000fe2000bf04070 */
[----:B-1----:R-:W-:Y:S10]  /*8b30*/  VIADD R8, R3, 0xffffffe ;  /* 0x0ffffffe03087836 */ /* 0x002ff40000000000 */
[----:B------:R-:W-:Y:S01]  /*8b40*/  @!UP0 UIADD3 UR4, UPT, UPT, UR4, -UR6, URZ ;  /* 0x8000000604048290 */ /* 0x000fe2000fffe0ff */
[----:B------:R-:W1:Y:S01]  /*8b50*/  F2I.FTZ.U32.TRUNC.NTZ R0, R8 ;  /* 0x0000000800007305 */ /* 0x000e62000021f000 */
[----:B------:R-:W-:Y:S02]  /*8b60*/  @!UP0 UIADD3 UR43, UPT, UPT, UR43, 0x1, URZ ;  /* 0x000000012b2b8890 */ /* 0x000fe4000fffe0ff */
[----:B------:R-:W-:Y:S02]  /*8b70*/  UISETP.GE.U32.AND UP2, UPT, UR4, UR6, UPT ;  /* 0x000000060400728c */ /* 0x000fe4000bf46070 */
[----:B------:R-:W-:Y:S02]  /*8b80*/  ULOP3.LUT UR4, UR18, UR53, URZ, 0x3c, !UPT ;  /* 0x0000003512047292 */ /* 0x000fe4000f8e3cff */
[----:B------:R-:W-:Y:S02]  /*8b90*/  UISETP.NE.AND UP0, UPT, UR53, URZ, UPT ;  /* 0x000000ff3500728c */ /* 0x000fe4000bf05270 */
[----:B------:R-:W-:Y:S05]  /*8ba0*/  UISETP.GE.AND UP1, UPT, UR4, URZ, UPT ;  /* 0x000000ff0400728c */ /* 0x000fea000bf26270 */
[----:B------:R-:W-:Y:S01]  /*8bb0*/  @UP2 UIADD3 UR43, UPT, UPT, UR43, 0x1, URZ ;  /* 0x000000012b2b2890 */ /* 0x000fe2000fffe0ff */
[----:B-1----:R-:W-:Y:S05]  /*8bc0*/  R2UR UR5, R0 ;  /* 0x00000000000572ca */ /* 0x002fea00000e0000 */
[----:B------:R-:W-:Y:S02]  /*8bd0*/  @!UP1 UIADD3 UR43, UPT, UPT, -UR43, URZ, URZ ;  /* 0x000000ff2b2b9290 */ /* 0x000fe4000fffe1ff */
[----:B------:R-:W-:Y:S06]  /*8be0*/  @!UP0 ULOP3.LUT UR43, URZ, UR53, URZ, 0x33, !UPT ;  /* 0x00000035ff2b8292 */ /* 0x000fec000f8e33ff */
[----:B------:R-:W-:Y:S01]  /*8bf0*/  UIADD3 UR4, UPT, UPT, URZ, -UR5, URZ ;  /* 0x80000005ff047290 */ /* 0x000fe2000fffe0ff */
[----:B------:R-:W-:Y:S03]  /*8c00*/  IMAD.U32 R0, RZ, RZ, UR43 ;  /* 0x0000002bff007e24 */ /* 0x000fe6000f8e00ff */
[----:B------:R-:W-:Y:S02]  /*8c10*/  UIMAD UR6, UR4, UR7, URZ ;  /* 0x00000007040672a4 */ /* 0x000fe4000f8e02ff */
[----:B------:R-:W-:Y:S01]  /*8c20*/  IABS R0, R0 ;  /* 0x0000000000007213 */ /* 0x000fe20000000000 */
[----:B------:R-:W-:Y:S02]  /*8c30*/  UMOV UR4, URZ ;  /* 0x000000ff00047c82 */ /* 0x000fe40008000000 */
[----:B------:R-:W-:Y:S01]  /*8c40*/  UIMAD.WIDE.U32 UR4, UR5, UR6, UR4 ;  /* 0x00000006050472a5 */ /* 0x000fe2000f8e0004 */
[----:B------:R-:W-:Y:S01]  /*8c50*/  R2UR UR8, R0 ;  /* 0x00000000000872ca */ /* 0x000fe200000e0000 */
[----:B--2---:R-:W-:Y:S05]  /*8c60*/  IMAD.U32 R0, RZ, RZ, UR16 ;  /* 0x00000010ff007e24 */ /* 0x004fea000f8e00ff */
[----:B------:R-:W-:Y:S01]  /*8c70*/  UMOV UR4, UR5 ;  /* 0x0000000500047c82 */ /* 0x000fe20008000000 */
[----:B------:R-:W-:Y:S04]  /*8c80*/  IABS R9, R0 ;  /* 0x0000000000097213 */ /* 0x000fe80000000000 */
[----:B------:R-:W1:Y:S02]  /*8c90*/  I2F.RP R0, R9 ;  /* 0x0000000900007306 */ /* 0x000e640000209400 */
[----:B------:R-:W-:Y:S07]  /*8ca0*/  UIMAD.WIDE.U32 UR4, UR4, UR8, URZ ;  /* 0x00000008040472a5 */ /* 0x000fee000f8e00ff */
[----:B------:R-:W-:Y:S02]  /*8cb0*/  UMOV UR44, UR5 ;  /* 0x00000005002c7c82 */ /* 0x000fe40008000000 */
[----:B------:R-:W-:Y:S04]  /*8cc0*/  UIADD3 UR4, UPT, UPT, -UR44, URZ, URZ ;  /* 0x000000ff2c047290 */ /* 0x000fe8000fffe1ff */
[----:B------:R-:W-:Y:S01]  /*8cd0*/  UIMAD UR4, UR7, UR4, UR8 ;  /* 0x00000004070472a4 */ /* 0x000fe2000f8e0208 */
[----:B-1----:R-:W1:Y:S03]  /*8ce0*/  MUFU.RCP R0, R0 ;  /* 0x0000000000007308 */ /* 0x002e660000001000 */
[----:B------:R-:W-:Y:S11]  /*8cf0*/  UISETP.GT.U32.AND UP0, UPT, UR7, UR4, UPT ;  /* 0x000000040700728c */ /* 0x000ff6000bf04070 */
[----:B------:R-:W-:Y:S02]  /*8d00*/  @!UP0 UIADD3 UR4, UPT, UPT, UR4, -UR7, URZ ;  /* 0x8000000704048290 */ /* 0x000fe4000fffe0ff */
[----:B------:R-:W-:Y:S01]  /*8d10*/  @!UP0 UIADD3 UR44, UPT, UPT, UR44, 0x1, URZ ;  /* 0x000000012c2c8890 */ /* 0x000fe2000fffe0ff */
[----:B-1----:R-:W-:Y:S01]  /*8d20*/  VIADD R10, R0, 0xffffffe ;  /* 0x0ffffffe000a7836 */ /* 0x002fe20000000000 */
[----:B------:R-:W-:Y:S02]  /*8d30*/  UISETP.GE.U32.AND UP1, UPT, UR4, UR7, UPT ;  /* 0x000000070400728c */ /* 0x000fe4000bf26070 */
[----:B------:R-:W-:Y:S01]  /*8d40*/  ULOP3.LUT UR4, UR43, UR17, URZ, 0x3c, !UPT ;  /* 0x000000112b047292 */ /* 0x000fe2000f8e3cff */
[----:B------:R-:W1:Y:S03]  /*8d50*/  F2I.FTZ.U32.TRUNC.NTZ R11, R10 ;  /* 0x0000000a000b7305 */ /* 0x000e66000021f000 */
[----:B------:R-:W-:Y:S05]  /*8d60*/  UISETP.GE.AND UP0, UPT, UR4, URZ, UPT ;  /* 0x000000ff0400728c */ /* 0x000fea000bf06270 */
[----:B------:R-:W-:Y:S02]  /*8d70*/  @UP1 UIADD3 UR44, UPT, UPT, UR44, 0x1, URZ ;  /* 0x000000012c2c1890 */ /* 0x000fe4000fffe0ff */
[----:B------:R-:W-:Y:S04]  /*8d80*/  UISETP.NE.AND UP1, UPT, UR17, URZ, UPT ;  /* 0x000000ff1100728c */ /* 0x000fe8000bf25270 */
[----:B------:R-:W-:Y:S01]  /*8d90*/  @!UP0 UIADD3 UR44, UPT, UPT, -UR44, URZ, URZ ;  /* 0x000000ff2c2c8290 */ /* 0x000fe2000fffe1ff */
[--C-:B-1----:R-:W-:Y:S02]  /*8da0*/  IMAD.MOV R8, RZ, RZ, -R11.reuse ;  /* 0x000000ffff087224 */ /* 0x102fe400078e0a0b */
[----:B------:R-:W-:Y:S02]  /*8db0*/  IMAD.MOV.U32 R10, RZ, RZ, RZ ;  /* 0x000000ffff0a7224 */ /* 0x000fe400078e00ff */
[----:B------:R-:W-:Y:S02]  /*8dc0*/  IMAD R3, R8, R9, RZ ;  /* 0x0000000908037224 */ /* 0x000fe400078e02ff */
[----:B------:R-:W-:Y:S02]  /*8dd0*/  @!UP1 ULOP3.LUT UR44, URZ, UR17, URZ, 0x33, !UPT ;  /* 0x00000011ff2c9292 */ /* 0x000fe4000f8e33ff */
[----:B------:R-:W-:Y:S01]  /*8de0*/  UISETP.NE.AND UP1, UPT, UR38, 0x1, UPT ;  /* 0x000000012600788c */ /* 0x000fe2000bf25270 */
[----:B------:R-:W-:Y:S04]  /*8df0*/  IMAD.HI.U32 R11, R11, R3, R10 ;  /* 0x000000030b0b7227 */ /* 0x000fe800078e000a */
[----:B------:R-:W-:Y:S05]  /*8e00*/  IMAD.U32 R0, RZ, RZ, UR44 ;  /* 0x0000002cff007e24 */ /* 0x000fea000f8e00ff */
[----:B------:R-:W-:Y:S01]  /*8e10*/  IABS R0, R0 ;  /* 0x0000000000007213 */ /* 0x000fe20000000000 */
[----:B------:R-:W1:Y:S04]  /*8e20*/  @!UP1 LDCU.128 UR12, c[0x0][0xc10] ;  /* 0x00018200ff0c97ac */ /* 0x000e680008000c00 */
[----:B------:R-:W-:Y:S01]  /*8e30*/  IMAD.HI.U32 R11, R11, R0, RZ ;  /* 0x000000000b0b7227 */ /* 0x000fe200078e00ff */
[----:B------:R-:W2:Y:S03]  /*8e40*/  @!UP1 LDCU UR10, c[0x0][0xc20] ;  /* 0x00018400ff0a97ac */ /* 0x000ea60008000800 */
[----:B------:R-:W-:Y:S01]  /*8e50*/  IMAD.MOV R3, RZ, RZ, -R11 ;  /* 0x000000ffff037224 */ /* 0x000fe200078e0a0b */
[----:B------:R-:W3:Y:S03]  /*8e60*/  @!UP1 LDCU UR5, c[0x0][0xc0c] ;  /* 0x00018180ff0597ac */ /* 0x000ee60008000800 */
[C---:B------:R-:W-:Y:S01]  /*8e70*/  IMAD R0, R9.reuse, R3, R0 ;  /* 0x0000000309007224 */ /* 0x040fe200078e0200 */
[----:B-1----:R-:W-:Y:S04]  /*8e80*/  UIMAD.WIDE.U32 UR6, UR36, UR15, URZ ;  /* 0x0000000f240672a5 */ /* 0x002fe8000f8e00ff */
[----:B------:R-:W-:Y:S01]  /*8e90*/  ISETP.GT.U32.AND P1, PT, R9, R0, PT ;  /* 0x000000000900720c */ /* 0x000fe20003f24070 */
[----:B------:R-:W-:Y:S02]  /*8ea0*/  UIMAD.WIDE.U32 UR8, UR37, UR12, URZ ;  /* 0x0000000c250872a5 */ /* 0x000fe4000f8e00ff */
[----:B------:R-:W-:Y:S02]  /*8eb0*/  @!UP1 UISETP.NE.AND UP0, UPT, UR14, 0x1, UPT ;  /* 0x000000010e00988c */ /* 0x000fe4000bf05270 */
[----:B------:R-:W-:Y:S01]  /*8ec0*/  ULOP3.LUT UR8, UR44, UR16, URZ, 0x3c, !UPT ;  /* 0x000000102c087292 */ /* 0x000fe2000f8e3cff */
[----:B------:R-:W-:Y:S02]  /*8ed0*/  @!UP1 UMOV UR6, UR7 ;  /* 0x0000000700069c82 */ /* 0x000fe40008000000 */
[----:B------:R-:W-:Y:S01]  /*8ee0*/  @!UP1 UMOV UR4, UR9 ;  /* 0x0000000900049c82 */ /* 0x000fe20008000000 */
[----:B--2---:R-:W-:Y:S02]  /*8ef0*/  @!UP1 USHF.R.U32.HI UR6, URZ, UR10, UR6 ;  /* 0x0000000aff069299 */ /* 0x004fe40008011606 */
[----:B---3--:R-:W-:Y:S02]  /*8f00*/  @!UP1 UISETP.NE.AND UP2, UPT, UR5, 0x1, UPT ;  /* 0x000000010500988c */ /* 0x008fe4000bf45270 */
[----:B------:R-:W-:Y:S01]  /*8f10*/  @!UP1 USEL UR6, UR36, UR6, !UP0 ;  /* 0x0000000624069287 */ /* 0x000fe2000c000000 */
[----:B------:R-:W-:Y:S01]  /*8f20*/  @!P1 IMAD.IADD R0, R0, 0x1, -R9 ;  /* 0x0000000100009824 */ /* 0x000fe200078e0a09 */
[----:B------:R-:W-:Y:S01]  /*8f30*/  UISETP.GE.AND UP0, UPT, UR8, URZ, UPT ;  /* 0x000000ff0800728c */ /* 0x000fe2000bf06270 */
[----:B------:R-:W-:Y:S01]  /*8f40*/  @!P1 VIADD R11, R11, 0x1 ;  /* 0x000000010b0b9836 */ /* 0x000fe20000000000 */
[----:B------:R-:W-:Y:S02]  /*8f50*/  @!UP1 USHF.R.U32.HI UR4, URZ, UR13, UR4 ;  /* 0x0000000dff049299 */ /* 0x000fe40008011604 */
[----:B------:R-:W-:Y:S02]  /*8f60*/  ISETP.GE.U32.AND P2, PT, R0, R9, PT ;  /* 0x000000090000720c */ /* 0x000fe40003f46070 */
[----:B------:R-:W-:Y:S02]  /*8f70*/  @!UP1 USEL UR7, UR37, UR4, !UP2 ;  /* 0x0000000425079287 */ /* 0x000fe4000d000000 */
[----:B------:R-:W-:Y:S02]  /*8f80*/  UISETP.NE.AND UP2, UPT, UR16, URZ, UPT ;  /* 0x000000ff1000728c */ /* 0x000fe4000bf45270 */
[----:B------:R-:W-:Y:S02]  /*8f90*/  @!UP1 UIADD3 UR4, UPT, UPT, -UR7, UR6, URZ ;  /* 0x0000000607049290 */ /* 0x000fe4000fffe1ff */
[----:B------:R-:W-:Y:S02]  /*8fa0*/  @!UP1 UIADD3 UR6, UPT, UPT, UR7, -UR6, URZ ;  /* 0x8000000607069290 */ /* 0x000fe4000fffe0ff */
[----:B------:R-:W-:Y:S02]  /*8fb0*/  @!UP1 UIMAD UR37, UR4, UR5, UR37 ;  /* 0x00000005042592a4 */ /* 0x000fe4000f8e0225 */
[----:B------:R-:W-:Y:S01]  /*8fc0*/  UIADD3 UR4, UPT, UPT, -UR43, URZ, URZ ;  /* 0x000000ff2b047290 */ /* 0x000fe2000fffe1ff */
[----:B------:R-:W-:Y:S01]  /*8fd0*/  @P2 VIADD R11, R11, 0x1 ;  /* 0x000000010b0b2836 */ /* 0x000fe20000000000 */
[----:B------:R-:W-:Y:S02]  /*8fe0*/  @!UP1 UIMAD UR36, UR6, UR14, UR36 ;  /* 0x0000000e062492a4 */ /* 0x000fe4000f8e0224 */
[----:B------:R-:W-:Y:S02]  /*8ff0*/  UIMAD UR5, UR53, UR4, UR18 ;  /* 0x00000004350572a4 */ /* 0x000fe4000f8e0212 */
[----:B------:R-:W-:Y:S01]  /*9000*/  UIADD3 UR4, UPT, UPT, -UR44, URZ, URZ ;  /* 0x000000ff2c047290 */ /* 0x000fe2000fffe1ff */
[----:B------:R-:W-:Y:S01]  /*9010*/  R2UR UR45, R11 ;  /* 0x000000000b2d72ca */ /* 0x000fe200000e0000 */
[----:B------:R-:W-:Y:S02]  /*9020*/  USHF.L.U32 UR51, UR5, 0x7, URZ ;  /* 0x0000000705337899 */ /* 0x000fe400080006ff */
[----:B------:R-:W-:Y:S10]  /*9030*/  UIMAD UR43, UR17, UR4, UR43 ;  /* 0x00000004112b72a4 */ /* 0x000ff4000f8e022b */
[----:B------:R-:W-:Y:S02]  /*9040*/  @!UP0 UIADD3 UR45, UPT, UPT, -UR45, URZ, URZ ;  /* 0x000000ff2d2d8290 */ /* 0x000fe4000fffe1ff */
[----:B------:R-:W-:Y:S02]  /*9050*/  ULOP3.LUT UP0, URZ, UR11, 0x90, URZ, 0xc0, !UPT ;  /* 0x000000900bff7892 */ /* 0x000fe4000f80c0ff */
[----:B------:R-:W-:Y:S04]  /*9060*/  @!UP2 ULOP3.LUT UR45, URZ, UR16, URZ, 0x33, !UPT ;  /* 0x00000010ff2da292 */ /* 0x000fe8000f8e33ff */
[----:B------:R-:W-:Y:S04]  /*9070*/  UIADD3 UR6, UPT, UPT, -UR45, URZ, URZ ;  /* 0x000000ff2d067290 */ /* 0x000fe8000fffe1ff */
[----:B------:R-:W-:Y:S01]  /*9080*/  UIMAD UR44, UR16, UR6, UR44 ;  /* 0x00000006102c72a4 */ /* 0x000fe2000f8e022c */
[----:B------:R-:W-:Y:S11]  /*9090*/  BRA.U !UP0, `(.L_x_141) ;  /* 0x0000000108407547 */ /* 0x000ff6000b800000 */
[----:B------:R-:W1:Y:S01]  /*90a0*/  LDCU.64 UR8, c[0x4][0x80] ;  /* 0x01001000ff0877ac */ /* 0x000e620008000a00 */
[----:B------:R-:W-:Y:S01]  /*90b0*/  MOV R15, 0x0 ;  /* 0x00000000000f7802 */ /* 0x000fe20000000f00 */
[----:B------:R-:W-:Y:S02]  /*90c0*/  HFMA2 R12, -RZ, RZ, 0, 5.9604644775390625e-08 ;  /* 0x00000001ff0c7431 */ /* 0x000fe400000001ff */
[----:B------:R-:W-:Y:S02]  /*90d0*/  IMAD.MOV.U32 R8, RZ, RZ, 0x70 ;  /* 0x00000070ff087424 */ /* 0x000fe400078e00ff */
[----:B------:R-:W-:Y:S01]  /*90e0*/  IMAD.MOV.U32 R13, RZ, RZ, RZ ;  /* 0x000000ffff0d7224 */ /* 0x000fe200078e00ff */
[----:B------:R-:W2:Y:S01]  /*90f0*/  LDCU.64 UR6, c[0x4][0x88] ;  /* 0x01001100ff0677ac */ /* 0x000ea20008000a00 */
[----:B------:R-:W3:Y:S01]  /*9100*/  LDC.64 R14, c[0x4][R15] ;  /* 0x010000000f0e7b82 */ /* 0x000ee20000000a00 */
[----:B------:R-:W4:Y:S01]  /*9110*/  LDCU.64 UR4, c[0x4][0x8] ;  /* 0x01000100ff0477ac */ /* 0x000f220008000a00 */
[----:B-1----:R-:W-:Y:S01]  /*9120*/  MOV R5, UR9 ;  /* 0x0000000900057c02 */ /* 0x002fe20008000f00 */
[----:B------:R-:W-:Y:S01]  /*9130*/  IMAD.U32 R4, RZ, RZ, UR8 ;  /* 0x00000008ff047e24 */ /* 0x000fe2000f8e00ff */
[----:B--2---:R-:W-:Y:S01]  /*9140*/  MOV R7, UR7 ;  /* 0x0000000700077c02 */ /* 0x004fe20008000f00 */
[----:B------:R-:W-:Y:S01]  /*9150*/  IMAD.U32 R6, RZ, RZ, UR6 ;  /* 0x00000006ff067e24 */ /* 0x000fe2000f8e00ff */
[----:B----4-:R-:W-:Y:S01]  /*9160*/  MOV R11, UR5 ;  /* 0x00000005000b7c02 */ /* 0x010fe20008000f00 */
[----:B------:R-:W-:Y:S02]  /*9170*/  IMAD.U32 R10, RZ, RZ, UR4 ;  /* 0x00000004ff0a7e24 */ /* 0x000fe4000f8e00ff */
[----:B------:R-:W-:Y:S07]  /*9180*/  LEPC R20, `(.L_x_141) ;  /* 0x000000001014794e */ /* 0x000fee0000000000 */
[----:B---3-5:R-:W-:Y:S05]  /*9190*/  CALL.ABS.NOINC R14 ;  /* 0x000000000e007343 */ /* 0x028fea0003c00000 */
.L_x_141:
[----:B------:R-:W-:Y:S01]  /*91a0*/  LOP3.LUT P0, RZ, R98, 0x90, RZ, 0xc0, !PT ;  /* 0x0000009062ff7812 */ /* 0x000fe2000780c0ff */
[----:B------:R-:W-:Y:S11]  /*91b0*/  BSSY.RECONVERGENT B6, `(.L_x_142) ;  /* 0x0000013000067945 */ /* 0x000ff60003800200 */
[----:B------:R-:W-:Y:S01]  /*91c0*/  @!UPT UIADD3 URZ, UPT, UPT, URZ, URZ, URZ ;  /* 0x000000fffffff290 */ /* 0x000fe2000fffe0ff */
[----:B------:R-:W-:Y:S05]  /*91d0*/  @!P0 BRA `(.L_x_143) ;  /* 0x0000000000408947 */ /* 0x000fea0003800000 */
        /* <DEDUP_REMOVED lines=16> */
.L_x_143:
[----:B------:R-:W-:Y:S05]  /*92e0*/  BSYNC.RECONVERGENT B6 ;  /* 0x0000000000067941 */ /* 0x000fea0003800200 */
.L_x_142:
[----:B------:R-:W-:Y:S02]  /*92f0*/  R2UR UR6, R92 ;  /* 0x000000005c0672ca */ /* 0x000fe400000e0000 */
[----:B------:R-:W-:Y:S02]  /*9300*/  R2UR UR5, R89 ;  /* 0x00000000590572ca */ /* 0x000fe400000e0000 */
[----:B------:R-:W-:Y:S02]  /*9310*/  R2UR UR4, R88 ;  /* 0x00000000580472ca */ /* 0x000fe400000e0000 */
[----:B------:R-:W-:Y:S02]  /*9320*/  ISETP.NE.U32.AND P4, PT, R84, RZ, PT ;  /* 0x000000ff5400720c */ /* 0x000fe40003f85070 */
[----:B------:R-:W-:Y:S02]  /*9330*/  ISETP.NE.U32.AND P2, PT, RZ, UR60, PT ;  /* 0x0000003cff007c0c */ /* 0x000fe4000bf45070 */
[----:B------:R-:W-:Y:S02]  /*9340*/  ISETP.NE.AND.EX P4, PT, R85, RZ, PT, P4 ;  /* 0x000000ff5500720c */ /* 0x000fe40003f85340 */
[----:B------:R-:W-:Y:S01]  /*9350*/  ISETP.NE.AND.EX P2, PT, RZ, UR61, PT, P2 ;  /* 0x0000003dff007c0c */ /* 0x000fe2000bf45320 */
[----:B------:R-:W-:Y:S02]  /*9360*/  UISETP.NE.AND UP2, UPT, UR6, URZ, UPT ;  /* 0x000000ff0600728c */ /* 0x000fe4000bf45270 */
[----:B------:R-:W-:Y:S04]  /*9370*/  UISETP.NE.U32.AND UP0, UPT, UR5, URZ, UPT ;  /* 0x000000ff0500728c */ /* 0x000fe8000bf05070 */
[----:B------:R-:W-:Y:S01]  /*9380*/  UISETP.NE.AND.EX UP1, UPT, UR4, URZ, UPT, UP0 ;  /* 0x000000ff0400728c */ /* 0x000fe2000bf25300 */
[----:B------:R-:W-:Y:S01]  /*9390*/  PLOP3.LUT P1, PT, PT, PT, UP2, 0x80, 0x8 ;  /* 0x000000000008781c */ /* 0x000fe20003f2f028 */
[----:B------:R-:W-:Y:S03]  /*93a0*/  UPLOP3.LUT UP0, UPT, UPT, UPT, UPT, 0x40, 0x4 ;  /* 0x000000000004789c */ /* 0x000fe60003f0e870 */
[----:B------:R-:W-:Y:S06]  /*93b0*/  @UP2 UPLOP3.LUT UP0, UPT, UPT, UPT, UP1, 0x80, 0x8 ;  /* 0x000000000008289c */ /* 0x000fec0003f0f010 */
[----:B------:R-:W-:Y:S01]  /*93c0*/  PLOP3.LUT P0, PT, PT, PT, UP0, 0x80, 0x8 ;  /* 0x000000000008781c */ /* 0x000fe20003f0f008 */
[----:B------:R-:W-:Y:S01]  /*93d0*/  @!UPT UIADD3 URZ, UPT, UPT, URZ, URZ, URZ ;  /* 0x000000fffffff290 */ /* 0x000fe2000fffe0ff */
[----:B------:R-:W-:Y:S11]  /*93e0*/  BRA.U !UP1, `(.L_x_144) ;  /* 0x0000000109407547 */ /* 0x000ff6000b800000 */
[----:B------:R-:W-:Y:S01]  /*93f0*/  UISETP.NE.U32.AND UP0, UPT, UR60, URZ, UPT ;  /* 0x000000ff3c00728c */ /* 0x000fe2000bf05070 */
[----:B------:R-:W-:Y:S01]  /*9400*/  R2UR UR6, R89 ;  /* 0x00000000590672ca */ /* 0x000fe200000e0000 */
[----:B------:R-:W1:Y:S01]  /*9410*/  LDCU.64 UR8, c[0x0][0x358] ;  /* 0x00006b00ff0877ac */ /* 0x000e620008000a00 */
[----:B------:R-:W-:Y:S02]  /*9420*/  HFMA2 R86, -RZ, RZ, 0, 5.9604644775390625e-08 ;  /* 0x00000001ff567431 */ /* 0x000fe400000001ff */
[----:B------:R-:W-:Y:S01]  /*9430*/  IMAD.MOV.U32 R0, RZ, RZ, 0x1 ;  /* 0x00000001ff007424 */ /* 0x000fe200078e00ff */
[----:B------:R-:W-:Y:S06]  /*9440*/  UISETP.NE.AND.EX UP0, UPT, UR61, URZ, UPT, UP0 ;  /* 0x000000ff3d00728c */ /* 0x000fec000bf05300 */
[----:B------:R-:W-:Y:S05]  /*9450*/  PLOP3.LUT P3, PT, PT, PT, UP0, 0x80, 0x8 ;  /* 0x000000000008781c */ /* 0x000fea0003f6f008 */
[----:B------:R-:W2:Y:S01]  /*9460*/  @UP0 LDCU.64 UR4, c[0x0][0x988] ;  /* 0x00013100ff0407ac */ /* 0x000ea20008000a00 */
[----:B------:R-:W-:Y:S07]  /*9470*/  @UP0 UIMAD UR6, UR52, UR6, URZ ;  /* 0x00000006340602a4 */ /* 0x000fee000f8e02ff */
[----:B------:R-:W-:Y:S01]  /*9480*/  @!P3 PRMT R86, R0, 0x7610, R86 ;  /* 0x000076100056b816 */ /* 0x000fe20000000056 */
[----:B--2---:R-:W-:Y:S06]  /*9490*/  @UP0 UIMAD.WIDE UR4, UR6, 0x4, UR4 ;  /* 0x00000004060408a5 */ /* 0x004fec000f8e0204 */
[----:B------:R-:W-:Y:S02]  /*94a0*/  IMAD.U32 R4, RZ, RZ, UR4 ;  /* 0x00000004ff047e24 */ /* 0x000fe4000f8e00ff */
[----:B------:R-:W-:Y:S03]  /*94b0*/  IMAD.U32 R5, RZ, RZ, UR5 ;  /* 0x00000005ff057e24 */ /* 0x000fe6000f8e00ff */
[----:B------:R-:W2:Y:S02]  /*94c0*/  @!UP0 LDCU UR4, c[0x0][0x980] ;  /* 0x00013000ff0487ac */ /* 0x000ea40008000800 */
[----:B-1---5:R1:W5:Y:S02]  /*94d0*/  @P3 LDG.E R41, desc[UR8][R4.64] ;  /* 0x0000000804293981 */ /* 0x022364000c1e1900 */
[----:B-12---:R-:W-:Y:S02]  /*94e0*/  @!P3 MOV R41, UR4 ;  /* 0x000000040029bc02 */ /* 0x006fe40008000f00 */
.L_x_144:
[----:B------:R-:W-:Y:S05]  /*94f0*/  @!P4 BRA `(.L_x_145) ;  /* 0x000000000024c947 */ /* 0x000fea0003800000 */
[----:B------:R-:W-:Y:S01]  /*9500*/  ISETP.NE.U32.AND P3, PT, R74, RZ, PT ;  /* 0x000000ff4a00720c */ /* 0x000fe20003f65070 */
[----:B------:R-:W1:Y:S03]  /*9510*/  LDCU.64 UR4, c[0x0][0x358] ;  /* 0x00006b00ff0477ac */ /* 0x000e660008000a00 */
[----:B------:R-:W-:Y:S11]  /*9520*/  ISETP.NE.AND.EX P3, PT, R75, RZ, PT, P3 ;  /* 0x000000ff4b00720c */ /* 0x000ff60003f65330 */
[----:B------:R-:W-:Y:S02]  /*9530*/  @!UPT UIADD3 URZ, UPT, UPT, URZ, URZ, URZ ;  /* 0x000000fffffff290 */ /* 0x000fe4000fffe0ff */
[----:B------:R-:W2:Y:S01]  /*9540*/  @P3 LDC.64 R4, c[0x0][0x9a8] ;  /* 0x00026a00ff043b82 */ /* 0x000ea20000000a00 */
[----:B------:R-:W-:Y:S04]  /*9550*/  @P3 IMAD R0, R84, UR52, RZ ;  /* 0x0000003454003c24 */ /* 0x000fe8000f8e02ff */
[----:B--2---:R-:W-:Y:S05]  /*9560*/  @P3 IMAD.WIDE R4, R0, 0x4, R4 ;  /* 0x0000000400043825 */ /* 0x004fea00078e0204 */
[----:B-1---5:R1:W5:Y:S02]  /*9570*/  @P3 LDG.E R38, desc[UR4][R4.64] ;  /* 0x0000000404263981 */ /* 0x022364000c1e1900 */
[----:B-1----:R-:W2:Y:S02]  /*9580*/  @!P3 LDC R38, c[0x0][0x9a0] ;  /* 0x00026800ff26bb82 */ /* 0x002ea40000000800 */
.L_x_145:
[----:B-----5:R-:W-:Y:S01]  /*9590*/  FSETP.NEU.AND P4, PT, R41, RZ, PT ;  /* 0x000000ff2900720b */ /* 0x020fe20003f8d000 */
[----:B------:R-:W-:Y:S01]  /*95a0*/  BSSY B1, `(.L_x_146) ;  /* 0x0000041000017945 */ /* 0x000fe20003800000 */
[----:B------:R-:W-:Y:S01]  /*95b0*/  SEL R6, RZ, 0xffffffff, P2 ;  /* 0xffffffffff067807 */ /* 0x000fe20001000000 */
[----:B------:R-:W-:Y:S01]  /*95c0*/  IMAD.MOV.U32 R103, RZ, RZ, 0x1 ;  /* 0x00000001ff677424 */ /* 0x000fe200078e00ff */
[----:B------:R-:W-:Y:S01]  /*95d0*/  LOP3.LUT P3, RZ, R86, 0xff, RZ, 0xc0, !PT ;  /* 0x000000ff56ff7812 */ /* 0x000fe2000786c0ff */
[----:B------:R-:W-:Y:S01]  /*95e0*/  IMAD.IADD R39, R37, 0x1, R2 ;  /* 0x0000000125277824 */ /* 0x000fe200078e0202 */
[----:B------:R-:W-:Y:S02]  /*95f0*/  @P1 SEL R3, RZ, 0xffffffff, P4 ;  /* 0xffffffffff031807 */ /* 0x000fe40002000000 */
[----:B------:R-:W-:Y:S02]  /*9600*/  CS2R R82, SRZ ;  /* 0x0000000000527805 */ /* 0x000fe4000001ff00 */
[----:B------:R-:W-:Y:S02]  /*9610*/  LEA R0, R94, UR50, 0x3 ;  /* 0x000000325e007c11 */ /* 0x000fe4000f8e18ff */
[----:B------:R-:W-:Y:S02]  /*9620*/  CS2R R80, SRZ ;  /* 0x0000000000507805 */ /* 0x000fe4000001ff00 */
[----:B------:R-:W-:Y:S02]  /*9630*/  @P0 SEL R3, R6, R3, !P3 ;  /* 0x0000000306030207 */ /* 0x000fe40005800000 */
[----:B------:R-:W-:Y:S02]  /*9640*/  CS2R R78, SRZ ;  /* 0x00000000004e7805 */ /* 0x000fe4000001ff00 */
[----:B------:R-:W-:Y:S02]  /*9650*/  LEA R101, R36, UR50, 0x3 ;  /* 0x0000003224657c11 */ /* 0x000fe4000f8e18ff */
[----:B------:R-:W-:Y:S02]  /*9660*/  CS2R R76, SRZ ;  /* 0x00000000004c7805 */ /* 0x000fe4000001ff00 */
[----:B------:R-:W-:Y:S02]  /*9670*/  @P1 LOP3.LUT R3, R3, 0x1, RZ, 0xc0, !PT ;  /* 0x0000000103031812 */ /* 0x000fe400078ec0ff */
[----:B------:R-:W-:Y:S02]  /*9680*/  SHF.L.U32 R4, R96, 0x1f, RZ ;  /* 0x0000001f60047819 */ /* 0x000fe400000006ff */
[----:B------:R-:W-:Y:S02]  /*9690*/  ISETP.NE.U32.OR P6, PT, R3, 0x1, !P1 ;  /* 0x000000010300780c */ /* 0x000fe40004fc5470 */
[----:B------:R-:W-:Y:S02]  /*96a0*/  PLOP3.LUT P2, PT, PT, PT, UP1, 0x80, 0x8 ;  /* 0x000000000008781c */ /* 0x000fe40003f4f018 */
[----:B------:R-:W-:Y:S02]  /*96b0*/  SEL R3, RZ, 0xffffffff, P4 ;  /* 0xffffffffff037807 */ /* 0x000fe40002000000 */
[----:B------:R-:W-:Y:S07]  /*96c0*/  P2R R102, PR, RZ, 0x40 ;  /* 0x00000040ff667803 */ /* 0x000fee0000000000 */
[----:B------:R-:W-:Y:S02]  /*96d0*/  @P6 SHF.L.U32 R5, R93, 0x1f, RZ ;  /* 0x0000001f5d056819 */ /* 0x000fe400000006ff */
[----:B------:R-:W-:Y:S02]  /*96e0*/  @P2 SEL R3, R6, R3, !P3 ;  /* 0x0000000306032207 */ /* 0x000fe40005800000 */
[----:B------:R-:W1:Y:S02]  /*96f0*/  @P6 SYNCS.PHASECHK.TRANS64.TRYWAIT P1, [R0+URZ+0x340], R5 ;  /* 0x00034005000065a7 */ /* 0x000e6400080211ff */
[----:B------:R-:W-:Y:S04]  /*9700*/  LOP3.LUT R3, R3, 0x1, RZ, 0xc0, !PT ;  /* 0x0000000103037812 */ /* 0x000fe800078ec0ff */
[----:B------:R-:W-:Y:S04]  /*9710*/  ISETP.NE.U32.AND P5, PT, R3, 0x1, PT ;  /* 0x000000010300780c */ /* 0x000fe80003fa5070 */
[----:B------:R-:W-:Y:S01]  /*9720*/  P2R R108, PR, RZ, 0x20 ;  /* 0x00000020ff6c7803 */ /* 0x000fe20000000000 */
[----:B------:R3:W4:Y:S01]  /*9730*/  SYNCS.PHASECHK.TRANS64.TRYWAIT P0, [R101+URZ+0x380], R4 ;  /* 0x00038004650075a7 */ /* 0x00072200080011ff */
[----:B-1----:R-:W-:Y:S01]  /*9740*/  @P6 SEL R103, RZ, 0x1, !P1 ;  /* 0x00000001ff676807 */ /* 0x002fe20004800000 */
[----:B---3--:R-:W-:Y:S06]  /*9750*/  @!P6 BRA `(.L_x_147) ;  /* 0x000000000094e947 */ /* 0x008fec0003800000 */
[----:B------:R-:W-:Y:S01]  /*9760*/  @P5 IMAD R6, R94, 0x1000, R97 ;  /* 0x000010005e065824 */ /* 0x000fe200078e0261 */
[----:B------:R-:W-:Y:S01]  /*9770*/  LOP3.LUT P6, RZ, R73, 0x80, RZ, 0xc0, !PT ;  /* 0x0000008049ff7812 */ /* 0x000fe200078cc0ff */
[----:B------:R-:W1:Y:S01]  /*9780*/  S2R R2, SR_CgaCtaId ;  /* 0x0000000000027919 */ /* 0x000e620000008800 */
[----:B------:R-:W-:Y:S01]  /*9790*/  ISETP.NE.AND P2, PT, R103, RZ, PT ;  /* 0x000000ff6700720c */ /* 0x000fe20003f45270 */
[----:B------:R-:W-:Y:S01]  /*97a0*/  @P5 VIADD R5, R6, UR50 ;  /* 0x0000003206055c36 */ /* 0x000fe20008000000 */
[----:B------:R-:W-:Y:S01]  /*97b0*/  PLOP3.LUT P1, PT, PT, PT, PT, 0x8, 0x80 ;  /* 0x000000000080781c */ /* 0x000fe20003f2e170 */
[----:B------:R-:W-:Y:S01]  /*97c0*/  BSSY B0, `(.L_x_148) ;  /* 0x000000d000007945 */ /* 0x000fe20003800000 */
[----:B------:R-:W-:Y:S01]  /*97d0*/  @P5 PLOP3.LUT P1, PT, P6, PT, PT, 0x80, 0x8 ;  /* 0x000000000008581c */ /* 0x000fe2000372f070 */
[C---:B------:R-:W-:Y:S01]  /*97e0*/  @P5 VIADD R3, R5.reuse, 0x400 ;  /* 0x0000040005035836 */ /* 0x040fe20000000000 */
[----:B------:R-:W-:Y:S01]  /*97f0*/  CS2R R78, SRZ ;  /* 0x00000000004e7805 */ /* 0x000fe2000001ff00 */
[----:B------:R-:W-:Y:S01]  /*9800*/  @P5 VIADD R5, R5, 0x410 ;  /* 0x0000041005055836 */ /* 0x000fe20000000000 */
[----:B------:R-:W-:Y:S02]  /*9810*/  CS2R R76, SRZ ;  /* 0x00000000004c7805 */ /* 0x000fe4000001ff00 */
[----:B------:R-:W-:Y:S02]  /*9820*/  CS2R R82, SRZ ;  /* 0x0000000000527805 */ /* 0x000fe4000001ff00 */
[----:B------:R-:W-:Y:S05]  /*9830*/  CS2R R80, SRZ ;  /* 0x0000000000507805 */ /* 0x000fea000001ff00 */
[----:B------:R-:W-:Y:S01]  /*9840*/  @P1 VIADD R5, R3, 0xfffffff0 ;  /* 0xfffffff003051836 */ /* 0x000fe20000000000 */
[----:B------:R-:W-:Y:S06]  /*9850*/  @P2 BRA `(.L_x_149) ;  /* 0x00000000000c2947 */ /* 0x000fec0003800000 */
[----:B------:R-:W-:Y:S04]  /*9860*/  SHF.L.U32 R3, R93, 0x1f, RZ ;  /* 0x0000001f5d037819 */ /* 0x000fe800000006ff */
[----:B------:R-:W3:Y:S02]  /*9870*/  SYNCS.PHASECHK.TRANS64.TRYWAIT P1, [R0+URZ+0x340], R3 ;  /* 0x00034003000075a7 */ /* 0x000ee400080211ff */
[----:B---3--:R-:W-:Y:S05]  /*9880*/  @!P1 BRA `(.L_x_150) ;  /* 0x0000003400849947 */ /* 0x008fea0003800000 */
.L_x_149:
[----:B------:R-:W-:Y:S05]  /*9890*/  BSYNC B0 ;  /* 0x0000000000007941 */ /* 0x000fea0003800000 */
.L_x_148:
[----:B------:R-:W-:Y:S01]  /*98a0*/  ISETP.NE.AND P1, PT, R108, RZ, PT ;  /* 0x000000ff6c00720c */ /* 0x000fe20003f25270 */
[----:B---3--:R-:W-:Y:S02]  /*98b0*/  VIADD R3, R0, 0x350 ;  /* 0x0000035000037836 */ /* 0x008fe40000000000 */
[----:B------:R-:W-:Y:S03]  /*98c0*/  VIADD R94, R94, 0x1 ;  /* 0x000000015e5e7836 */ /* 0x000fe60000000000 */
[----:B-1----:R-:W-:Y:S07]  /*98d0*/  PRMT R2, R2, 0x654, R3 ;  /* 0x0000065402027816 */ /* 0x002fee0000000003 */
[----:B------:R1:W3:Y:S04]  /*98e0*/  @P1 LDS.128 R76, [R6+UR50+0x400] ;  /* 0x00040032064c1984 */ /* 0x0002e80008000c00 */
[----:B------:R1:W1:Y:S01]  /*98f0*/  @P1 LDS.128 R80, [R5] ;  /* 0x0000000005501984 */ /* 0x0002620000000c00 */
[C---:B------:R-:W-:Y:S01]  /*9900*/  ISETP.NE.AND P1, PT, R94.reuse, 0x2, PT ;  /* 0x000000025e00780c */ /* 0x040fe20003f25270 */
[----:B------:R-:W-:Y:S01]  /*9910*/  @!PT LDS RZ, [RZ] ;  /* 0x00000000fffff984 */ /* 0x000fe20000000800 */
[----:B------:R-:W-:Y:S01]  /*9920*/  @!PT LDS RZ, [RZ] ;  /* 0x00000000fffff984 */ /* 0x000fe20000000800 */
[----:B------:R-:W-:Y:S01]  /*9930*/  @!PT LDS RZ, [RZ] ;  /* 0x00000000fffff984 */ /* 0x000fe20000000800 */
[----:B------:R-:W-:Y:S01]  /*9940*/  @!PT LDS RZ, [RZ] ;  /* 0x00000000fffff984 */ /* 0x000fe20000000800 */
[----:B------:R5:W-:Y:S06]  /*9950*/  MEMBAR.ALL.CTA ;  /* 0x0000000000007992 */ /* 0x000bec0000008000 */
[----:B-----5:R-:W5:Y:S01]  /*9960*/  FENCE.VIEW.ASYNC.S ;  /* 0x00000000000073c6 */ /* 0x020f620000000000 */
[----:B------:R-:W-:Y:S02]  /*9970*/  SEL R0, RZ, 0x1, P1 ;  /* 0x00000001ff007807 */ /* 0x000fe40000800000 */
[----:B------:R-:W-:Y:S02]  /*9980*/  SEL R94, R94, RZ, P1 ;  /* 0x000000ff5e5e7207 */ /* 0x000fe40000800000 */
[----:B------:R-:W-:Y:S01]  /*9990*/  LOP3.LUT R93, R93, R0, RZ, 0x3c, !PT ;  /* 0x000000005d5d7212 */ /* 0x000fe200078e3cff */
[----:B-----5:R1:W-:Y:S06]  /*99a0*/  SYNCS.ARRIVE.TRANS64.RED.A1T0 RZ, [R2+URZ], RZ ;  /* 0x000000ff02ff79a7 */ /* 0x0203ec00081004ff */
.L_x_147:
[----:B------:R-:W-:Y:S05]  /*99b0*/  BSYNC B1 ;  /* 0x0000000000017941 */ /* 0x000fea0003800000 */
.L_x_146:
[----:B------:R-:W-:Y:S04]  /*99c0*/  SHF.R.U32.HI R0, RZ, 0x15, R39 ;  /* 0x00000015ff007819 */ /* 0x000fe80000011627 */
[----:B------:R-:W-:Y:S01]  /*99d0*/  LOP3.LUT P1, RZ, R0, 0x3, R87, 0x48, !PT ;  /* 0x0000000300ff7812 */ /* 0x000fe20007824857 */
[----:B------:R-:W-:Y:S01]  /*99e0*/  @!UPT UIADD3 URZ, UPT, UPT, URZ, URZ, URZ ;  /* 0x000000fffffff290 */ /* 0x000fe2000fffe0ff */
[----:B----4-:R-:W-:Y:S11]  /*99f0*/  @P0 BRA `(.L_x_151) ;  /* 0x0000000000080947 */ /* 0x010ff60003800000 */
[----:B------:R-:W4:Y:S02]  /*9a00*/  SYNCS.PHASECHK.TRANS64.TRYWAIT P0, [R101+URZ+0x380], R4 ;  /* 0x00038004650075a7 */ /* 0x000f2400080011ff */
[----:B----4-:R-:W-:Y:S05]  /*9a10*/  @!P0 BRA `(.L_x_152) ;  /* 0x0000003400348947 */ /* 0x010fea0003800000 */
.L_x_151:
[----:B------:R-:W-:Y:S04]  /*9a20*/  BSSY.RECONVERGENT B6, `(.L_x_153) ;  /* 0x0000012000067945 */ /* 0x000fe80003800200 */
[----:B------:R-:W-:Y:S05]  /*9a30*/  @!P1 BRA `(.L_x_154) ;  /* 0x0000000000409947 */ /* 0x000fea0003800000 */
[----:B------:R-:W5:Y:S01]  /*9a40*/  LDCU.64 UR8, c[0x4][0x70] ;  /* 0x01000e00ff0877ac */ /* 0x000f620008000a00 */
[----:B------:R-:W-:Y:S01]  /*9a50*/  MOV R3, 0x0 ;  /* 0x0000000000037802 */ /* 0x000fe20000000f00 */
[----:B------:R-:W-:Y:S02]  /*9a60*/  HFMA2 R12, -RZ, RZ, 0, 5.9604644775390625e-08 ;  /* 0x00000001ff0c7431 */ /* 0x000fe400000001ff */
[----:B------:R-:W-:Y:S02]  /*9a70*/  IMAD.MOV.U32 R8, RZ, RZ, 0x192 ;  /* 0x00000192ff087424 */ /* 0x000fe400078e00ff */
[----:B------:R-:W-:Y:S01]  /*9a80*/  IMAD.MOV.U32 R13, RZ, RZ, RZ ;  /* 0x000000ffff0d7224 */ /* 0x000fe200078e00ff */
[----:B------:R-:W2:Y:S01]  /*9a90*/  LDCU.64 UR6, c[0x4][0x78] ;  /* 0x01000f00ff0677ac */ /* 0x000ea20008000a00 */
[----:B-1----:R-:W1:Y:S01]  /*9aa0*/  LDC.64 R2, c[0x4][R3] ;  /* 0x0100000003027b82 */ /* 0x002e620000000a00 */
[----:B------:R-:W3:Y:S01]  /*9ab0*/  LDCU.64 UR4, c[0x4][0x10] ;  /* 0x01000200ff0477ac */ /* 0x000ee20008000a00 */
[----:B-----5:R-:W-:Y:S01]  /*9ac0*/  MOV R5, UR9 ;  /* 0x0000000900057c02 */ /* 0x020fe20008000f00 */
[----:B----4-:R-:W-:Y:S01]  /*9ad0*/  IMAD.U32 R4, RZ, RZ, UR8 ;  /* 0x00000008ff047e24 */ /* 0x010fe2000f8e00ff */
[----:B--2---:R-:W-:Y:S01]  /*9ae0*/  MOV R7, UR7 ;  /* 0x0000000700077c02 */ /* 0x004fe20008000f00 */
[----:B------:R-:W-:Y:S01]  /*9af0*/  IMAD.U32 R6, RZ, RZ, UR6 ;  /* 0x00000006ff067e24 */ /* 0x000fe2000f8e00ff */
[----:B---3--:R-:W-:Y:S01]  /*9b00*/  MOV R11, UR5 ;  /* 0x00000005000b7c02 */ /* 0x008fe20008000f00 */
[----:B------:R-:W-:Y:S02]  /*9b10*/  IMAD.U32 R10, RZ, RZ, UR4 ;  /* 0x00000004ff0a7e24 */ /* 0x000fe4000f8e00ff */
[----:B------:R-:W-:Y:S07]  /*9b20*/  LEPC R20, `(.L_x_154) ;  /* 0x000000001014794e */ /* 0x000fee0000000000 */
[----:B-1----:R-:W-:Y:S05]  /*9b30*/  CALL.ABS.NOINC R2 ;  /* 0x0000000002007343 */ /* 0x002fea0003c00000 */
.L_x_154:
[----:B------:R-:W-:Y:S05]  /*9b40*/  BSYNC.RECONVERGENT B6 ;  /* 0x0000000000067941 */ /* 0x000fea0003800200 */
.L_x_153:
[-C--:B---3--:R-:W-:Y:S01]  /*9b50*/  F2FP.F16.E4M3.UNPACK_B R42, R76.reuse ;  /* 0x0000004cff2a723e */ /* 0x088fe200020006ff */
[----:B------:R-:W-:Y:S05]  /*9b60*/  WARPSYNC.ALL ;  /* 0x0000000000007948 */ /* 0x000fea0003800000 */
[----:B------:R-:W-:Y:S01]  /*9b70*/  R2UR UR4, R39 ;  /* 0x00000000270472ca */ /* 0x000fe200000e0000 */
[--C-:B------:R-:W-:Y:S01]  /*9b80*/  HADD2.F32 R40, -RZ, R42.reuse.H0_H0 ;  /* 0x2000002aff287230 */ /* 0x100fe20000004100 */
[----:B------:R-:W-:Y:S01]  /*9b90*/  F2FP.F16.E4M3.UNPACK_B R44, R76.H1 ;  /* 0x0000004cff2c723e */ /* 0x000fe200030006ff */
[----:B------:R-:W-:Y:S01]  /*9ba0*/  HADD2.F32 R43, -RZ, R42.H1_H1 ;  /* 0x3000002aff2b7230 */ /* 0x000fe20000004100 */
[-C--:B------:R-:W-:Y:S01]  /*9bb0*/  F2FP.F16.E4M3.UNPACK_B R46, R77.reuse ;  /* 0x0000004dff2e723e */ /* 0x080fe200020006ff */
[----:B------:R-:W-:Y:S01]  /*9bc0*/  BSSY.RECONVERGENT B0, `(.L_x_155) ;  /* 0x000009f000007945 */ /* 0x000fe20003800200 */
[----:B------:R-:W-:Y:S01]  /*9bd0*/  F2FP.F16.E4M3.UNPACK_B R48, R77.H1 ;  /* 0x0000004dff30723e */ /* 0x000fe200030006ff */
[--C-:B------:R-:W-:Y:S01]  /*9be0*/  HADD2.F32 R42, -RZ, R44.reuse.H0_H0 ;  /* 0x2000002cff2a7230 */ /* 0x100fe20000004100 */
[-C--:B------:R-:W-:Y:S01]  /*9bf0*/  F2FP.F16.E4M3.UNPACK_B R50, R78.reuse ;  /* 0x0000004eff32723e */ /* 0x080fe200020006ff */
[----:B------:R-:W-:Y:S01]  /*9c00*/  HADD2.F32 R44, -RZ, R44.H1_H1 ;  /* 0x3000002cff2c7230 */ /* 0x000fe20000004100 */
[----:B------:R-:W-:Y:S01]  /*9c10*/  F2FP.F16.E4M3.UNPACK_B R52, R78.H1 ;  /* 0x0000004eff34723e */ /* 0x000fe200030006ff */
[--C-:B------:R-:W-:Y:S01]  /*9c20*/  HADD2.F32 R45, -RZ, R46.reuse.H0_H0 ;  /* 0x2000002eff2d7230 */ /* 0x100fe20000004100 */
[-C--:B------:R-:W-:Y:S01]  /*9c30*/  F2FP.F16.E4M3.UNPACK_B R54, R79.reuse ;  /* 0x0000004fff36723e */ /* 0x080fe200020006ff */
[----:B-1--4-:R-:W2:Y:S01]  /*9c40*/  LDTM.x32 R4, tmem[UR4] ;  /* 0x00000004000479ee */ /* 0x012ea200082c0000 */
[----:B------:R-:W-:Y:S01]  /*9c50*/  F2FP.F16.E4M3.UNPACK_B R56, R79.H1 ;  /* 0x0000004fff38723e */ /* 0x000fe200030006ff */
[----:B------:R-:W-:Y:S01]  /*9c60*/  HADD2.F32 R46, -RZ, R46.H1_H1 ;  /* 0x3000002eff2e7230 */ /* 0x000fe20000004100 */
[----:B------:R-:W-:Y:S01]  /*9c70*/  F2FP.F16.E4M3.UNPACK_B R58, R80 ;  /* 0x00000050ff3a723e */ /* 0x000fe200020006ff */
[--C-:B------:R-:W-:Y:S01]  /*9c80*/  HADD2.F32 R49, -RZ, R50.reuse.H0_H0 ;  /* 0x20000032ff317230 */ /* 0x100fe20000004100 */
[----:B------:R-:W-:Y:S01]  /*9c90*/  IADD3 R110, PT, PT, R97, UR50, RZ ;  /* 0x00000032616e7c10 */ /* 0x000fe2000fffe0ff */
[----:B------:R-:W-:Y:S01]  /*9ca0*/  HADD2.F32 R50, -RZ, R50.H1_H1 ;  /* 0x30000032ff327230 */ /* 0x000fe20000004100 */
[----:B------:R-:W-:Y:S01]  /*9cb0*/  ISETP.NE.AND P6, PT, R102, RZ, PT ;  /* 0x000000ff6600720c */ /* 0x000fe20003fc5270 */
[--C-:B------:R-:W-:Y:S01]  /*9cc0*/  HADD2.F32 R53, -RZ, R54.reuse.H0_H0 ;  /* 0x20000036ff357230 */ /* 0x100fe20000004100 */
[----:B------:R-:W-:Y:S01]  /*9cd0*/  LOP3.LUT P5, RZ, R73, 0x80, RZ, 0xc0, !PT ;  /* 0x0000008049ff7812 */ /* 0x000fe200078ac0ff */
[----:B------:R-:W-:Y:S01]  /*9ce0*/  HADD2.F32 R54, -RZ, R54.H1_H1 ;  /* 0x30000036ff367230 */ /* 0x000fe20000004100 */
[----:B------:R-:W-:Y:S01]  /*9cf0*/  F2FP.F16.E4M3.UNPACK_B R62, R81 ;  /* 0x00000051ff3e723e */ /* 0x000fe200020006ff */
[--C-:B------:R-:W-:Y:S01]  /*9d00*/  HADD2.F32 R57, -RZ, R58.reuse.H0_H0 ;  /* 0x2000003aff397230 */ /* 0x100fe20000004100 */
[----:B------:R-:W-:Y:S01]  /*9d10*/  F2FP.F16.E4M3.UNPACK_B R66, R82 ;  /* 0x00000052ff42723e */ /* 0x000fe200020006ff */
[----:B------:R-:W-:Y:S01]  /*9d20*/  HADD2.F32 R58, -RZ, R58.H1_H1 ;  /* 0x3000003aff3a7230 */ /* 0x000fe20000004100 */
[----:B------:R-:W-:Y:S01]  /*9d30*/  F2FP.F16.E4M3.UNPACK_B R70, R83 ;  /* 0x00000053ff46723e */ /* 0x000fe200020006ff */
[--C-:B------:R-:W-:Y:S01]  /*9d40*/  HADD2.F32 R61, -RZ, R62.reuse.H0_H0 ;  /* 0x2000003eff3d7230 */ /* 0x100fe20000004100 */
[----:B------:R-:W-:Y:S01]  /*9d50*/  F2FP.F16.E4M3.UNPACK_B R60, R80.H1 ;  /* 0x00000050ff3c723e */ /* 0x000fe200030006ff */
[----:B------:R-:W-:Y:S01]  /*9d60*/  HADD2.F32 R62, -RZ, R62.H1_H1 ;  /* 0x3000003eff3e7230 */ /* 0x000fe20000004100 */
[----:B------:R-:W-:Y:S01]  /*9d70*/  F2FP.F16.E4M3.UNPACK_B R64, R81.H1 ;  /* 0x00000051ff40723e */ /* 0x000fe200030006ff */
[--C-:B------:R-:W-:Y:S01]  /*9d80*/  HADD2.F32 R65, -RZ, R66.reuse.H0_H0 ;  /* 0x20000042ff417230 */ /* 0x100fe20000004100 */
[----:B------:R-:W-:Y:S01]  /*9d90*/  F2FP.F16.E4M3.UNPACK_B R68, R82.H1 ;  /* 0x00000052ff44723e */ /* 0x000fe200030006ff */
[----:B------:R-:W-:Y:S01]  /*9da0*/  HADD2.F32 R66, -RZ, R66.H1_H1 ;  /* 0x30000042ff427230 */ /* 0x000fe20000004100 */
[----:B------:R-:W-:Y:S01]  /*9db0*/  F2FP.F16.E4M3.UNPACK_B R72, R83.H1 ;  /* 0x00000053ff48723e */ /* 0x000fe200030006ff */
[C---:B--2---:R-:W-:Y:S01]  /*9dc0*/  FMUL R0, R38.reuse, R4 ;  /* 0x0000000426007220 */ /* 0x044fe20000400000 */
[C---:B------:R-:W-:Y:S01]  /*9dd0*/  FMUL R2, R38.reuse, R5 ;  /* 0x0000000526027220 */ /* 0x040fe20000400000 */
[C---:B------:R-:W-:Y:S01]  /*9de0*/  FMUL R4, R38.reuse, R8 ;  /* 0x0000000826047220 */ /* 0x040fe20000400000 */
[C---:B------:R-:W-:Y:S01]  /*9df0*/  FMUL R5, R38.reuse, R9 ;  /* 0x0000000926057220 */ /* 0x040fe20000400000 */
[C---:B------:R-:W-:Y:S01]  /*9e00*/  FFMA R0, R41.reuse, R40, R0 ;  /* 0x0000002829007223 */ /* 0x040fe20000000000 */
[----:B------:R-:W-:Y:S01]  /*9e10*/  FFMA R2, R41, R43, R2 ;  /* 0x0000002b29027223 */ /* 0x000fe20000000002 */
[C---:B------:R-:W-:Y:S01]  /*9e20*/  FMUL R8, R38.reuse, R12 ;  /* 0x0000000c26087220 */ /* 0x040fe20000400000 */
        /* <DEDUP_REMOVED lines=9> */
[--C-:B------:R-:W-:Y:S02]  /*9ec0*/  HADD2.F32 R69, -RZ, R70.reuse.H0_H0 ;  /* 0x20000046ff457230 */ /* 0x100fe40000004100 */
[C---:B------:R-:W-:Y:S01]  /*9ed0*/  FMUL R28, R38.reuse, R32 ;  /* 0x00000020261c7220 */ /* 0x040fe20000400000 */
[----:B------:R-:W-:Y:S02]  /*9ee0*/  HADD2.F32 R70, -RZ, R70.H1_H1 ;  /* 0x30000046ff467230 */ /* 0x000fe40000004100 */
[C---:B------:R-:W-:Y:S01]  /*9ef0*/  FMUL R29, R38.reuse, R33 ;  /* 0x00000021261d7220 */ /* 0x040fe20000400000 */
[C---:B------:R-:W-:Y:S01]  /*9f00*/  FMUL R3, R38.reuse, R6 ;  /* 0x0000000626037220 */ /* 0x040fe20000400000 */
[C---:B------:R-:W-:Y:S01]  /*9f10*/  FMUL R7, R38.reuse, R7 ;  /* 0x0000000726077220 */ /* 0x040fe20000400000 */
[--C-:B------:R-:W-:Y:S02]  /*9f20*/  HADD2.F32 R47, -RZ, R48.reuse.H0_H0 ;  /* 0x20000030ff2f7230 */ /* 0x100fe40000004100 */
[C---:B------:R-:W-:Y:S01]  /*9f30*/  FMUL R6, R38.reuse, R10 ;  /* 0x0000000a26067220 */ /* 0x040fe20000400000 */
[----:B------:R-:W-:Y:S01]  /*9f40*/  ISETP.NE.AND P0, PT, R99, RZ, PT ;  /* 0x000000ff6300720c */ /* 0x000fe20003f05270 */
[C---:B------:R-:W-:Y:S01]  /*9f50*/  FFMA R3, R41.reuse, R42, R3 ;  /* 0x0000002a29037223 */ /* 0x040fe20000000003 */
[----:B------:R-:W-:Y:S02]  /*9f60*/  HADD2.F32 R48, -RZ, R48.H1_H1 ;  /* 0x30000030ff307230 */ /* 0x000fe40000004100 */
[C---:B------:R-:W-:Y:S01]  /*9f70*/  FFMA R7, R41.reuse, R44, R7 ;  /* 0x0000002c29077223 */ /* 0x040fe20000000007 */
[C---:B------:R-:W-:Y:S01]  /*9f80*/  FMUL R11, R38.reuse, R11 ;  /* 0x0000000b260b7220 */ /* 0x040fe20000400000 */
[C---:B------:R-:W-:Y:S01]  /*9f90*/  FFMA R4, R41.reuse, R45, R4 ;  /* 0x0000002d29047223 */ /* 0x040fe20000000004 */
[----:B------:R-:W-:Y:S01]  /*9fa0*/  FFMA R5, R41, R46, R5 ;  /* 0x0000002e29057223 */ /* 0x000fe20000000005 */
[--C-:B------:R-:W-:Y:S01]  /*9fb0*/  HADD2.F32 R51, -RZ, R52.reuse.H0_H0 ;  /* 0x20000034ff337230 */ /* 0x100fe20000004100 */
[----:B------:R-:W-:Y:S01]  /*9fc0*/  F2FP.SATFINITE.E4M3.F32.PACK_AB_MERGE_C R105, R7, R3, RZ ;  /* 0x000000030769723e */ /* 0x000fe200048070ff */
[C---:B------:R-:W-:Y:S01]  /*9fd0*/  FFMA R6, R41.reuse, R47, R6 ;  /* 0x0000002f29067223 */ /* 0x040fe20000000006 */
[----:B------:R-:W-:Y:S02]  /*9fe0*/  HADD2.F32 R52, -RZ, R52.H1_H1 ;  /* 0x30000034ff347230 */ /* 0x000fe40000004100 */
[----:B------:R-:W-:Y:S01]  /*9ff0*/  FMUL R10, R38, R14 ;  /* 0x0000000e260a7220 */ /* 0x000fe20000400000 */
[----:B------:R-:W-:Y:S01]  /*a000*/  F2FP.SATFINITE.E4M3.F32.PACK_AB_MERGE_C R104, R2, R0, R105 ;  /* 0x000000000268723e */ /* 0x000fe20004807069 */
[C---:B------:R-:W-:Y:S01]  /*a010*/  FFMA R11, R41.reuse, R48, R11 ;  /* 0x00000030290b7223 */ /* 0x040fe2000000000b */
[C---:B------:R-:W-:Y:S01]  /*a020*/  FMUL R15, R38.reuse, R15 ;  /* 0x0000000f260f7220 */ /* 0x040fe20000400000 */
[C---:B------:R-:W-:Y:S01]  /*a030*/  FFMA R8, R41.reuse, R49, R8 ;  /* 0x0000003129087223 */ /* 0x040fe20000000008 */
[----:B------:R-:W-:Y:S01]  /*a040*/  FFMA R9, R41, R50, R9 ;  /* 0x0000003229097223 */ /* 0x000fe20000000009 */
[--C-:B------:R-:W-:Y:S01]  /*a050*/  HADD2.F32 R55, -RZ, R56.reuse.H0_H0 ;  /* 0x20000038ff377230 */ /* 0x100fe20000004100 */
[----:B------:R-:W-:Y:S01]  /*a060*/  F2FP.SATFINITE.E4M3.F32.PACK_AB_MERGE_C R102, R11, R6, RZ ;  /* 0x000000060b66723e */ /* 0x000fe200048070ff */
[----:B------:R-:W-:Y:S01]  /*a070*/  FFMA R10, R41, R51, R10 ;  /* 0x00000033290a7223 */ /* 0x000fe2000000000a */
[----:B------:R-:W-:Y:S02]  /*a080*/  HADD2.F32 R56, -RZ, R56.H1_H1 ;  /* 0x30000038ff387230 */ /* 0x000fe40000004100 */
[C---:B------:R-:W-:Y:S01]  /*a090*/  FMUL R14, R38.reuse, R18 ;  /* 0x00000012260e7220 */ /* 0x040fe20000400000 */
[----:B------:R-:W-:Y:S01]  /*a0a0*/  F2FP.SATFINITE.E4M3.F32.PACK_AB_MERGE_C R105, R5, R4, R102 ;  /* 0x000000040569723e */ /* 0x000fe20004807066 */
[C---:B------:R-:W-:Y:S01]  /*a0b0*/  FFMA R15, R41.reuse, R52, R15 ;  /* 0x00000034290f7223 */ /* 0x040fe2000000000f */
[----:B------:R-:W-:Y:S01]  /*a0c0*/  MOV R102, 0x10 ;  /* 0x0000001000667802 */ /* 0x000fe20000000f00 */
[----:B------:R-:W-:Y:S01]  /*a0d0*/  FMUL R19, R38, R19 ;  /* 0x0000001326137220 */ /* 0x000fe20000400000 */
[C---:B------:R-:W-:Y:S01]  /*a0e0*/  FFMA R12, R41.reuse, R53, R12 ;  /* 0x00000035290c7223 */ /* 0x040fe2000000000c */
[----:B------:R-:W-:Y:S01]  /*a0f0*/  FFMA R13, R41, R54, R13 ;  /* 0x00000036290d7223 */ /* 0x000fe2000000000d */
[----:B------:R-:W-:Y:S01]  /*a100*/  F2FP.SATFINITE.E4M3.F32.PACK_AB_MERGE_C R106, R15, R10, RZ ;  /* 0x0000000a0f6a723e */ /* 0x000fe200048070ff */
[--C-:B------:R-:W-:Y:S01]  /*a110*/  HADD2.F32 R59, -RZ, R60.reuse.H0_H0 ;  /* 0x2000003cff3b7230 */ /* 0x100fe20000004100 */
[----:B------:R-:W-:Y:S01]  /*a120*/  SEL R109, R102, 0xfffffff0, !P5 ;  /* 0xfffffff0666d7807 */ /* 0x000fe20006800000 */
[C---:B------:R-:W-:Y:S01]  /*a130*/  FFMA R14, R41.reuse, R55, R14 ;  /* 0x00000037290e7223 */ /* 0x040fe2000000000e */
[----:B------:R-:W-:Y:S02]  /*a140*/  HADD2.F32 R60, -RZ, R60.H1_H1 ;  /* 0x3000003cff3c7230 */ /* 0x000fe40000004100 */
[C---:B------:R-:W-:Y:S01]  /*a150*/  FMUL R18, R38.reuse, R22 ;  /* 0x0000001626127220 */ /* 0x040fe20000400000 */
[C---:B------:R-:W-:Y:S01]  /*a160*/  FFMA R19, R41.reuse, R56, R19 ;  /* 0x0000003829137223 */ /* 0x040fe20000000013 */
[C---:B------:R-:W-:Y:S01]  /*a170*/  FMUL R23, R38.reuse, R23 ;  /* 0x0000001726177220 */ /* 0x040fe20000400000 */
[C---:B------:R-:W-:Y:S01]  /*a180*/  FFMA R16, R41.reuse, R57, R16 ;  /* 0x0000003929107223 */ /* 0x040fe20000000010 */
[C---:B------:R-:W-:Y:S01]  /*a190*/  FFMA R17, R41.reuse, R58, R17 ;  /* 0x0000003a29117223 */ /* 0x040fe20000000011 */
[--C-:B------:R-:W-:Y:S02]  /*a1a0*/  HADD2.F32 R63, -RZ, R64.reuse.H0_H0 ;  /* 0x20000040ff3f7230 */ /* 0x100fe40000004100 */
        /* <DEDUP_REMOVED lines=19> */
[----:B------:R-:W-:Y:S01]  /*a2e0*/  FFMA R31, R41, R68, R31 ;  /* 0x00000044291f7223 */ /* 0x000fe2000000001f */
[----:B------:R-:W-:Y:S01]  /*a2f0*/  FMUL R35, R38, R35 ;  /* 0x0000002326237220 */ /* 0x000fe20000400000 */
[----:B------:R-:W-:Y:S01]  /*a300*/  F2FP.SATFINITE.E4M3.F32.PACK_AB_MERGE_C R107, R19, R14, RZ ;  /* 0x0000000e136b723e */ /* 0x000fe200048070ff */
[C---:B------:R-:W-:Y:S01]  /*a310*/  FFMA R28, R41.reuse, R69, R28 ;  /* 0x00000045291c7223 */ /* 0x040fe2000000001c */
[C---:B------:R-:W-:Y:S01]  /*a320*/  FFMA R29, R41.reuse, R70, R29 ;  /* 0x00000046291d7223 */ /* 0x040fe2000000001d */
[C---:B------:R-:W-:Y:S01]  /*a330*/  FFMA R30, R41.reuse, R71, R30 ;  /* 0x00000047291e7223 */ /* 0x040fe2000000001e */
[----:B------:R-:W-:Y:S01]  /*a340*/  FFMA R35, R41, R72, R35 ;  /* 0x0000004829237223 */ /* 0x000fe20000000023 */
[----:B------:R-:W-:Y:S02]  /*a350*/  F2FP.SATFINITE.E4M3.F32.PACK_AB_MERGE_C R106, R9, R8, R106 ;  /* 0x00000008096a723e */ /* 0x000fe4000480706a */
[----:B------:R-:W-:Y:S02]  /*a360*/  F2FP.SATFINITE.E4M3.F32.PACK_AB_MERGE_C R107, R13, R12, R107 ;  /* 0x0000000c0d6b723e */ /* 0x000fe4000480706b */
[----:B------:R-:W-:Y:S02]  /*a370*/  F2FP.SATFINITE.E4M3.F32.PACK_AB_MERGE_C R112, R23, R18, RZ ;  /* 0x000000121770723e */ /* 0x000fe400048070ff */
[----:B------:R-:W-:Y:S01]  /*a380*/  F2FP.SATFINITE.E4M3.F32.PACK_AB_MERGE_C R113, R27, R22, RZ ;  /* 0x000000161b71723e */ /* 0x000fe200048070ff */
[----:B------:R1:W-:Y:S01]  /*a390*/  STS.128 [R97+UR50+0x2400], R104 ;  /* 0x0024006861007988 */ /* 0x0003e20008000c32 */
[----:B------:R-:W-:Y:S02]  /*a3a0*/  F2FP.SATFINITE.E4M3.F32.PACK_AB_MERGE_C R114, R31, R26, RZ ;  /* 0x0000001a1f72723e */ /* 0x000fe400048070ff */
[----:B------:R-:W-:Y:S02]  /*a3b0*/  F2FP.SATFINITE.E4M3.F32.PACK_AB_MERGE_C R111, R35, R30, RZ ;  /* 0x0000001e236f723e */ /* 0x000fe400048070ff */
[----:B------:R-:W-:Y:S02]  /*a3c0*/  F2FP.SATFINITE.E4M3.F32.PACK_AB_MERGE_C R112, R17, R16, R112 ;  /* 0x000000101170723e */ /* 0x000fe40004807070 */
[----:B------:R-:W-:Y:S02]  /*a3d0*/  F2FP.SATFINITE.E4M3.F32.PACK_AB_MERGE_C R113, R21, R20, R113 ;  /* 0x000000141571723e */ /* 0x000fe40004807071 */
[----:B------:R-:W-:Y:S02]  /*a3e0*/  F2FP.SATFINITE.E4M3.F32.PACK_AB_MERGE_C R114, R25, R24, R114 ;  /* 0x000000181972723e */ /* 0x000fe40004807072 */
[----:B------:R-:W-:Y:S02]  /*a3f0*/  F2FP.SATFINITE.E4M3.F32.PACK_AB_MERGE_C R115, R29, R28, R111 ;  /* 0x0000001c1d73723e */ /* 0x000fe4000480706f */
[----:B------:R-:W-:Y:S02]  /*a400*/  IADD3 R102, PT, PT, R110, R109, RZ ;  /* 0x0000006d6e667210 */ /* 0x000fe40007ffe0ff */
[----:B------:R-:W-:Y:S02]  /*a410*/  LEA R110, R94, UR50, 0x3 ;  /* 0x000000325e6e7c11 */ /* 0x000fe4000f8e18ff */
[----:B------:R-:W-:Y:S01]  /*a420*/  @P6 SHF.L.U32 R111, R93, 0x1f, RZ ;  /* 0x0000001f5d6f6819 */ /* 0x000fe200000006ff */
[----:B------:R1:W-:Y:S01]  /*a430*/  STS.128 [R102+0x2400], R112 ;  /* 0x0024007066007388 */ /* 0x0003e20000000c00 */
[----:B------:R-:W-:Y:S01]  /*a440*/  @!PT LDS RZ, [RZ] ;  /* 0x00000000fffff984 */ /* 0x000fe20000000800 */
[----:B------:R-:W-:Y:S01]  /*a450*/  @!PT LDS RZ, [RZ] ;  /* 0x00000000fffff984 */ /* 0x000fe20000000800 */
[----:B------:R-:W-:Y:S01]  /*a460*/  @!PT LDS RZ, [RZ] ;  /* 0x00000000fffff984 */ /* 0x000fe20000000800 */
[----:B------:R-:W-:Y:S01]  /*a470*/  @!PT LDS RZ, [RZ] ;  /* 0x00000000fffff984 */ /* 0x000fe20000000800 */
[----:B------:R2:W-:Y:S07]  /*a480*/  MEMBAR.ALL.CTA ;  /* 0x0000000000007992 */ /* 0x0005ee0000008000 */
[----:B--2---:R-:W2:Y:S02]  /*a490*/  FENCE.VIEW.ASYNC.S ;  /* 0x00000000000073c6 */ /* 0x004ea40000000000 */
[----:B--2---:R-:W-:Y:S06]  /*a4a0*/  BAR.SYNC.DEFER_BLOCKING 0x1, 0x80 ;  /* 0x0042000000007b1d */ /* 0x004fec0000010000 */
[----:B------:R-:W-:Y:S05]  /*a4b0*/  @P0 BRA `(.L_x_156) ;  /* 0x00000000003c0947 */ /* 0x000fea0003800000 */
[----:B------:R-:W2:Y:S01]  /*a4c0*/  LDCU.64 UR8, c[0x0][0x348] ;  /* 0x00006900ff0877ac */ /* 0x000ea20008000a00 */
[----:B------:R-:W-:Y:S01]  /*a4d0*/  UIADD3 UR4, UPT, UPT, UR50, 0x2400, URZ ;  /* 0x0000240032047890 */ /* 0x000fe2000fffe0ff */
[----:B------:R-:W-:Y:S01]  /*a4e0*/  UMOV UR41, UR51 ;  /* 0x0000003300297c82 */ /* 0x000fe20008000000 */
[----:B------:R-:W-:Y:S02]  /*a4f0*/  UIADD3 UR6, UPT, UPT, UR50, 0x2c00, URZ ;  /* 0x00002c0032067890 */ /* 0x000fe4000fffe0ff */
[----:B------:R-:W-:Y:S02]  /*a500*/  UIADD3 UR7, UPT, UPT, UR51, 0x40, URZ ;  /* 0x0000004033077890 */ /* 0x000fe4000fffe0ff */
[----:B------:R-:W-:Y:S04]  /*a510*/  MOV R98, UR4 ;  /* 0x0000000400627c02 */ /* 0x000fe80008000f00 */
[----:B------:R-:W-:Y:S01]  /*a520*/  R2UR UR40, R98 ;  /* 0x00000000622872ca */ /* 0x000fe200000e0000 */
[----:B--2---:R-:W-:Y:S04]  /*a530*/  UIADD3 UR4, UP0, UPT, UR8, 0x780, URZ ;  /* 0x0000078008047890 */ /* 0x004fe8000ff1e0ff */
[----:B------:R-:W-:Y:S09]  /*a540*/  UIADD3.X UR5, UPT, UPT, URZ, UR9, URZ, UP0, !UPT ;  /* 0x00000009ff057290 */ /* 0x000ff200087fe4ff */
[----:B------:R2:W-:Y:S02]  /*a550*/  UTMASTG.5D [UR40], [UR4] ;  /* 0x00000028040073b5 */ /* 0x0005e40008020000 */
[----:B--2---:R-:W-:Y:S01]  /*a560*/  UMOV UR40, UR6 ;  /* 0x0000000600287c82 */ /* 0x004fe20008000000 */
[----:B------:R-:W-:Y:S02]  /*a570*/  UMOV UR41, UR7 ;  /* 0x0000000700297c82 */ /* 0x000fe40008000000 */
[----:B------:R2:W-:Y:S01]  /*a580*/  UTMASTG.5D [UR40], [UR4] ;  /* 0x00000028040073b5 */ /* 0x0005e20008020000 */
[----:B------:R0:W-:Y:S01]  /*a590*/  UTMACMDFLUSH ;  /* 0x00000000000079b7 */ /* 0x0001e20000000000 */
[----:B--2---:R-:W-:Y:S04]  /*a5a0*/  DEPBAR.LE SB0, 0x1 ;  /* 0x000080400000791a */ /* 0x004fe80000000000 */
.L_x_156:
[----:B------:R-:W-:Y:S05]  /*a5b0*/  BSYNC.RECONVERGENT B0 ;  /* 0x0000000000007941 */ /* 0x000fea0003800200 */
.L_x_155:
[----:B------:R-:W-:Y:S06]  /*a5c0*/  BAR.SYNC.DEFER_BLOCKING 0x1, 0x80 ;  /* 0x0042000000007b1d */ /* 0x000fec0000010000 */
[----:B------:R-:W2:Y:S01]  /*a5d0*/  @P6 SYNCS.PHASECHK.TRANS64.TRYWAIT P0, [R110+URZ+0x340], R111 ;  /* 0x0003406f6e0065a7 */ /* 0x000ea200080011ff */
[----:B------:R-:W-:Y:S01]  /*a5e0*/  BSSY B1, `(.L_x_157) ;  /* 0x0000020000017945 */ /* 0x000fe20003800000 */
[----:B--2---:R-:W-:Y:S03]  /*a5f0*/  @P6 SEL R103, RZ, 0x1, !P0 ;  /* 0x00000001ff676807 */ /* 0x004fe60004000000 */
[----:B------:R-:W-:Y:S05]  /*a600*/  @!P6 BRA `(.L_x_158) ;  /* 0x000000000074e947 */ /* 0x000fea0003800000 */
[----:B------:R-:W-:Y:S01]  /*a610*/  ISETP.NE.AND P1, PT, R108, RZ, PT ;  /* 0x000000ff6c00720c */ /* 0x000fe20003f25270 */
[----:B------:R-:W2:Y:S01]  /*a620*/  S2R R0, SR_CgaCtaId ;  /* 0x0000000000007919 */ /* 0x000ea20000008800 */
[----:B------:R-:W-:Y:S01]  /*a630*/  ISETP.NE.AND P0, PT, R103, RZ, PT ;  /* 0x000000ff6700720c */ /* 0x000fe20003f05270 */
[----:B------:R-:W-:Y:S10]  /*a640*/  BSSY B0, `(.L_x_159) ;  /* 0x0000008000007945 */ /* 0x000ff40003800000 */
[----:B------:R-:W-:Y:S05]  /*a650*/  @P1 IMAD R2, R94, 0x1000, R97 ;  /* 0x000010005e021824 */ /* 0x000fea00078e0261 */
[----:B------:R-:W-:Y:S05]  /*a660*/  @P1 IADD3 R4, PT, PT, R2, UR50, RZ ;  /* 0x0000003202041c10 */ /* 0x000fea000fffe0ff */
[----:B------:R-:W-:Y:S01]  /*a670*/  @P1 IMAD.IADD R4, R4, 0x1, R109 ;  /* 0x0000000104041824 */ /* 0x000fe200078e026d */
[----:B------:R-:W-:Y:S06]  /*a680*/  @P0 BRA `(.L_x_160) ;  /* 0x00000000000c0947 */ /* 0x000fec0003800000 */
[----:B------:R-:W-:Y:S04]  /*a690*/  SHF.L.U32 R3, R93, 0x1f, RZ ;  /* 0x0000001f5d037819 */ /* 0x000fe800000006ff */
[----:B------:R-:W3:Y:S02]  /*a6a0*/  SYNCS.PHASECHK.TRANS64.TRYWAIT P0, [R110+URZ+0x340], R3 ;  /* 0x000340036e0075a7 */ /* 0x000ee400080011ff */
[----:B---3--:R-:W-:Y:S05]  /*a6b0*/  @!P0 BRA `(.L_x_161) ;  /* 0x0000002800208947 */ /* 0x008fea0003800000 */
.L_x_160:
[----:B------:R-:W-:Y:S05]  /*a6c0*/  BSYNC B0 ;  /* 0x0000000000007941 */ /* 0x000fea0003800000 */
.L_x_159:
[----:B------:R-:W-:Y:S01]  /*a6d0*/  ISETP.NE.AND P0, PT, R108, RZ, PT ;  /* 0x000000ff6c00720c */ /* 0x000fe20003f05270 */
[----:B---3--:R-:W-:Y:S02]  /*a6e0*/  VIADD R3, R110, 0x350 ;  /* 0x000003506e037836 */ /* 0x008fe40000000000 */
[----:B------:R-:W-:Y:S03]  /*a6f0*/  VIADD R94, R94, 0x1 ;  /* 0x000000015e5e7836 */ /* 0x000fe60000000000 */
[----:B--2---:R-:W-:Y:S07]  /*a700*/  PRMT R0, R0, 0x654, R3 ;  /* 0x0000065400007816 */ /* 0x004fee0000000003 */
[----:B------:R2:W3:Y:S04]  /*a710*/  @P0 LDS.128 R76, [R2+UR50+0x400] ;  /* 0x00040032024c0984 */ /* 0x0004e80008000c00 */
[----:B------:R2:W4:Y:S01]  /*a720*/  @P0 LDS.128 R80, [R4+0x400] ;  /* 0x0004000004500984 */ /* 0x0005220000000c00 */
[C---:B------:R-:W-:Y:S01]  /*a730*/  ISETP.NE.AND P0, PT, R94.reuse, 0x2, PT ;  /* 0x000000025e00780c */ /* 0x040fe20003f05270 */
[----:B------:R-:W-:Y:S01]  /*a740*/  @!PT LDS RZ, [RZ] ;  /* 0x00000000fffff984 */ /* 0x000fe20000000800 */
[----:B------:R-:W-:Y:S01]  /*a750*/  @!PT LDS RZ, [RZ] ;  /* 0x00000000fffff984 */ /* 0x000fe20000000800 */
[----:B------:R-:W-:Y:S01]  /*a760*/  @!PT LDS RZ, [RZ] ;  /* 0x00000000fffff984 */ /* 0x000fe20000000800 */
[----:B------:R-:W-:Y:S01]  /*a770*/  @!PT LDS RZ, [RZ] ;  /* 0x00000000fffff984 */ /* 0x000fe20000000800 */
[----:B------:R5:W-:Y:S06]  /*a780*/  MEMBAR.ALL.CTA ;  /* 0x0000000000007992 */ /* 0x000bec0000008000 */
[----:B-----5:R-:W5:Y:S01]  /*a790*/  FENCE.VIEW.ASYNC.S ;  /* 0x00000000000073c6 */ /* 0x020f620000000000 */
[----:B------:R-:W-:Y:S01]  /*a7a0*/  SEL R94, R94, RZ, P0 ;  /* 0x000000ff5e5e7207 */ /* 0x000fe20000000000 */
[----:B-----5:R5:W-:Y:S02]  /*a7b0*/  SYNCS.ARRIVE.TRANS64.RED.A1T0 RZ, [R0+URZ], RZ ;  /* 0x000000ff00ff79a7 */ /* 0x020be400081004ff */
[----:B-----5:R-:W-:Y:S04]  /*a7c0*/  SEL R0, RZ, 0x1, P0 ;  /* 0x00000001ff007807 */ /* 0x020fe80000000000 */
[----:B--23--:R-:W-:Y:S02]  /*a7d0*/  LOP3.LUT R93, R93, R0, RZ, 0x3c, !PT ;  /* 0x000000005d5d7212 */ /* 0x00cfe400078e3cff */
.L_x_158:
[----:B------:R-:W-:Y:S05]  /*a7e0*/  BSYNC B1 ;  /* 0x0000000000017941 */ /* 0x000fea0003800000 */
.L_x_157:
[----:B------:R-:W-:Y:S05]  /*a7f0*/  VIADD R0, R39, 0x20 ;  /* 0x0000002027007836 */ /* 0x000fea0000000000 */
[----:B------:R-:W-:Y:S04]  /*a800*/  SHF.R.U32.HI R0, RZ, 0x15, R0 ;  /* 0x00000015ff007819 */ /* 0x000fe80000011600 */
[----:B------:R-:W-:Y:S11]  /*a810*/  LOP3.LUT P0, RZ, R0, 0x3, R87, 0x48, !PT ;  /* 0x0000000300ff7812 */ /* 0x000ff60007804857 */
[----:B------:R-:W-:Y:S02]  /*a820*/  @!UPT UIADD3 URZ, UPT, UPT, URZ, URZ, URZ ;  /* 0x000000fffffff290 */ /* 0x000fe4000fffe0ff */
[----:B------:R-:W-:Y:S05]  /*a830*/  @!P0 BRA `(.L_x_162) ;  /* 0x0000000000408947 */ /* 0x000fea0003800000 */
[----:B------:R-:W2:Y:S01]  /*a840*/  LDCU.64 UR8, c[0x4][0x70] ;  /* 0x01000e00ff0877ac */ /* 0x000ea20008000a00 */
[----:B------:R-:W-:Y:S01]  /*a850*/  MOV R3, 0x0 ;  /* 0x0000000000037802 */ /* 0x000fe20000000f00 */
[----:B------:R-:W-:Y:S02]  /*a860*/  HFMA2 R12, -RZ, RZ, 0, 5.9604644775390625e-08 ;  /* 0x00000001ff0c7431 */ /* 0x000fe400000001ff */
[----:B------:R-:W-:Y:S02]  /*a870*/  IMAD.MOV.U32 R8, RZ, RZ, 0x192 ;  /* 0x00000192ff087424 */ /* 0x000fe400078e00ff */
[----:B------:R-:W-:Y:S01]  /*a880*/  IMAD.MOV.U32 R13, RZ, RZ, RZ ;  /* 0x000000ffff0d7224 */ /* 0x000fe200078e00ff */
[----:B------:R-:W3:Y:S01]  /*a890*/  LDCU.64 UR6, c[0x4][0x78] ;  /* 0x01000f00ff0677ac */ /* 0x000ee20008000a00 */
[----:B------:R-:W1:Y:S01]  /*a8a0*/  LDC.64 R2, c[0x4][R3] ;  /* 0x0100000003027b82 */ /* 0x000e620000000a00 */
[----:B------:R-:W5:Y:S01]  /*a8b0*/  LDCU.64 UR4, c[0x4][0x10] ;  /* 0x01000200ff0477ac */ /* 0x000f620008000a00 */
[----:B--2---:R-:W-:Y:S01]  /*a8c0*/  MOV R5, UR9 ;  /* 0x0000000900057c02 */ /* 0x004fe20008000f00 */
[----:B------:R-:W-:Y:S01]  /*a8d0*/  IMAD.U32 R4, RZ, RZ, UR8 ;  /* 0x00000008ff047e24 */ /* 0x000fe2000f8e00ff */
[----:B---3--:R-:W-:Y:S01]  /*a8e0*/  MOV R7, UR7 ;  /* 0x0000000700077c02 */ /* 0x008fe20008000f00 */
[----:B------:R-:W-:Y:S01]  /*a8f0*/  IMAD.U32 R6, RZ, RZ, UR6 ;  /* 0x00000006ff067e24 */ /* 0x000fe2000f8e00ff */
[----:B-----5:R-:W-:Y:S01]  /*a900*/  MOV R11, UR5 ;  /* 0x00000005000b7c02 */ /* 0x020fe20008000f00 */
[----:B------:R-:W-:Y:S02]  /*a910*/  IMAD.U32 R10, RZ, RZ, UR4 ;  /* 0x00000004ff0a7e24 */ /* 0x000fe4000f8e00ff */
[----:B------:R-:W-:Y:S07]  /*a920*/  LEPC R20, `(.L_x_162) ;  /* 0x000000001014794e */ /* 0x000fee0000000000 */
[----:B-1--4-:R-:W-:Y:S05]  /*a930*/  CALL.ABS.NOINC R2 ;  /* 0x0000000002007343 */ /* 0x012fea0003c00000 */
.L_x_162:
[----:B------:R-:W-:Y:S01]  /*a940*/  ISETP.NE.AND P0, PT, R99, RZ, PT ;  /* 0x000000ff6300720c */ /* 0x000fe20003f05270 */
[----:B------:R-:W-:Y:S05]  /*a950*/  WARPSYNC.ALL ;  /* 0x0000000000007948 */ /* 0x000fea0003800000 */
[----:B------:R-:W-:Y:S01]  /*a960*/  R2UR UR4, R39 ;  /* 0x00000000270472ca */ /* 0x000fe200000e0000 */
[----:B------:R-:W-:Y:S01]  /*a970*/  BSSY.RECONVERGENT B0, `(.L_x_163) ;  /* 0x000009e000007945 */ /* 0x000fe20003800200 */
[-C--:B------:R-:W-:Y:S02]  /*a980*/  F2FP.F16.E4M3.UNPACK_B R42, R76.reuse ;  /* 0x0000004cff2a723e */ /* 0x080fe400020006ff */
[----:B------:R-:W-:Y:S02]  /*a990*/  F2FP.F16.E4M3.UNPACK_B R76, R76.H1 ;  /* 0x0000004cff4c723e */ /* 0x000fe400030006ff */
[-C--:B------:R-:W-:Y:S01]  /*a9a0*/  F2FP.F16.E4M3.UNPACK_B R46, R77.reuse ;  /* 0x0000004dff2e723e */ /* 0x080fe200020006ff */
[--C-:B------:R-:W-:Y:S01]  /*a9b0*/  HADD2.F32 R40, -RZ, R42.reuse.H0_H0 ;  /* 0x2000002aff287230 */ /* 0x100fe20000004100 */
[----:B------:R-:W-:Y:S01]  /*a9c0*/  F2FP.F16.E4M3.UNPACK_B R77, R77.H1 ;  /* 0x0000004dff4d723e */ /* 0x000fe200030006ff */
[----:B------:R-:W-:Y:S01]  /*a9d0*/  HADD2.F32 R42, -RZ, R42.H1_H1 ;  /* 0x3000002aff2a7230 */ /* 0x000fe20000004100 */
[-C--:B------:R-:W-:Y:S01]  /*a9e0*/  F2FP.F16.E4M3.UNPACK_B R50, R78.reuse ;  /* 0x0000004eff32723e */ /* 0x080fe200020006ff */
[----:B------:R-:W-:Y:S01]  /*a9f0*/  HADD2.F32 R43, -RZ, R76.H0_H0 ;  /* 0x2000004cff2b7230 */ /* 0x000fe20000004100 */
[----:B------:R-:W-:Y:S01]  /*aa00*/  F2FP.F16.E4M3.UNPACK_B R78, R78.H1 ;  /* 0x0000004eff4e723e */ /* 0x000fe200030006ff */
[----:B------:R-:W2:Y:S01]  /*aa10*/  LDTM.x32 R4, tmem[UR4+0x20] ;  /* 0x00002004000479ee */ /* 0x000ea200082c0000 */
[----:B------:R-:W-:Y:S01]  /*aa20*/  NOP ;  /* 0x0000000000007918 */ /* 0x000fe20000000000 */
[----:B------:R-:W-:Y:S01]  /*aa30*/  IADD3 R101, PT, PT, R101, 0x390, RZ ;  /* 0x0000039065657810 */ /* 0x000fe20007ffe0ff */
[--C-:B------:R-:W-:Y:S01]  /*aa40*/  HADD2.F32 R45, -RZ, R46.reuse.H0_H0 ;  /* 0x2000002eff2d7230 */ /* 0x100fe20000004100 */
[----:B------:R-:W-:Y:S01]  /*aa50*/  F2FP.F16.E4M3.UNPACK_B R54, R79 ;  /* 0x0000004fff36723e */ /* 0x000fe200020006ff */
[----:B------:R-:W-:Y:S01]  /*aa60*/  HADD2.F32 R46, -RZ, R46.H1_H1 ;  /* 0x3000002eff2e7230 */ /* 0x000fe20000004100 */
[----:B------:R-:W-:Y:S01]  /*aa70*/  LOP3.LUT R101, R101, 0xfefffff8, RZ, 0xc0, !PT ;  /* 0xfefffff865657812 */ /* 0x000fe200078ec0ff */
[--C-:B------:R-:W-:Y:S01]  /*aa80*/  HADD2.F32 R49, -RZ, R50.reuse.H0_H0 ;  /* 0x20000032ff317230 */ /* 0x100fe20000004100 */
[----:B----4-:R-:W-:Y:S01]  /*aa90*/  F2FP.F16.E4M3.UNPACK_B R58, R80 ;  /* 0x00000050ff3a723e */ /* 0x010fe200020006ff */
[----:B------:R-:W-:Y:S01]  /*aaa0*/  HADD2.F32 R50, -RZ, R50.H1_H1 ;  /* 0x30000032ff327230 */ /* 0x000fe20000004100 */
[----:B--2---:R2:W-:Y:S01]  /*aab0*/  SYNCS.ARRIVE.TRANS64.RED.A1T0 RZ, [R101+URZ], RZ ;  /* 0x000000ff65ff79a7 */ /* 0x0045e200081004ff */
[--C-:B------:R-:W-:Y:S01]  /*aac0*/  HADD2.F32 R53, -RZ, R54.reuse.H0_H0 ;  /* 0x20000036ff357230 */ /* 0x100fe20000004100 */
[----:B------:R-:W-:Y:S01]  /*aad0*/  F2FP.F16.E4M3.UNPACK_B R62, R81 ;  /* 0x00000051ff3e723e */ /* 0x000fe200020006ff */
[----:B------:R-:W-:Y:S01]  /*aae0*/  HADD2.F32 R54, -RZ, R54.H1_H1 ;  /* 0x30000036ff367230 */ /* 0x000fe20000004100 */
[----:B------:R-:W-:Y:S01]  /*aaf0*/  F2FP.F16.E4M3.UNPACK_B R66, R82 ;  /* 0x00000052ff42723e */ /* 0x000fe200020006ff */
[--C-:B------:R-:W-:Y:S01]  /*ab00*/  HADD2.F32 R57, -RZ, R58.reuse.H0_H0 ;  /* 0x2000003aff397230 */ /* 0x100fe20000004100 */
[----:B------:R-:W-:Y:S01]  /*ab10*/  F2FP.F16.E4M3.UNPACK_B R70, R83 ;  /* 0x00000053ff46723e */ /* 0x000fe200020006ff */
[----:B------:R-:W-:Y:S01]  /*ab20*/  HADD2.F32 R58, -RZ, R58.H1_H1 ;  /* 0x3000003aff3a7230 */ /* 0x000fe20000004100 */
[----:B------:R-:W-:Y:S01]  /*ab30*/  F2FP.F16.E4M3.UNPACK_B R79, R79.H1 ;  /* 0x0000004fff4f723e */ /* 0x000fe200030006ff */
[--C-:B------:R-:W-:Y:S01]  /*ab40*/  HADD2.F32 R61, -RZ, R62.reuse.H0_H0 ;  /* 0x2000003eff3d7230 */ /* 0x100fe20000004100 */
[----:B------:R-:W-:Y:S01]  /*ab50*/  F2FP.F16.E4M3.UNPACK_B R80, R80.H1 ;  /* 0x00000050ff50723e */ /* 0x000fe200030006ff */
[----:B------:R-:W-:Y:S01]  /*ab60*/  HADD2.F32 R63, -RZ, R62.H1_H1 ;  /* 0x3000003eff3f7230 */ /* 0x000fe20000004100 */
[----:B------:R-:W-:Y:S01]  /*ab70*/  F2FP.F16.E4M3.UNPACK_B R81, R81.H1 ;  /* 0x00000051ff51723e */ /* 0x000fe200030006ff */
[--C-:B------:R-:W-:Y:S02]  /*ab80*/  HADD2.F32 R65, -RZ, R66.reuse.H0_H0 ;  /* 0x20000042ff417230 */ /* 0x100fe40000004100 */
[C---:B------:R-:W-:Y:S01]  /*ab90*/  FMUL R4, R38.reuse, R4 ;  /* 0x0000000426047220 */ /* 0x040fe20000400000 */
[C---:B------:R-:W-:Y:S01]  /*aba0*/  FMUL R5, R38.reuse, R5 ;  /* 0x0000000526057220 */ /* 0x040fe20000400000 */
[C---:B------:R-:W-:Y:S01]  /*abb0*/  FMUL R8, R38.reuse, R8 ;  /* 0x0000000826087220 */ /* 0x040fe20000400000 */
[C---:B------:R-:W-:Y:S01]  /*abc0*/  FMUL R9, R38.reuse, R9 ;  /* 0x0000000926097220 */ /* 0x040fe20000400000 */
[C---:B------:R-:W-:Y:S01]  /*abd0*/  FFMA R4, R41.reuse, R40, R4 ;  /* 0x0000002829047223 */ /* 0x040fe20000000004 */
[C---:B------:R-:W-:Y:S01]  /*abe0*/  FFMA R5, R41.reuse, R42, R5 ;  /* 0x0000002a29057223 */ /* 0x040fe20000000005 */
        /* <DEDUP_REMOVED lines=8> */
[----:B------:R-:W-:Y:S02]  /*ac70*/  HADD2.F32 R66, -RZ, R66.H1_H1 ;  /* 0x30000042ff427230 */ /* 0x000fe40000004100 */
[C---:B------:R-:W-:Y:S01]  /*ac80*/  FMUL R24, R38.reuse, R28 ;  /* 0x0000001c26187220 */ /* 0x040fe20000400000 */
[C---:B------:R-:W-:Y:S01]  /*ac90*/  FMUL R25, R38.reuse, R29 ;  /* 0x0000001d26197220 */ /* 0x040fe20000400000 */
[--C-:B------:R-:W-:Y:S02]  /*aca0*/  HADD2.F32 R69, -RZ, R70.reuse.H0_H0 ;  /* 0x20000046ff457230 */ /* 0x100fe40000004100 */
[C---:B------:R-:W-:Y:S01]  /*acb0*/  FMUL R28, R38.reuse, R32 ;  /* 0x00000020261c7220 */ /* 0x040fe20000400000 */
[----:B------:R-:W-:Y:S02]  /*acc0*/  HADD2.F32 R70, -RZ, R70.H1_H1 ;  /* 0x30000046ff467230 */ /* 0x000fe40000004100 */
[C---:B------:R-:W-:Y:S01]  /*acd0*/  FMUL R29, R38.reuse, R33 ;  /* 0x00000021261d7220 */ /* 0x040fe20000400000 */
[----:B------:R-:W-:Y:S02]  /*ace0*/  HADD2.F32 R44, -RZ, R76.H1_H1 ;  /* 0x3000004cff2c7230 */ /* 0x000fe40000004100 */
[C---:B------:R-:W-:Y:S01]  /*acf0*/  FMUL R6, R38.reuse, R6 ;  /* 0x0000000626067220 */ /* 0x040fe20000400000 */
[C---:B------:R-:W-:Y:S01]  /*ad00*/  FMUL R7, R38.reuse, R7 ;  /* 0x0000000726077220 */ /* 0x040fe20000400000 */
[--C-:B------:R-:W-:Y:S02]  /*ad10*/  HADD2.F32 R47, -RZ, R77.reuse.H0_H0 ;  /* 0x2000004dff2f7230 */ /* 0x100fe40000004100 */
[C---:B------:R-:W-:Y:S01]  /*ad20*/  FMUL R10, R38.reuse, R10 ;  /* 0x0000000a260a7220 */ /* 0x040fe20000400000 */
[C---:B------:R-:W-:Y:S01]  /*ad30*/  FFMA R6, R41.reuse, R43, R6 ;  /* 0x0000002b29067223 */ /* 0x040fe20000000006 */
[----:B------:R-:W-:Y:S02]  /*ad40*/  HADD2.F32 R48, -RZ, R77.H1_H1 ;  /* 0x3000004dff307230 */ /* 0x000fe40000004100 */
[C---:B------:R-:W-:Y:S01]  /*ad50*/  FFMA R7, R41.reuse, R44, R7 ;  /* 0x0000002c29077223 */ /* 0x040fe20000000007 */
[C---:B------:R-:W-:Y:S01]  /*ad60*/  FFMA R8, R41.reuse, R45, R8 ;  /* 0x0000002d29087223 */ /* 0x040fe20000000008 */
[C---:B------:R-:W-:Y:S01]  /*ad70*/  FFMA R9, R41.reuse, R46, R9 ;  /* 0x0000002e29097223 */ /* 0x040fe20000000009 */
[----:B------:R-:W-:Y:S01]  /*ad80*/  FFMA R10, R41, R47, R10 ;  /* 0x0000002f290a7223 */ /* 0x000fe2000000000a */
[C---:B------:R-:W-:Y:S01]  /*ad90*/  FMUL R11, R38.reuse, R11 ;  /* 0x0000000b260b7220 */ /* 0x040fe20000400000 */
[----:B------:R-:W-:Y:S01]  /*ada0*/  F2FP.F16.E4M3.UNPACK_B R82, R82.H1 ;  /* 0x00000052ff52723e */ /* 0x000fe200030006ff */
[--C-:B------:R-:W-:Y:S01]  /*adb0*/  HADD2.F32 R51, -RZ, R78.reuse.H0_H0 ;  /* 0x2000004eff337230 */ /* 0x100fe20000004100 */
[----:B-1----:R-:W-:Y:S01]  /*adc0*/  F2FP.SATFINITE.E4M3.F32.PACK_AB_MERGE_C R104, R7, R6, RZ ;  /* 0x000000060768723e */ /* 0x002fe200048070ff */
[C---:B------:R-:W-:Y:S01]  /*add0*/  FFMA R11, R41.reuse, R48, R11 ;  /* 0x00000030290b7223 */ /* 0x040fe2000000000b */
[C---:B------:R-:W-:Y:S01]  /*ade0*/  FFMA R12, R41.reuse, R49, R12 ;  /* 0x00000031290c7223 */ /* 0x040fe2000000000c */
[----:B------:R-:W-:Y:S01]  /*adf0*/  FFMA R13, R41, R50, R13 ;  /* 0x00000032290d7223 */ /* 0x000fe2000000000d */
[----:B------:R-:W-:Y:S01]  /*ae00*/  F2FP.SATFINITE.E4M3.F32.PACK_AB_MERGE_C R104, R5, R4, R104 ;  /* 0x000000040568723e */ /* 0x000fe20004807068 */
[----:B------:R-:W-:Y:S01]  /*ae10*/  HADD2.F32 R52, -RZ, R78.H1_H1 ;  /* 0x3000004eff347230 */ /* 0x000fe20000004100 */
[----:B------:R-:W-:Y:S01]  /*ae20*/  F2FP.SATFINITE.E4M3.F32.PACK_AB_MERGE_C R105, R11, R10, RZ ;  /* 0x0000000a0b69723e */ /* 0x000fe200048070ff */
[C---:B------:R-:W-:Y:S01]  /*ae30*/  FMUL R14, R38.reuse, R14 ;  /* 0x0000000e260e7220 */ /* 0x040fe20000400000 */
[C---:B------:R-:W-:Y:S01]  /*ae40*/  FMUL R15, R38.reuse, R15 ;  /* 0x0000000f260f7220 */ /* 0x040fe20000400000 */
[--C-:B------:R-:W-:Y:S01]  /*ae50*/  HADD2.F32 R55, -RZ, R79.reuse.H0_H0 ;  /* 0x2000004fff377230 */ /* 0x100fe20000004100 */
[----:B------:R-:W-:Y:S01]  /*ae60*/  F2FP.SATFINITE.E4M3.F32.PACK_AB_MERGE_C R105, R9, R8, R105 ;  /* 0x000000080969723e */ /* 0x000fe20004807069 */
[C---:B------:R-:W-:Y:S01]  /*ae70*/  FFMA R14, R41.reuse, R51, R14 ;  /* 0x00000033290e7223 */ /* 0x040fe2000000000e */
[C---:B------:R-:W-:Y:S01]  /*ae80*/  FFMA R15, R41.reuse, R52, R15 ;  /* 0x00000034290f7223 */ /* 0x040fe2000000000f */
[C---:B------:R-:W-:Y:S01]  /*ae90*/  FFMA R16, R41.reuse, R53, R16 ;  /* 0x0000003529107223 */ /* 0x040fe20000000010 */
[C---:B------:R-:W-:Y:S01]  /*aea0*/  FFMA R17, R41.reuse, R54, R17 ;  /* 0x0000003629117223 */ /* 0x040fe20000000011 */
        /* <DEDUP_REMOVED lines=18> */
[----:B------:R-:W-:Y:S01]  /*afd0*/  F2FP.F16.E4M3.UNPACK_B R83, R83.H1 ;  /* 0x00000053ff53723e */ /* 0x000fe200030006ff */
        /* <DEDUP_REMOVED lines=16> */
[----:B------:R-:W-:Y:S01]  /*b0e0*/  FFMA R28, R41, R69, R28 ;  /* 0x00000045291c7223 */ /* 0x000fe2000000001c */
[----:B------:R-:W-:Y:S01]  /*b0f0*/  F2FP.SATFINITE.E4M3.F32.PACK_AB_MERGE_C R107, R19, R18, RZ ;  /* 0x00000012136b723e */ /* 0x000fe200048070ff */
        /* <DEDUP_REMOVED lines=14> */
[----:B--2---:R-:W-:Y:S03]  /*b1e0*/  IADD3 R101, PT, PT, R36, 0x1, RZ ;  /* 0x0000000124657810 */ /* 0x004fe60007ffe0ff */
        /* <DEDUP_REMOVED lines=10> */
[----:B------:R-:W-:Y:S02]  /*b290*/  UIADD3 UR40, UPT, UPT, UR50, 0x3400, URZ ;  /* 0x0000340032287890 */ /* 0x000fe4000fffe0ff */
[----:B------:R-:W-:Y:S02]  /*b2a0*/  UIADD3 UR41, UPT, UPT, UR51, 0x20, URZ ;  /* 0x0000002033297890 */ /* 0x000fe4000fffe0ff */
[----:B------:R-:W-:Y:S02]  /*b2b0*/  UIADD3 UR6, UPT, UPT, UR50, 0x3c00, URZ ;  /* 0x00003c0032067890 */ /* 0x000fe4000fffe0ff */
[----:B------:R-:W-:Y:S02]  /*b2c0*/  UIADD3 UR7, UPT, UPT, UR51, 0x60, URZ ;  /* 0x0000006033077890 */ /* 0x000fe4000fffe0ff */
        /* <DEDUP_REMOVED lines=8> */
.L_x_164:
[----:B------:R-:W-:Y:S05]  /*b350*/  BSYNC.RECONVERGENT B0 ;  /* 0x0000000000007941 */ /* 0x000fea0003800200 */
.L_x_163:
[----:B------:R-:W-:Y:S01]  /*b360*/  R2UR UR5, R90 ;  /* 0x000000005a0572ca */ /* 0x000fe200000e0000 */
[----:B------:R-:W-:Y:S01]  /*b370*/  BAR.SYNC.DEFER_BLOCKING 0x1, 0x80 ;  /* 0x0042000000007b1d */ /* 0x000fe20000010000 */
[----:B------:R-:W-:Y:S01]  /*b380*/  R2UR UR4, R91 ;  /* 0x000000005b0472ca */ /* 0x000fe200000e0000 */
[----:B------:R-:W-:Y:S01]  /*b390*/  UISETP.NE.AND UP0, UPT, UR54, URZ, UPT ;  /* 0x000000ff3600728c */ /* 0x000fe2000bf05270 */
[----:B------:R-:W-:Y:S02]  /*b3a0*/  ISETP.NE.AND P0, PT, R101, 0x2, PT ;  /* 0x000000026500780c */ /* 0x000fe40003f05270 */
[----:B------:R-:W-:Y:S02]  /*b3b0*/  LOP3.LUT R95, R95, 0x1, RZ, 0x3c, !PT ;  /* 0x000000015f5f7812 */ /* 0x000fe400078e3cff */
[----:B------:R-:W-:Y:S02]  /*b3c0*/  SEL R3, RZ, 0x1, P0 ;  /* 0x00000001ff037807 */ /* 0x000fe40000000000 */
[----:B------:R-:W-:Y:S02]  /*b3d0*/  SEL R36, R101, RZ, P0 ;  /* 0x000000ff65247207 */ /* 0x000fe40000000000 */
[----:B------:R-:W-:Y:S01]  /*b3e0*/  LOP3.LUT R96, R96, R3, RZ, 0x3c, !PT ;  /* 0x0000000360607212 */ /* 0x000fe200078e3cff */
[----:B------:R-:W-:Y:S02]  /*b3f0*/  UIADD3 UR18, UPT, UPT, UR36, UR5, URZ ;  /* 0x0000000524127290 */ /* 0x000fe4000fffe0ff */
[----:B------:R-:W-:Y:S01]  /*b400*/  UIADD3 UR20, UPT, UPT, UR37, UR4, URZ ;  /* 0x0000000425147290 */ /* 0x000fe2000fffe0ff */
[----:B------:R-:W-:Y:S01]  /*b410*/  UMOV UR52, UR63 ;  /* 0x0000003f00347c82 */ /* 0x000fe20008000000 */
[----:B------:R-:W-:Y:S10]  /*b420*/  BRA.U UP0, `(.L_x_165) ;  /* 0xffffffcd00f87547 */ /* 0x000ff4000b83ffff */
[----:B------:R-:W-:Y:S05]  /*b430*/  EXIT ;  /* 0x000000000000794d */ /* 0x000fea0003800000 */
.L_x_25:
[----:B------:R-:W-:Y:S07]  /*b440*/  MOV R0, UR11 ;  /* 0x0000000b00007c02 */ /* 0x000fee0008000f00 */
.L_x_166:
[----:B-1----:R1:W4:Y:S02]  /*b450*/  SYNCS.PHASECHK.TRANS64.TRYWAIT P0, [R0+URZ+0x1a0], R5 ;  /* 0x0001a005000075a7 */ /* 0x00232400080011ff */
[----:B----4-:R-:W-:Y:S05]  /*b460*/  @!P0 NANOSLEEP.SYNCS 0x989680 ;  /* 0x009896800000895d */ /* 0x010fea0003900000 */
[----:B------:R-:W4:Y:S02]  /*b470*/  @!P0 SYNCS.PHASECHK.TRANS64 P0, [R0+URZ+0x1a0], R5 ;  /* 0x0001a005000085a7 */ /* 0x000f2400080010ff */
[----:B----4-:R-:W-:Y:S05]  /*b480*/  @!P0 BRA `(.L_x_166) ;  /* 0xfffffffc00f08947 */ /* 0x010fea000383ffff */
[----:B------:R-:W-:Y:S05]  /*b490*/  BRA `(.L_x_24) ;  /* 0xffffff70006c7947 */ /* 0x000fea000383ffff */
.L_x_32:
[----:B------:R-:W-:Y:S07]  /*b4a0*/  MOV R0, UR11 ;  /* 0x0000000b00007c02 */ /* 0x000fee0008000f00 */
.L_x_167:
[----:B--2---:R2:W3:Y:S02]  /*b4b0*/  SYNCS.PHASECHK.TRANS64.TRYWAIT P0, [R0+URZ+0x1a0], R5 ;  /* 0x0001a005000075a7 */ /* 0x0044e400080011ff */
[----:B---3--:R-:W-:Y:S05]  /*b4c0*/  @!P0 NANOSLEEP.SYNCS 0x989680 ;  /* 0x009896800000895d */ /* 0x008fea0003900000 */
[----:B------:R-:W3:Y:S02]  /*b4d0*/  @!P0 SYNCS.PHASECHK.TRANS64 P0, [R0+URZ+0x1a0], R5 ;  /* 0x0001a005000085a7 */ /* 0x000ee400080010ff */
[----:B---3--:R-:W-:Y:S05]  /*b4e0*/  @!P0 BRA `(.L_x_167) ;  /* 0xfffffffc00f08947 */ /* 0x008fea000383ffff */
[----:B------:R-:W-:Y:S05]  /*b4f0*/  BRA `(.L_x_31) ;  /* 0xffffff7400d87947 */ /* 0x000fea000383ffff */
.L_x_37:
[----:B------:R-:W-:-:S07]  /*b500*/  MOV R0, UR35 ;  /* 0x0000002300007c02 */ /* 0x000fce0008000f00 */
.L_x_168:
[----:B--2---:R2:W4:Y:S02]  /*b510*/  SYNCS.PHASECHK.TRANS64.TRYWAIT P0, [R0+URZ+0x370], R3 ;  /* 0x00037003000075a7 */ /* 0x00452400080011ff */
[----:B----4-:R-:W-:Y:S05]  /*b520*/  @!P0 NANOSLEEP.SYNCS 0x989680 ;  /* 0x009896800000895d */ /* 0x010fea0003900000 */
[----:B------:R-:W4:Y:S02]  /*b530*/  @!P0 SYNCS.PHASECHK.TRANS64 P0, [R0+URZ+0x370], R3 ;  /* 0x00037003000085a7 */ /* 0x000f2400080010ff */
[----:B----4-:R-:W-:Y:S05]  /*b540*/  @!P0 BRA `(.L_x_168) ;  /* 0xfffffffc00f08947 */ /* 0x010fea000383ffff */
[----:B------:R-:W-:Y:S05]  /*b550*/  BRA `(.L_x_169) ;  /* 0xffffff7800c47947 */ /* 0x000fea000383ffff */
.L_x_41:
[----:B------:R-:W-:-:S07]  /*b560*/  MOV R0, UR4 ;  /* 0x0000000400007c02 */ /* 0x000fce0008000f00 */
.L_x_170:
[----:B-1----:R1:W2:Y:S02]  /*b570*/  SYNCS.PHASECHK.TRANS64.TRYWAIT P0, [R0+URZ], R3 ;  /* 0x00000003000075a7 */ /* 0x0022a400080011ff */
[----:B--2---:R-:W-:Y:S05]  /*b580*/  @!P0 NANOSLEEP.SYNCS 0x989680 ;  /* 0x009896800000895d */ /* 0x004fea0003900000 */
[----:B------:R-:W2:Y:S02]  /*b590*/  @!P0 SYNCS.PHASECHK.TRANS64 P0, [R0+URZ], R3 ;  /* 0x00000003000085a7 */ /* 0x000ea400080010ff */
[----:B--2---:R-:W-:Y:S05]  /*b5a0*/  @!P0 BRA `(.L_x_170) ;  /* 0xfffffffc00f08947 */ /* 0x004fea000383ffff */
[----:B------:R-:W-:Y:S05]  /*b5b0*/  BRA `(.L_x_171) ;  /* 0xffffff8000587947 */ /* 0x000fea000383ffff */
.L_x_42:
[----:B------:R-:W-:-:S07]  /*b5c0*/  MOV R0, UR5 ;  /* 0x0000000500007c02 */ /* 0x000fce0008000f00 */
.L_x_172:
[----:B-1----:R1:W2:Y:S02]  /*b5d0*/  SYNCS.PHASECHK.TRANS64.TRYWAIT P0, [R0+URZ], R3 ;  /* 0x00000003000075a7 */ /* 0x0022a400080011ff */
[----:B--2---:R-:W-:Y:S05]  /*b5e0*/  @!P0 NANOSLEEP.SYNCS 0x989680 ;  /* 0x009896800000895d */ /* 0x004fea0003900000 */
[----:B------:R-:W2:Y:S02]  /*b5f0*/  @!P0 SYNCS.PHASECHK.TRANS64 P0, [R0+URZ], R3 ;  /* 0x00000003000085a7 */ /* 0x000ea400080010ff */
[----:B--2---:R-:W-:Y:S05]  /*b600*/  @!P0 BRA `(.L_x_172) ;  /* 0xfffffffc00f08947 */ /* 0x004fea000383ffff */
[----:B------:R-:W-:Y:S05]  /*b610*/  BRA `(.L_x_173) ;  /* 0xffffff8000687947 */ /* 0x000fea000383ffff */
.L_x_43:
[----:B------:R-:W-:-:S07]  /*b620*/  MOV R0, UR5 ;  /* 0x0000000500007c02 */ /* 0x000fce0008000f00 */
.L_x_174:
[----:B-1----:R1:W2:Y:S02]  /*b630*/  SYNCS.PHASECHK.TRANS64.TRYWAIT P0, [R0+URZ], R3 ;  /* 0x00000003000075a7 */ /* 0x0022a400080011ff */
[----:B--2---:R-:W-:Y:S05]  /*b640*/  @!P0 NANOSLEEP.SYNCS 0x989680 ;  /* 0x009896800000895d */ /* 0x004fea0003900000 */
[----:B------:R-:W2:Y:S02]  /*b650*/  @!P0 SYNCS.PHASECHK.TRANS64 P0, [R0+URZ], R3 ;  /* 0x00000003000085a7 */ /* 0x000ea400080010ff */
[----:B--2---:R-:W-:Y:S05]  /*b660*/  @!P0 BRA `(.L_x_174) ;  /* 0xfffffffc00f08947 */ /* 0x004fea000383ffff */
[----:B------:R-:W-:Y:S05]  /*b670*/  BRA `(.L_x_175) ;  /* 0xffffff8000787947 */ /* 0x000fea000383ffff */
.L_x_44:
[----:B------:R-:W-:-:S07]  /*b680*/  MOV R0, UR5 ;  /* 0x0000000500007c02 */ /* 0x000fce0008000f00 */
.L_x_176:
[----:B-1----:R1:W2:Y:S02]  /*b690*/  SYNCS.PHASECHK.TRANS64.TRYWAIT P0, [R0+URZ], R3 ;  /* 0x00000003000075a7 */ /* 0x0022a400080011ff */
[----:B--2---:R-:W-:Y:S05]  /*b6a0*/  @!P0 NANOSLEEP.SYNCS 0x989680 ;  /* 0x009896800000895d */ /* 0x004fea0003900000 */
[----:B------:R-:W2:Y:S02]  /*b6b0*/  @!P0 SYNCS.PHASECHK.TRANS64 P0, [R0+URZ], R3 ;  /* 0x00000003000085a7 */ /* 0x000ea400080010ff */
[----:B--2---:R-:W-:Y:S05]  /*b6c0*/  @!P0 BRA `(.L_x_176) ;  /* 0xfffffffc00f08947 */ /* 0x004fea000383ffff */
[----:B------:R-:W-:Y:S05]  /*b6d0*/  BRA `(.L_x_177) ;  /* 0xffffff8000887947 */ /* 0x000fea000383ffff */
.L_x_45:
[----:B------:R-:W-:-:S07]  /*b6e0*/  MOV R0, UR5 ;  /* 0x0000000500007c02 */ /* 0x000fce0008000f00 */
.L_x_178:
[----:B-1----:R1:W2:Y:S02]  /*b6f0*/  SYNCS.PHASECHK.TRANS64.TRYWAIT P0, [R0+URZ], R3 ;  /* 0x00000003000075a7 */ /* 0x0022a400080011ff */
[----:B--2---:R-:W-:Y:S05]  /*b700*/  @!P0 NANOSLEEP.SYNCS 0x989680 ;  /* 0x009896800000895d */ /* 0x004fea0003900000 */
[----:B------:R-:W2:Y:S02]  /*b710*/  @!P0 SYNCS.PHASECHK.TRANS64 P0, [R0+URZ], R3 ;  /* 0x00000003000085a7 */ /* 0x000ea400080010ff */
[----:B--2---:R-:W-:Y:S05]  /*b720*/  @!P0 BRA `(.L_x_178) ;  /* 0xfffffffc00f08947 */ /* 0x004fea000383ffff */
[----:B------:R-:W-:Y:S05]  /*b730*/  BRA `(.L_x_179) ;  /* 0xffffff8000987947 */ /* 0x000fea000383ffff */
.L_x_46:
[----:B------:R-:W-:-:S07]  /*b740*/  MOV R0, UR5 ;  /* 0x0000000500007c02 */ /* 0x000fce0008000f00 */
.L_x_180:
[----:B-1----:R1:W2:Y:S02]  /*b750*/  SYNCS.PHASECHK.TRANS64.TRYWAIT P0, [R0+URZ], R3 ;  /* 0x00000003000075a7 */ /* 0x0022a400080011ff */
[----:B--2---:R-:W-:Y:S05]  /*b760*/  @!P0 NANOSLEEP.SYNCS 0x989680 ;  /* 0x009896800000895d */ /* 0x004fea0003900000 */
[----:B------:R-:W2:Y:S02]  /*b770*/  @!P0 SYNCS.PHASECHK.TRANS64 P0, [R0+URZ], R3 ;  /* 0x00000003000085a7 */ /* 0x000ea400080010ff */
[----:B--2---:R-:W-:Y:S05]  /*b780*/  @!P0 BRA `(.L_x_180) ;  /* 0xfffffffc00f08947 */ /* 0x004fea000383ffff */
[----:B------:R-:W-:Y:S05]  /*b790*/  BRA `(.L_x_181) ;  /* 0xffffff8000a87947 */ /* 0x000fea000383ffff */
.L_x_47:
[----:B------:R-:W-:-:S07]  /*b7a0*/  MOV R0, UR5 ;  /* 0x0000000500007c02 */ /* 0x000fce0008000f00 */
.L_x_182:
[----:B-1----:R1:W2:Y:S02]  /*b7b0*/  SYNCS.PHASECHK.TRANS64.TRYWAIT P0, [R0+URZ], R3 ;  /* 0x00000003000075a7 */ /* 0x0022a400080011ff */
[----:B--2---:R-:W-:Y:S05]  /*b7c0*/  @!P0 NANOSLEEP.SYNCS 0x989680 ;  /* 0x009896800000895d */ /* 0x004fea0003900000 */
[----:B------:R-:W2:Y:S02]  /*b7d0*/  @!P0 SYNCS.PHASECHK.TRANS64 P0, [R0+URZ], R3 ;  /* 0x00000003000085a7 */ /* 0x000ea400080010ff */
[----:B--2---:R-:W-:Y:S05]  /*b7e0*/  @!P0 BRA `(.L_x_182) ;  /* 0xfffffffc00f08947 */ /* 0x004fea000383ffff */
[----:B------:R-:W-:Y:S05]  /*b7f0*/  BRA `(.L_x_183) ;  /* 0xffffff8000b87947 */ /* 0x000fea000383ffff */
.L_x_48:
[----:B------:R-:W-:-:S07]  /*b800*/  MOV R0, UR5 ;  /* 0x0000000500007c02 */ /* 0x000fce0008000f00 */
.L_x_184:
[----:B-1----:R1:W2:Y:S02]  /*b810*/  SYNCS.PHASECHK.TRANS64.TRYWAIT P0, [R0+URZ], R3 ;  /* 0x00000003000075a7 */ /* 0x0022a400080011ff */
[----:B--2---:R-:W-:Y:S05]  /*b820*/  @!P0 NANOSLEEP.SYNCS 0x989680 ;  /* 0x009896800000895d */ /* 0x004fea0003900000 */
[----:B------:R-:W2:Y:S02]  /*b830*/  @!P0 SYNCS.PHASECHK.TRANS64 P0, [R0+URZ], R3 ;  /* 0x00000003000085a7 */ /* 0x000ea400080010ff */
[----:B--2---:R-:W-:Y:S05]  /*b840*/  @!P0 BRA `(.L_x_184) ;  /* 0xfffffffc00f08947 */ /* 0x004fea000383ffff */
[----:B------:R-:W-:Y:S05]  /*b850*/  BRA `(.L_x_185) ;  /* 0xffffff8000c87947 */ /* 0x000fea000383ffff */
.L_x_49:
[----:B------:R-:W-:-:S07]  /*b860*/  MOV R0, UR5 ;  /* 0x0000000500007c02 */ /* 0x000fce0008000f00 */
.L_x_186:
[----:B-1----:R1:W2:Y:S02]  /*b870*/  SYNCS.PHASECHK.TRANS64.TRYWAIT P0, [R0+URZ], R3 ;  /* 0x00000003000075a7 */ /* 0x0022a400080011ff */
[----:B--2---:R-:W-:Y:S05]  /*b880*/  @!P0 NANOSLEEP.SYNCS 0x989680 ;  /* 0x009896800000895d */ /* 0x004fea0003900000 */
[----:B------:R-:W2:Y:S02]  /*b890*/  @!P0 SYNCS.PHASECHK.TRANS64 P0, [R0+URZ], R3 ;  /* 0x00000003000085a7 */ /* 0x000ea400080010ff */
[----:B--2---:R-:W-:Y:S05]  /*b8a0*/  @!P0 BRA `(.L_x_186) ;  /* 0xfffffffc00f08947 */ /* 0x004fea000383ffff */
[----:B------:R-:W-:Y:S05]  /*b8b0*/  BRA `(.L_x_187) ;  /* 0xffffff8000d87947 */ /* 0x000fea000383ffff */
.L_x_50:
[----:B------:R-:W-:-:S07]  /*b8c0*/  MOV R0, UR5 ;  /* 0x0000000500007c02 */ /* 0x000fce0008000f00 */
.L_x_188:
[----:B-1----:R1:W2:Y:S02]  /*b8d0*/  SYNCS.PHASECHK.TRANS64.TRYWAIT P0, [R0+URZ], R3 ;  /* 0x00000003000075a7 */ /* 0x0022a400080011ff */
[----:B--2---:R-:W-:Y:S05]  /*b8e0*/  @!P0 NANOSLEEP.SYNCS 0x989680 ;  /* 0x009896800000895d */ /* 0x004fea0003900000 */
[----:B------:R-:W2:Y:S02]  /*b8f0*/  @!P0 SYNCS.PHASECHK.TRANS64 P0, [R0+URZ], R3 ;  /* 0x00000003000085a7 */ /* 0x000ea400080010ff */
[----:B--2---:R-:W-:Y:S05]  /*b900*/  @!P0 BRA `(.L_x_188) ;  /* 0xfffffffc00f08947 */ /* 0x004fea000383ffff */
[----:B------:R-:W-:Y:S05]  /*b910*/  BRA `(.L_x_189) ;  /* 0xffffff8000e87947 */ /* 0x000fea000383ffff */
.L_x_51:
[----:B------:R-:W-:-:S07]  /*b920*/  MOV R0, UR5 ;  /* 0x0000000500007c02 */ /* 0x000fce0008000f00 */
.L_x_190:
[----:B-1----:R1:W2:Y:S02]  /*b930*/  SYNCS.PHASECHK.TRANS64.TRYWAIT P0, [R0+URZ], R3 ;  /* 0x00000003000075a7 */ /* 0x0022a400080011ff */
[----:B--2---:R-:W-:Y:S05]  /*b940*/  @!P0 NANOSLEEP.SYNCS 0x989680 ;  /* 0x009896800000895d */ /* 0x004fea0003900000 */
[----:B------:R-:W2:Y:S02]  /*b950*/  @!P0 SYNCS.PHASECHK.TRANS64 P0, [R0+URZ], R3 ;  /* 0x00000003000085a7 */ /* 0x000ea400080010ff */
[----:B--2---:R-:W-:Y:S05]  /*b960*/  @!P0 BRA `(.L_x_190) ;  /* 0xfffffffc00f08947 */ /* 0x004fea000383ffff */
[----:B------:R-:W-:Y:S05]  /*b970*/  BRA `(.L_x_191) ;  /* 0xffffff8000f87947 */ /* 0x000fea000383ffff */
.L_x_52:
[----:B------:R-:W-:-:S07]  /*b980*/  MOV R0, UR5 ;  /* 0x0000000500007c02 */ /* 0x000fce0008000f00 */
.L_x_192:
[----:B-1----:R1:W2:Y:S02]  /*b990*/  SYNCS.PHASECHK.TRANS64.TRYWAIT P0, [R0+URZ], R3 ;  /* 0x00000003000075a7 */ /* 0x0022a400080011ff */
[----:B--2---:R-:W-:Y:S05]  /*b9a0*/  @!P0 NANOSLEEP.SYNCS 0x989680 ;  /* 0x009896800000895d */ /* 0x004fea0003900000 */
[----:B------:R-:W2:Y:S02]  /*b9b0*/  @!P0 SYNCS.PHASECHK.TRANS64 P0, [R0+URZ], R3 ;  /* 0x00000003000085a7 */ /* 0x000ea400080010ff */
[----:B--2---:R-:W-:Y:S05]  /*b9c0*/  @!P0 BRA `(.L_x_192) ;  /* 0xfffffffc00f08947 */ /* 0x004fea000383ffff */
[----:B------:R-:W-:Y:S05]  /*b9d0*/  BRA `(.L_x_193) ;  /* 0xffffff8400087947 */ /* 0x000fea000383ffff */
.L_x_53:
[----:B------:R-:W-:-:S07]  /*b9e0*/  MOV R0, UR5 ;  /* 0x0000000500007c02 */ /* 0x000fce0008000f00 */
.L_x_194:
[----:B-1----:R1:W2:Y:S02]  /*b9f0*/  SYNCS.PHASECHK.TRANS64.TRYWAIT P0, [R0+URZ], R3 ;  /* 0x00000003000075a7 */ /* 0x0022a400080011ff */
[----:B--2---:R-:W-:Y:S05]  /*ba00*/  @!P0 NANOSLEEP.SYNCS 0x989680 ;  /* 0x009896800000895d */ /* 0x004fea0003900000 */
[----:B------:R-:W2:Y:S02]  /*ba10*/  @!P0 SYNCS.PHASECHK.TRANS64 P0, [R0+URZ], R3 ;  /* 0x00000003000085a7 */ /* 0x000ea400080010ff */
[----:B--2---:R-:W-:Y:S05]  /*ba20*/  @!P0 BRA `(.L_x_194) ;  /* 0xfffffffc00f08947 */ /* 0x004fea000383ffff */
[----:B------:R-:W-:Y:S05]  /*ba30*/  BRA `(.L_x_195) ;  /* 0xffffff8400187947 */ /* 0x000fea000383ffff */
.L_x_54:
[----:B------:R-:W-:-:S07]  /*ba40*/  MOV R0, UR5 ;  /* 0x0000000500007c02 */ /* 0x000fce0008000f00 */
.L_x_196:
[----:B-1----:R1:W2:Y:S02]  /*ba50*/  SYNCS.PHASECHK.TRANS64.TRYWAIT P0, [R0+URZ], R3 ;  /* 0x00000003000075a7 */ /* 0x0022a400080011ff */
[----:B--2---:R-:W-:Y:S05]  /*ba60*/  @!P0 NANOSLEEP.SYNCS 0x989680 ;  /* 0x009896800000895d */ /* 0x004fea0003900000 */
[----:B------:R-:W2:Y:S02]  /*ba70*/  @!P0 SYNCS.PHASECHK.TRANS64 P0, [R0+URZ], R3 ;  /* 0x00000003000085a7 */ /* 0x000ea400080010ff */
[----:B--2---:R-:W-:Y:S05]  /*ba80*/  @!P0 BRA `(.L_x_196) ;  /* 0xfffffffc00f08947 */ /* 0x004fea000383ffff */
[----:B------:R-:W-:Y:S05]  /*ba90*/  BRA `(.L_x_197) ;  /* 0xffffff8400287947 */ /* 0x000fea000383ffff */
.L_x_55:
[----:B------:R-:W-:-:S07]  /*baa0*/  MOV R0, UR5 ;  /* 0x0000000500007c02 */ /* 0x000fce0008000f00 */
.L_x_198:
[----:B-1----:R1:W2:Y:S02]  /*bab0*/  SYNCS.PHASECHK.TRANS64.TRYWAIT P0, [R0+URZ], R3 ;  /* 0x00000003000075a7 */ /* 0x0022a400080011ff */
[----:B--2---:R-:W-:Y:S05]  /*bac0*/  @!P0 NANOSLEEP.SYNCS 0x989680 ;  /* 0x009896800000895d */ /* 0x004fea0003900000 */
[----:B------:R-:W2:Y:S02]  /*bad0*/  @!P0 SYNCS.PHASECHK.TRANS64 P0, [R0+URZ], R3 ;  /* 0x00000003000085a7 */ /* 0x000ea400080010ff */
[----:B--2---:R-:W-:Y:S05]  /*bae0*/  @!P0 BRA `(.L_x_198) ;  /* 0xfffffffc00f08947 */ /* 0x004fea000383ffff */
[----:B------:R-:W-:Y:S05]  /*baf0*/  BRA `(.L_x_199) ;  /* 0xffffff8400387947 */ /* 0x000fea000383ffff */
.L_x_56:
[----:B------:R-:W-:-:S07]  /*bb00*/  MOV R0, UR5 ;  /* 0x0000000500007c02 */ /* 0x000fce0008000f00 */
.L_x_200:
[----:B-1----:R1:W2:Y:S02]  /*bb10*/  SYNCS.PHASECHK.TRANS64.TRYWAIT P0, [R0+URZ], R3 ;  /* 0x00000003000075a7 */ /* 0x0022a400080011ff */
[----:B--2---:R-:W-:Y:S05]  /*bb20*/  @!P0 NANOSLEEP.SYNCS 0x989680 ;  /* 0x009896800000895d */ /* 0x004fea0003900000 */
[----:B------:R-:W2:Y:S02]  /*bb30*/  @!P0 SYNCS.PHASECHK.TRANS64 P0, [R0+URZ], R3 ;  /* 0x00000003000085a7 */ /* 0x000ea400080010ff */
[----:B--2---:R-:W-:Y:S05]  /*bb40*/  @!P0 BRA `(.L_x_200) ;  /* 0xfffffffc00f08947 */ /* 0x004fea000383ffff */
[----:B------:R-:W-:Y:S05]  /*bb50*/  BRA `(.L_x_201) ;  /* 0xffffff8400487947 */ /* 0x000fea000383ffff */
.L_x_57:
[----:B------:R-:W-:-:S07]  /*bb60*/  MOV R0, UR5 ;  /* 0x0000000500007c02 */ /* 0x000fce0008000f00 */
.L_x_202:
[----:B-1----:R1:W2:Y:S02]  /*bb70*/  SYNCS.PHASECHK.TRANS64.TRYWAIT P0, [R0+URZ], R3 ;  /* 0x00000003000075a7 */ /* 0x0022a400080011ff */
[----:B--2---:R-:W-:Y:S05]  /*bb80*/  @!P0 NANOSLEEP.SYNCS 0x989680 ;  /* 0x009896800000895d */ /* 0x004fea0003900000 */
[----:B------:R-:W2:Y:S02]  /*bb90*/  @!P0 SYNCS.PHASECHK.TRANS64 P0, [R0+URZ], R3 ;  /* 0x00000003000085a7 */ /* 0x000ea400080010ff */
[----:B--2---:R-:W-:Y:S05]  /*bba0*/  @!P0 BRA `(.L_x_202) ;  /* 0xfffffffc00f08947 */ /* 0x004fea000383ffff */
[----:B------:R-:W-:Y:S05]  /*bbb0*/  BRA `(.L_x_203) ;  /* 0xffffff8400587947 */ /* 0x000fea000383ffff */
.L_x_58:
[----:B------:R-:W-:-:S07]  /*bbc0*/  MOV R0, UR5 ;  /* 0x0000000500007c02 */ /* 0x000fce0008000f00 */
.L_x_204:
[----:B-1----:R1:W2:Y:S02]  /*bbd0*/  SYNCS.PHASECHK.TRANS64.TRYWAIT P0, [R0+URZ], R3 ;  /* 0x00000003000075a7 */ /* 0x0022a400080011ff */
[----:B--2---:R-:W-:Y:S05]  /*bbe0*/  @!P0 NANOSLEEP.SYNCS 0x989680 ;  /* 0x009896800000895d */ /* 0x004fea0003900000 */
[----:B------:R-:W2:Y:S02]  /*bbf0*/  @!P0 SYNCS.PHASECHK.TRANS64 P0, [R0+URZ], R3 ;  /* 0x00000003000085a7 */ /* 0x000ea400080010ff */
[----:B--2---:R-:W-:Y:S05]  /*bc00*/  @!P0 BRA `(.L_x_204) ;  /* 0xfffffffc00f08947 */ /* 0x004fea000383ffff */
[----:B------:R-:W-:Y:S05]  /*bc10*/  BRA `(.L_x_205) ;  /* 0xffffff8400687947 */ /* 0x000fea000383ffff */
.L_x_59:
[----:B------:R-:W-:-:S07]  /*bc20*/  MOV R0, UR5 ;  /* 0x0000000500007c02 */ /* 0x000fce0008000f00 */
.L_x_206:
[----:B-1----:R1:W2:Y:S02]  /*bc30*/  SYNCS.PHASECHK.TRANS64.TRYWAIT P0, [R0+URZ], R3 ;  /* 0x00000003000075a7 */ /* 0x0022a400080011ff */
[----:B--2---:R-:W-:Y:S05]  /*bc40*/  @!P0 NANOSLEEP.SYNCS 0x989680 ;  /* 0x009896800000895d */ /* 0x004fea0003900000 */
[----:B------:R-:W2:Y:S02]  /*bc50*/  @!P0 SYNCS.PHASECHK.TRANS64 P0, [R0+URZ], R3 ;  /* 0x00000003000085a7 */ /* 0x000ea400080010ff */
[----:B--2---:R-:W-:Y:S05]  /*bc60*/  @!P0 BRA `(.L_x_206) ;  /* 0xfffffffc00f08947 */ /* 0x004fea000383ffff */
[----:B------:R-:W-:Y:S05]  /*bc70*/  BRA `(.L_x_207) ;  /* 0xffffff8400787947 */ /* 0x000fea000383ffff */
.L_x_60:
[----:B------:R-:W-:-:S07]  /*bc80*/  MOV R0, UR5 ;  /* 0x0000000500007c02 */ /* 0x000fce0008000f00 */
.L_x_208:
[----:B-1----:R1:W2:Y:S02]  /*bc90*/  SYNCS.PHASECHK.TRANS64.TRYWAIT P0, [R0+URZ], R3 ;  /* 0x00000003000075a7 */ /* 0x0022a400080011ff */
[----:B--2---:R-:W-:Y:S05]  /*bca0*/  @!P0 NANOSLEEP.SYNCS 0x989680 ;  /* 0x009896800000895d */ /* 0x004fea0003900000 */
[----:B------:R-:W2:Y:S02]  /*bcb0*/  @!P0 SYNCS.PHASECHK.TRANS64 P0, [R0+URZ], R3 ;  /* 0x00000003000085a7 */ /* 0x000ea400080010ff */
[----:B--2---:R-:W-:Y:S05]  /*bcc0*/  @!P0 BRA `(.L_x_208) ;  /* 0xfffffffc00f08947 */ /* 0x004fea000383ffff */
[----:B------:R-:W-:Y:S05]  /*bcd0*/  BRA `(.L_x_209) ;  /* 0xffffff8400887947 */ /* 0x000fea000383ffff */
.L_x_61:
[----:B------:R-:W-:-:S07]  /*bce0*/  MOV R0, UR5 ;  /* 0x0000000500007c02 */ /* 0x000fce0008000f00 */
.L_x_210:
[----:B-1----:R1:W2:Y:S02]  /*bcf0*/  SYNCS.PHASECHK.TRANS64.TRYWAIT P0, [R0+URZ], R3 ;  /* 0x00000003000075a7 */ /* 0x0022a400080011ff */
[----:B--2---:R-:W-:Y:S05]  /*bd00*/  @!P0 NANOSLEEP.SYNCS 0x989680 ;  /* 0x009896800000895d */ /* 0x004fea0003900000 */
[----:B------:R-:W2:Y:S02]  /*bd10*/  @!P0 SYNCS.PHASECHK.TRANS64 P0, [R0+URZ], R3 ;  /* 0x00000003000085a7 */ /* 0x000ea400080010ff */
[----:B--2---:R-:W-:Y:S05]  /*bd20*/  @!P0 BRA `(.L_x_210) ;  /* 0xfffffffc00f08947 */ /* 0x004fea000383ffff */
[----:B------:R-:W-:Y:S05]  /*bd30*/  BRA `(.L_x_211) ;  /* 0xffffff8400987947 */ /* 0x000fea000383ffff */
.L_x_62:
[----:B------:R-:W-:-:S07]  /*bd40*/  MOV R0, UR5 ;  /* 0x0000000500007c02 */ /* 0x000fce0008000f00 */
.L_x_212:
[----:B-1----:R1:W2:Y:S02]  /*bd50*/  SYNCS.PHASECHK.TRANS64.TRYWAIT P0, [R0+URZ], R3 ;  /* 0x00000003000075a7 */ /* 0x0022a400080011ff */
[----:B--2---:R-:W-:Y:S05]  /*bd60*/  @!P0 NANOSLEEP.SYNCS 0x989680 ;  /* 0x009896800000895d */ /* 0x004fea0003900000 */
[----:B------:R-:W2:Y:S02]  /*bd70*/  @!P0 SYNCS.PHASECHK.TRANS64 P0, [R0+URZ], R3 ;  /* 0x00000003000085a7 */ /* 0x000ea400080010ff */
[----:B--2---:R-:W-:Y:S05]  /*bd80*/  @!P0 BRA `(.L_x_212) ;  /* 0xfffffffc00f08947 */ /* 0x004fea000383ffff */
[----:B------:R-:W-:Y:S05]  /*bd90*/  BRA `(.L_x_213) ;  /* 0xffffff8400a87947 */ /* 0x000fea000383ffff */
.L_x_63:
[----:B------:R-:W-:-:S07]  /*bda0*/  MOV R0, UR5 ;  /* 0x0000000500007c02 */ /* 0x000fce0008000f00 */
.L_x_214:
[----:B-1----:R1:W2:Y:S02]  /*bdb0*/  SYNCS.PHASECHK.TRANS64.TRYWAIT P0, [R0+URZ], R3 ;  /* 0x00000003000075a7 */ /* 0x0022a400080011ff */
[----:B--2---:R-:W-:Y:S05]  /*bdc0*/  @!P0 NANOSLEEP.SYNCS 0x989680 ;  /* 0x009896800000895d */ /* 0x004fea0003900000 */
[----:B------:R-:W2:Y:S02]  /*bdd0*/  @!P0 SYNCS.PHASECHK.TRANS64 P0, [R0+URZ], R3 ;  /* 0x00000003000085a7 */ /* 0x000ea400080010ff */
[----:B--2---:R-:W-:Y:S05]  /*bde0*/  @!P0 BRA `(.L_x_214) ;  /* 0xfffffffc00f08947 */ /* 0x004fea000383ffff */
[----:B------:R-:W-:Y:S05]  /*bdf0*/  BRA `(.L_x_215) ;  /* 0xffffff8400b87947 */ /* 0x000fea000383ffff */
.L_x_64:
[----:B------:R-:W-:-:S07]  /*be00*/  MOV R0, UR5 ;  /* 0x0000000500007c02 */ /* 0x000fce0008000f00 */
.L_x_216:
[----:B-1----:R1:W2:Y:S02]  /*be10*/  SYNCS.PHASECHK.TRANS64.TRYWAIT P0, [R0+URZ], R3 ;  /* 0x00000003000075a7 */ /* 0x0022a400080011ff */
[----:B--2---:R-:W-:Y:S05]  /*be20*/  @!P0 NANOSLEEP.SYNCS 0x989680 ;  /* 0x009896800000895d */ /* 0x004fea0003900000 */
[----:B------:R-:W2:Y:S02]  /*be30*/  @!P0 SYNCS.PHASECHK.TRANS64 P0, [R0+URZ], R3 ;  /* 0x00000003000085a7 */ /* 0x000ea400080010ff */
[----:B--2---:R-:W-:Y:S05]  /*be40*/  @!P0 BRA `(.L_x_216) ;  /* 0xfffffffc00f08947 */ /* 0x004fea000383ffff */
[----:B------:R-:W-:Y:S05]  /*be50*/  BRA `(.L_x_217) ;  /* 0xffffff8400c87947 */ /* 0x000fea000383ffff */
.L_x_65:
[----:B------:R-:W-:-:S07]  /*be60*/  MOV R0, UR5 ;  /* 0x0000000500007c02 */ /* 0x000fce0008000f00 */
.L_x_218:
[----:B-1----:R1:W2:Y:S02]  /*be70*/  SYNCS.PHASECHK.TRANS64.TRYWAIT P0, [R0+URZ], R3 ;  /* 0x00000003000075a7 */ /* 0x0022a400080011ff */
[----:B--2---:R-:W-:Y:S05]  /*be80*/  @!P0 NANOSLEEP.SYNCS 0x989680 ;  /* 0x009896800000895d */ /* 0x004fea0003900000 */
[----:B------:R-:W2:Y:S02]  /*be90*/  @!P0 SYNCS.PHASECHK.TRANS64 P0, [R0+URZ], R3 ;  /* 0x00000003000085a7 */ /* 0x000ea400080010ff */
[----:B--2---:R-:W-:Y:S05]  /*bea0*/  @!P0 BRA `(.L_x_218) ;  /* 0xfffffffc00f08947 */ /* 0x004fea000383ffff */
[----:B------:R-:W-:Y:S05]  /*beb0*/  BRA `(.L_x_219) ;  /* 0xffffff8400d87947 */ /* 0x000fea000383ffff */
.L_x_66:
[----:B------:R-:W-:-:S07]  /*bec0*/  MOV R0, UR5 ;  /* 0x0000000500007c02 */ /* 0x000fce0008000f00 */
.L_x_220:
[----:B-1----:R1:W2:Y:S02]  /*bed0*/  SYNCS.PHASECHK.TRANS64.TRYWAIT P0, [R0+URZ], R3 ;  /* 0x00000003000075a7 */ /* 0x0022a400080011ff */
[----:B--2---:R-:W-:Y:S05]  /*bee0*/  @!P0 NANOSLEEP.SYNCS 0x989680 ;  /* 0x009896800000895d */ /* 0x004fea0003900000 */
[----:B------:R-:W2:Y:S02]  /*bef0*/  @!P0 SYNCS.PHASECHK.TRANS64 P0, [R0+URZ], R3 ;  /* 0x00000003000085a7 */ /* 0x000ea400080010ff */
[----:B--2---:R-:W-:Y:S05]  /*bf00*/  @!P0 BRA `(.L_x_220) ;  /* 0xfffffffc00f08947 */ /* 0x004fea000383ffff */
[----:B------:R-:W-:Y:S05]  /*bf10*/  BRA `(.L_x_221) ;  /* 0xffffff8400e87947 */ /* 0x000fea000383ffff */
.L_x_67:
[----:B------:R-:W-:-:S07]  /*bf20*/  MOV R0, UR5 ;  /* 0x0000000500007c02 */ /* 0x000fce0008000f00 */
.L_x_222:
[----:B-1----:R1:W2:Y:S02]  /*bf30*/  SYNCS.PHASECHK.TRANS64.TRYWAIT P0, [R0+URZ], R3 ;  /* 0x00000003000075a7 */ /* 0x0022a400080011ff */
[----:B--2---:R-:W-:Y:S05]  /*bf40*/  @!P0 NANOSLEEP.SYNCS 0x989680 ;  /* 0x009896800000895d */ /* 0x004fea0003900000 */
[----:B------:R-:W2:Y:S02]  /*bf50*/  @!P0 SYNCS.PHASECHK.TRANS64 P0, [R0+URZ], R3 ;  /* 0x00000003000085a7 */ /* 0x000ea400080010ff */
[----:B--2---:R-:W-:Y:S05]  /*bf60*/  @!P0 BRA `(.L_x_222) ;  /* 0xfffffffc00f08947 */ /* 0x004fea000383ffff */
[----:B------:R-:W-:Y:S05]  /*bf70*/  BRA `(.L_x_223) ;  /* 0xffffff8400f87947 */ /* 0x000fea000383ffff */
.L_x_68:
[----:B------:R-:W-:-:S07]  /*bf80*/  MOV R0, UR5 ;  /* 0x0000000500007c02 */ /* 0x000fce0008000f00 */
.L_x_224:
[----:B-1----:R1:W2:Y:S02]  /*bf90*/  SYNCS.PHASECHK.TRANS64.TRYWAIT P0, [R0+URZ], R3 ;  /* 0x00000003000075a7 */ /* 0x0022a400080011ff */
[----:B--2---:R-:W-:Y:S05]  /*bfa0*/  @!P0 NANOSLEEP.SYNCS 0x989680 ;  /* 0x009896800000895d */ /* 0x004fea0003900000 */
[----:B------:R-:W2:Y:S02]  /*bfb0*/  @!P0 SYNCS.PHASECHK.TRANS64 P0, [R0+URZ], R3 ;  /* 0x00000003000085a7 */ /* 0x000ea400080010ff */
[----:B--2---:R-:W-:Y:S05]  /*bfc0*/  @!P0 BRA `(.L_x_224) ;  /* 0xfffffffc00f08947 */ /* 0x004fea000383ffff */
[----:B------:R-:W-:Y:S05]  /*bfd0*/  BRA `(.L_x_225) ;  /* 0xffffff8800087947 */ /* 0x000fea000383ffff */
.L_x_69:
[----:B------:R-:W-:-:S07]  /*bfe0*/  MOV R0, UR5 ;  /* 0x0000000500007c02 */ /* 0x000fce0008000f00 */
.L_x_226:
[----:B-1----:R1:W2:Y:S02]  /*bff0*/  SYNCS.PHASECHK.TRANS64.TRYWAIT P0, [R0+URZ], R3 ;  /* 0x00000003000075a7 */ /* 0x0022a400080011ff */
[----:B--2---:R-:W-:Y:S05]  /*c000*/  @!P0 NANOSLEEP.SYNCS 0x989680 ;  /* 0x009896800000895d */ /* 0x004fea0003900000 */
[----:B------:R-:W2:Y:S02]  /*c010*/  @!P0 SYNCS.PHASECHK.TRANS64 P0, [R0+URZ], R3 ;  /* 0x00000003000085a7 */ /* 0x000ea400080010ff */
[----:B--2---:R-:W-:Y:S05]  /*c020*/  @!P0 BRA `(.L_x_226) ;  /* 0xfffffffc00f08947 */ /* 0x004fea000383ffff */
[----:B------:R-:W-:Y:S05]  /*c030*/  BRA `(.L_x_227) ;  /* 0xffffff8800187947 */ /* 0x000fea000383ffff */
.L_x_70:
[----:B------:R-:W-:-:S07]  /*c040*/  MOV R0, UR5 ;  /* 0x0000000500007c02 */ /* 0x000fce0008000f00 */
.L_x_228:
[----:B-1----:R1:W2:Y:S02]  /*c050*/  SYNCS.PHASECHK.TRANS64.TRYWAIT P0, [R0+URZ], R3 ;  /* 0x00000003000075a7 */ /* 0x0022a400080011ff */
[----:B--2---:R-:W-:Y:S05]  /*c060*/  @!P0 NANOSLEEP.SYNCS 0x989680 ;  /* 0x009896800000895d */ /* 0x004fea0003900000 */
[----:B------:R-:W2:Y:S02]  /*c070*/  @!P0 SYNCS.PHASECHK.TRANS64 P0, [R0+URZ], R3 ;  /* 0x00000003000085a7 */ /* 0x000ea400080010ff */
[----:B--2---:R-:W-:Y:S05]  /*c080*/  @!P0 BRA `(.L_x_228) ;  /* 0xfffffffc00f08947 */ /* 0x004fea000383ffff */
[----:B------:R-:W-:Y:S05]  /*c090*/  BRA `(.L_x_229) ;  /* 0xffffff8800287947 */ /* 0x000fea000383ffff */
.L_x_71:
[----:B------:R-:W-:-:S07]  /*c0a0*/  MOV R0, UR5 ;  /* 0x0000000500007c02 */ /* 0x000fce0008000f00 */
.L_x_230:
[----:B-1----:R1:W2:Y:S02]  /*c0b0*/  SYNCS.PHASECHK.TRANS64.TRYWAIT P0, [R0+URZ], R3 ;  /* 0x00000003000075a7 */ /* 0x0022a400080011ff */
[----:B--2---:R-:W-:Y:S05]  /*c0c0*/  @!P0 NANOSLEEP.SYNCS 0x989680 ;  /* 0x009896800000895d */ /* 0x004fea0003900000 */
[----:B------:R-:W2:Y:S02]  /*c0d0*/  @!P0 SYNCS.PHASECHK.TRANS64 P0, [R0+URZ], R3 ;  /* 0x00000003000085a7 */ /* 0x000ea400080010ff */
[----:B--2---:R-:W-:Y:S05]  /*c0e0*/  @!P0 BRA `(.L_x_230) ;  /* 0xfffffffc00f08947 */ /* 0x004fea000383ffff */
[----:B------:R-:W-:Y:S05]  /*c0f0*/  BRA `(.L_x_231) ;  /* 0xffffff8800387947 */ /* 0x000fea000383ffff */
.L_x_72:
[----:B------:R-:W-:-:S07]  /*c100*/  MOV R0, UR5 ;  /* 0x0000000500007c02 */ /* 0x000fce0008000f00 */
.L_x_232:
[----:B-1----:R1:W2:Y:S02]  /*c110*/  SYNCS.PHASECHK.TRANS64.TRYWAIT P0, [R0+URZ], R3 ;  /* 0x00000003000075a7 */ /* 0x0022a400080011ff */
[----:B--2---:R-:W-:Y:S05]  /*c120*/  @!P0 NANOSLEEP.SYNCS 0x989680 ;  /* 0x009896800000895d */ /* 0x004fea0003900000 */
[----:B------:R-:W2:Y:S02]  /*c130*/  @!P0 SYNCS.PHASECHK.TRANS64 P0, [R0+URZ], R3 ;  /* 0x00000003000085a7 */ /* 0x000ea400080010ff */
[----:B--2---:R-:W-:Y:S05]  /*c140*/  @!P0 BRA `(.L_x_232) ;  /* 0xfffffffc00f08947 */ /* 0x004fea000383ffff */
[----:B------:R-:W-:Y:S05]  /*c150*/  BRA `(.L_x_233) ;  /* 0xffffff8800487947 */ /* 0x000fea000383ffff */
.L_x_73:
[----:B------:R-:W-:-:S07]  /*c160*/  MOV R0, UR5 ;  /* 0x0000000500007c02 */ /* 0x000fce0008000f00 */
.L_x_234:
[----:B-1----:R1:W2:Y:S02]  /*c170*/  SYNCS.PHASECHK.TRANS64.TRYWAIT P0, [R0+URZ], R3 ;  /* 0x00000003000075a7 */ /* 0x0022a400080011ff */
[----:B--2---:R-:W-:Y:S05]  /*c180*/  @!P0 NANOSLEEP.SYNCS 0x989680 ;  /* 0x009896800000895d */ /* 0x004fea0003900000 */
[----:B------:R-:W2:Y:S02]  /*c190*/  @!P0 SYNCS.PHASECHK.TRANS64 P0, [R0+URZ], R3 ;  /* 0x00000003000085a7 */ /* 0x000ea400080010ff */
[----:B--2---:R-:W-:Y:S05]  /*c1a0*/  @!P0 BRA `(.L_x_234) ;  /* 0xfffffffc00f08947 */ /* 0x004fea000383ffff */
[----:B------:R-:W-:Y:S05]  /*c1b0*/  BRA `(.L_x_235) ;  /* 0xffffff8800587947 */ /* 0x000fea000383ffff */
.L_x_74:
[----:B------:R-:W-:-:S07]  /*c1c0*/  MOV R0, UR5 ;  /* 0x0000000500007c02 */ /* 0x000fce0008000f00 */
.L_x_236:
[----:B-1----:R1:W2:Y:S02]  /*c1d0*/  SYNCS.PHASECHK.TRANS64.TRYWAIT P0, [R0+URZ], R3 ;  /* 0x00000003000075a7 */ /* 0x0022a400080011ff */
[----:B--2---:R-:W-:Y:S05]  /*c1e0*/  @!P0 NANOSLEEP.SYNCS 0x989680 ;  /* 0x009896800000895d */ /* 0x004fea0003900000 */
[----:B------:R-:W2:Y:S02]  /*c1f0*/  @!P0 SYNCS.PHASECHK.TRANS64 P0, [R0+URZ], R3 ;  /* 0x00000003000085a7 */ /* 0x000ea400080010ff */
[----:B--2---:R-:W-:Y:S05]  /*c200*/  @!P0 BRA `(.L_x_236) ;  /* 0xfffffffc00f08947 */ /* 0x004fea000383ffff */
[----:B------:R-:W-:Y:S05]  /*c210*/  BRA `(.L_x_237) ;  /* 0xffffff8800687947 */ /* 0x000fea000383ffff */
.L_x_75:
[----:B------:R-:W-:-:S07]  /*c220*/  MOV R0, UR5 ;  /* 0x0000000500007c02 */ /* 0x000fce0008000f00 */
.L_x_238:
[----:B-1----:R1:W2:Y:S02]  /*c230*/  SYNCS.PHASECHK.TRANS64.TRYWAIT P0, [R0+URZ], R3 ;  /* 0x00000003000075a7 */ /* 0x0022a400080011ff */
[----:B--2---:R-:W-:Y:S05]  /*c240*/  @!P0 NANOSLEEP.SYNCS 0x989680 ;  /* 0x009896800000895d */ /* 0x004fea0003900000 */
[----:B------:R-:W2:Y:S02]  /*c250*/  @!P0 SYNCS.PHASECHK.TRANS64 P0, [R0+URZ], R3 ;  /* 0x00000003000085a7 */ /* 0x000ea400080010ff */
[----:B--2---:R-:W-:Y:S05]  /*c260*/  @!P0 BRA `(.L_x_238) ;  /* 0xfffffffc00f08947 */ /* 0x004fea000383ffff */
[----:B------:R-:W-:Y:S05]  /*c270*/  BRA `(.L_x_239) ;  /* 0xffffff8800787947 */ /* 0x000fea000383ffff */
.L_x_76:
[----:B------:R-:W-:-:S07]  /*c280*/  MOV R0, UR5 ;  /* 0x0000000500007c02 */ /* 0x000fce0008000f00 */
.L_x_240:
[----:B-1----:R1:W2:Y:S02]  /*c290*/  SYNCS.PHASECHK.TRANS64.TRYWAIT P0, [R0+URZ], R3 ;  /* 0x00000003000075a7 */ /* 0x0022a400080011ff */
[----:B--2---:R-:W-:Y:S05]  /*c2a0*/  @!P0 NANOSLEEP.SYNCS 0x989680 ;  /* 0x009896800000895d */ /* 0x004fea0003900000 */
[----:B------:R-:W2:Y:S02]  /*c2b0*/  @!P0 SYNCS.PHASECHK.TRANS64 P0, [R0+URZ], R3 ;  /* 0x00000003000085a7 */ /* 0x000ea400080010ff */
[----:B--2---:R-:W-:Y:S05]  /*c2c0*/  @!P0 BRA `(.L_x_240) ;  /* 0xfffffffc00f08947 */ /* 0x004fea000383ffff */
[----:B------:R-:W-:Y:S05]  /*c2d0*/  BRA `(.L_x_241) ;  /* 0xffffff8800887947 */ /* 0x000fea000383ffff */
.L_x_77:
[----:B------:R-:W-:-:S07]  /*c2e0*/  MOV R0, UR5 ;  /* 0x0000000500007c02 */ /* 0x000fce0008000f00 */
.L_x_242:
[----:B-1----:R1:W2:Y:S02]  /*c2f0*/  SYNCS.PHASECHK.TRANS64.TRYWAIT P0, [R0+URZ], R3 ;  /* 0x00000003000075a7 */ /* 0x0022a400080011ff */
[----:B--2---:R-:W-:Y:S05]  /*c300*/  @!P0 NANOSLEEP.SYNCS 0x989680 ;  /* 0x009896800000895d */ /* 0x004fea0003900000 */
[----:B------:R-:W2:Y:S02]  /*c310*/  @!P0 SYNCS.PHASECHK.TRANS64 P0, [R0+URZ], R3 ;  /* 0x00000003000085a7 */ /* 0x000ea400080010ff */
[----:B--2---:R-:W-:Y:S05]  /*c320*/  @!P0 BRA `(.L_x_242) ;  /* 0xfffffffc00f08947 */ /* 0x004fea000383ffff */
[----:B------:R-:W-:Y:S05]  /*c330*/  BRA `(.L_x_243) ;  /* 0xffffff8800987947 */ /* 0x000fea000383ffff */
.L_x_78:
[----:B------:R-:W-:-:S07]  /*c340*/  MOV R0, UR5 ;  /* 0x0000000500007c02 */ /* 0x000fce0008000f00 */
.L_x_244:
[----:B-1----:R1:W2:Y:S02]  /*c350*/  SYNCS.PHASECHK.TRANS64.TRYWAIT P0, [R0+URZ], R3 ;  /* 0x00000003000075a7 */ /* 0x0022a400080011ff */
[----:B--2---:R-:W-:Y:S05]  /*c360*/  @!P0 NANOSLEEP.SYNCS 0x989680 ;  /* 0x009896800000895d */ /* 0x004fea0003900000 */
[----:B------:R-:W2:Y:S02]  /*c370*/  @!P0 SYNCS.PHASECHK.TRANS64 P0, [R0+URZ], R3 ;  /* 0x00000003000085a7 */ /* 0x000ea400080010ff */
[----:B--2---:R-:W-:Y:S05]  /*c380*/  @!P0 BRA `(.L_x_244) ;  /* 0xfffffffc00f08947 */ /* 0x004fea000383ffff */
[----:B------:R-:W-:Y:S05]  /*c390*/  BRA `(.L_x_245) ;  /* 0xffffff8800a87947 */ /* 0x000fea000383ffff */
.L_x_79:
[----:B------:R-:W-:-:S07]  /*c3a0*/  MOV R0, UR5 ;  /* 0x0000000500007c02 */ /* 0x000fce0008000f00 */
.L_x_246:
[----:B-1----:R1:W2:Y:S02]  /*c3b0*/  SYNCS.PHASECHK.TRANS64.TRYWAIT P0, [R0+URZ], R3 ;  /* 0x00000003000075a7 */ /* 0x0022a400080011ff */
[----:B--2---:R-:W-:Y:S05]  /*c3c0*/  @!P0 NANOSLEEP.SYNCS 0x989680 ;  /* 0x009896800000895d */ /* 0x004fea0003900000 */
[----:B------:R-:W2:Y:S02]  /*c3d0*/  @!P0 SYNCS.PHASECHK.TRANS64 P0, [R0+URZ], R3 ;  /* 0x00000003000085a7 */ /* 0x000ea400080010ff */
[----:B--2---:R-:W-:Y:S05]  /*c3e0*/  @!P0 BRA `(.L_x_246) ;  /* 0xfffffffc00f08947 */ /* 0x004fea000383ffff */
[----:B------:R-:W-:Y:S05]  /*c3f0*/  BRA `(.L_x_247) ;  /* 0xffffff8800b87947 */ /* 0x000fea000383ffff */
.L_x_80:
[----:B------:R-:W-:-:S07]  /*c400*/  MOV R0, UR5 ;  /* 0x0000000500007c02 */ /* 0x000fce0008000f00 */
.L_x_248:
[----:B-1----:R1:W2:Y:S02]  /*c410*/  SYNCS.PHASECHK.TRANS64.TRYWAIT P0, [R0+URZ], R3 ;  /* 0x00000003000075a7 */ /* 0x0022a400080011ff */
[----:B--2---:R-:W-:Y:S05]  /*c420*/  @!P0 NANOSLEEP.SYNCS 0x989680 ;  /* 0x009896800000895d */ /* 0x004fea0003900000 */
[----:B------:R-:W2:Y:S02]  /*c430*/  @!P0 SYNCS.PHASECHK.TRANS64 P0, [R0+URZ], R3 ;  /* 0x00000003000085a7 */ /* 0x000ea400080010ff */
[----:B--2---:R-:W-:Y:S05]  /*c440*/  @!P0 BRA `(.L_x_248) ;  /* 0xfffffffc00f08947 */ /* 0x004fea000383ffff */
[----:B------:R-:W-:Y:S05]  /*c450*/  BRA `(.L_x_249) ;  /* 0xffffff8800c87947 */ /* 0x000fea000383ffff */
.L_x_81:
[----:B------:R-:W-:-:S07]  /*c460*/  MOV R0, UR5 ;  /* 0x0000000500007c02 */ /* 0x000fce0008000f00 */
.L_x_250:
[----:B-1----:R1:W2:Y:S02]  /*c470*/  SYNCS.PHASECHK.TRANS64.TRYWAIT P0, [R0+URZ], R3 ;  /* 0x00000003000075a7 */ /* 0x0022a400080011ff */
[----:B--2---:R-:W-:Y:S05]  /*c480*/  @!P0 NANOSLEEP.SYNCS 0x989680 ;  /* 0x009896800000895d */ /* 0x004fea0003900000 */
[----:B------:R-:W2:Y:S02]  /*c490*/  @!P0 SYNCS.PHASECHK.TRANS64 P0, [R0+URZ], R3 ;  /* 0x00000003000085a7 */ /* 0x000ea400080010ff */
[----:B--2---:R-:W-:Y:S05]  /*c4a0*/  @!P0 BRA `(.L_x_250) ;  /* 0xfffffffc00f08947 */ /* 0x004fea000383ffff */
[----:B------:R-:W-:Y:S05]  /*c4b0*/  BRA `(.L_x_251) ;  /* 0xffffff8800d87947 */ /* 0x000fea000383ffff */
.L_x_82:
[----:B------:R-:W-:-:S07]  /*c4c0*/  MOV R0, UR5 ;  /* 0x0000000500007c02 */ /* 0x000fce0008000f00 */
.L_x_252:
[----:B-1----:R1:W2:Y:S02]  /*c4d0*/  SYNCS.PHASECHK.TRANS64.TRYWAIT P0, [R0+URZ], R3 ;  /* 0x00000003000075a7 */ /* 0x0022a400080011ff */
[----:B--2---:R-:W-:Y:S05]  /*c4e0*/  @!P0 NANOSLEEP.SYNCS 0x989680 ;  /* 0x009896800000895d */ /* 0x004fea0003900000 */
[----:B------:R-:W2:Y:S02]  /*c4f0*/  @!P0 SYNCS.PHASECHK.TRANS64 P0, [R0+URZ], R3 ;  /* 0x00000003000085a7 */ /* 0x000ea400080010ff */
[----:B--2---:R-:W-:Y:S05]  /*c500*/  @!P0 BRA `(.L_x_252) ;  /* 0xfffffffc00f08947 */ /* 0x004fea000383ffff */
[----:B------:R-:W-:Y:S05]  /*c510*/  BRA `(.L_x_253) ;  /* 0xffffff8800e87947 */ /* 0x000fea000383ffff */
.L_x_83:
[----:B------:R-:W-:-:S07]  /*c520*/  MOV R0, UR5 ;  /* 0x0000000500007c02 */ /* 0x000fce0008000f00 */
.L_x_254:
[----:B-1----:R1:W2:Y:S02]  /*c530*/  SYNCS.PHASECHK.TRANS64.TRYWAIT P0, [R0+URZ], R3 ;  /* 0x00000003000075a7 */ /* 0x0022a400080011ff */
[----:B--2---:R-:W-:Y:S05]  /*c540*/  @!P0 NANOSLEEP.SYNCS 0x989680 ;  /* 0x009896800000895d */ /* 0x004fea0003900000 */
[----:B------:R-:W2:Y:S02]  /*c550*/  @!P0 SYNCS.PHASECHK.TRANS64 P0, [R0+URZ], R3 ;  /* 0x00000003000085a7 */ /* 0x000ea400080010ff */
[----:B--2---:R-:W-:Y:S05]  /*c560*/  @!P0 BRA `(.L_x_254) ;  /* 0xfffffffc00f08947 */ /* 0x004fea000383ffff */
[----:B------:R-:W-:Y:S05]  /*c570*/  BRA `(.L_x_255) ;  /* 0xffffff8800f87947 */ /* 0x000fea000383ffff */
.L_x_84:
[----:B------:R-:W-:-:S07]  /*c580*/  MOV R0, UR5 ;  /* 0x0000000500007c02 */ /* 0x000fce0008000f00 */
.L_x_256:
[----:B-1----:R1:W2:Y:S02]  /*c590*/  SYNCS.PHASECHK.TRANS64.TRYWAIT P0, [R0+URZ], R3 ;  /* 0x00000003000075a7 */ /* 0x0022a400080011ff */
[----:B--2---:R-:W-:Y:S05]  /*c5a0*/  @!P0 NANOSLEEP.SYNCS 0x989680 ;  /* 0x009896800000895d */ /* 0x004fea0003900000 */
[----:B------:R-:W2:Y:S02]  /*c5b0*/  @!P0 SYNCS.PHASECHK.TRANS64 P0, [R0+URZ], R3 ;  /* 0x00000003000085a7 */ /* 0x000ea400080010ff */
[----:B--2---:R-:W-:Y:S05]  /*c5c0*/  @!P0 BRA `(.L_x_256) ;  /* 0xfffffffc00f08947 */ /* 0x004fea000383ffff */
[----:B------:R-:W-:Y:S05]  /*c5d0*/  BRA `(.L_x_257) ;  /* 0xffffff8c00087947 */ /* 0x000fea000383ffff */
.L_x_85:
[----:B------:R-:W-:-:S07]  /*c5e0*/  MOV R0, UR5 ;  /* 0x0000000500007c02 */ /* 0x000fce0008000f00 */
.L_x_258:
[----:B-1----:R1:W2:Y:S02]  /*c5f0*/  SYNCS.PHASECHK.TRANS64.TRYWAIT P0, [R0+URZ], R3 ;  /* 0x00000003000075a7 */ /* 0x0022a400080011ff */
[----:B--2---:R-:W-:Y:S05]  /*c600*/  @!P0 NANOSLEEP.SYNCS 0x989680 ;  /* 0x009896800000895d */ /* 0x004fea0003900000 */
[----:B------:R-:W2:Y:S02]  /*c610*/  @!P0 SYNCS.PHASECHK.TRANS64 P0, [R0+URZ], R3 ;  /* 0x00000003000085a7 */ /* 0x000ea400080010ff */
[----:B--2---:R-:W-:Y:S05]  /*c620*/  @!P0 BRA `(.L_x_258) ;  /* 0xfffffffc00f08947 */ /* 0x004fea000383ffff */
[----:B------:R-:W-:Y:S05]  /*c630*/  BRA `(.L_x_259) ;  /* 0xffffff8c00187947 */ /* 0x000fea000383ffff */
.L_x_86:
[----:B------:R-:W-:-:S07]  /*c640*/  MOV R0, UR5 ;  /* 0x0000000500007c02 */ /* 0x000fce0008000f00 */
.L_x_260:
[----:B-1----:R1:W2:Y:S02]  /*c650*/  SYNCS.PHASECHK.TRANS64.TRYWAIT P0, [R0+URZ], R3 ;  /* 0x00000003000075a7 */ /* 0x0022a400080011ff */
[----:B--2---:R-:W-:Y:S05]  /*c660*/  @!P0 NANOSLEEP.SYNCS 0x989680 ;  /* 0x009896800000895d */ /* 0x004fea0003900000 */
[----:B------:R-:W2:Y:S02]  /*c670*/  @!P0 SYNCS.PHASECHK.TRANS64 P0, [R0+URZ], R3 ;  /* 0x00000003000085a7 */ /* 0x000ea400080010ff */
[----:B--2---:R-:W-:Y:S05]  /*c680*/  @!P0 BRA `(.L_x_260) ;  /* 0xfffffffc00f08947 */ /* 0x004fea000383ffff */
[----:B------:R-:W-:Y:S05]  /*c690*/  BRA `(.L_x_261) ;  /* 0xffffff8c00287947 */ /* 0x000fea000383ffff */
.L_x_87:
[----:B------:R-:W-:-:S07]  /*c6a0*/  MOV R0, UR5 ;  /* 0x0000000500007c02 */ /* 0x000fce0008000f00 */
.L_x_262:
[----:B-1----:R1:W2:Y:S02]  /*c6b0*/  SYNCS.PHASECHK.TRANS64.TRYWAIT P0, [R0+URZ], R3 ;  /* 0x00000003000075a7 */ /* 0x0022a400080011ff */
[----:B--2---:R-:W-:Y:S05]  /*c6c0*/  @!P0 NANOSLEEP.SYNCS 0x989680 ;  /* 0x009896800000895d */ /* 0x004fea0003900000 */
[----:B------:R-:W2:Y:S02]  /*c6d0*/  @!P0 SYNCS.PHASECHK.TRANS64 P0, [R0+URZ], R3 ;  /* 0x00000003000085a7 */ /* 0x000ea400080010ff */
[----:B--2---:R-:W-:Y:S05]  /*c6e0*/  @!P0 BRA `(.L_x_262) ;  /* 0xfffffffc00f08947 */ /* 0x004fea000383ffff */
[----:B------:R-:W-:Y:S05]  /*c6f0*/  BRA `(.L_x_263) ;  /* 0xffffff8c00387947 */ /* 0x000fea000383ffff */
.L_x_88:
[----:B------:R-:W-:-:S07]  /*c700*/  MOV R0, UR5 ;  /* 0x0000000500007c02 */ /* 0x000fce0008000f00 */
.L_x_264:
[----:B-1----:R1:W2:Y:S02]  /*c710*/  SYNCS.PHASECHK.TRANS64.TRYWAIT P0, [R0+URZ], R3 ;  /* 0x00000003000075a7 */ /* 0x0022a400080011ff */
[----:B--2---:R-:W-:Y:S05]  /*c720*/  @!P0 NANOSLEEP.SYNCS 0x989680 ;  /* 0x009896800000895d */ /* 0x004fea0003900000 */
[----:B------:R-:W2:Y:S02]  /*c730*/  @!P0 SYNCS.PHASECHK.TRANS64 P0, [R0+URZ], R3 ;  /* 0x00000003000085a7 */ /* 0x000ea400080010ff */
[----:B--2---:R-:W-:Y:S05]  /*c740*/  @!P0 BRA `(.L_x_264) ;  /* 0xfffffffc00f08947 */ /* 0x004fea000383ffff */
[----:B------:R-:W-:Y:S05]  /*c750*/  BRA `(.L_x_265) ;  /* 0xffffff8c00487947 */ /* 0x000fea000383ffff */
.L_x_89:
[----:B------:R-:W-:-:S07]  /*c760*/  MOV R0, UR5 ;  /* 0x0000000500007c02 */ /* 0x000fce0008000f00 */
.L_x_266:
[----:B-1----:R1:W2:Y:S02]  /*c770*/  SYNCS.PHASECHK.TRANS64.TRYWAIT P0, [R0+URZ], R3 ;  /* 0x00000003000075a7 */ /* 0x0022a400080011ff */
[----:B--2---:R-:W-:Y:S05]  /*c780*/  @!P0 NANOSLEEP.SYNCS 0x989680 ;  /* 0x009896800000895d */ /* 0x004fea0003900000 */
[----:B------:R-:W2:Y:S02]  /*c790*/  @!P0 SYNCS.PHASECHK.TRANS64 P0, [R0+URZ], R3 ;  /* 0x00000003000085a7 */ /* 0x000ea400080010ff */
[----:B--2---:R-:W-:Y:S05]  /*c7a0*/  @!P0 BRA `(.L_x_266) ;  /* 0xfffffffc00f08947 */ /* 0x004fea000383ffff */
[----:B------:R-:W-:Y:S05]  /*c7b0*/  BRA `(.L_x_267) ;  /* 0xffffff8c00587947 */ /* 0x000fea000383ffff */
.L_x_90:
[----:B------:R-:W-:-:S07]  /*c7c0*/  MOV R0, UR5 ;  /* 0x0000000500007c02 */ /* 0x000fce0008000f00 */
.L_x_268:
[----:B-1----:R1:W2:Y:S02]  /*c7d0*/  SYNCS.PHASECHK.TRANS64.TRYWAIT P0, [R0+URZ], R3 ;  /* 0x00000003000075a7 */ /* 0x0022a400080011ff */
[----:B--2---:R-:W-:Y:S05]  /*c7e0*/  @!P0 NANOSLEEP.SYNCS 0x989680 ;  /* 0x009896800000895d */ /* 0x004fea0003900000 */
[----:B------:R-:W2:Y:S02]  /*c7f0*/  @!P0 SYNCS.PHASECHK.TRANS64 P0, [R0+URZ], R3 ;  /* 0x00000003000085a7 */ /* 0x000ea400080010ff */
[----:B--2---:R-:W-:Y:S05]  /*c800*/  @!P0 BRA `(.L_x_268) ;  /* 0xfffffffc00f08947 */ /* 0x004fea000383ffff */
[----:B------:R-:W-:Y:S05]  /*c810*/  BRA `(.L_x_269) ;  /* 0xffffff8c00687947 */ /* 0x000fea000383ffff */
.L_x_91:
[----:B------:R-:W-:-:S07]  /*c820*/  MOV R0, UR5 ;  /* 0x0000000500007c02 */ /* 0x000fce0008000f00 */
.L_x_270:
[----:B-1----:R1:W2:Y:S02]  /*c830*/  SYNCS.PHASECHK.TRANS64.TRYWAIT P0, [R0+URZ], R3 ;  /* 0x00000003000075a7 */ /* 0x0022a400080011ff */
[----:B--2---:R-:W-:Y:S05]  /*c840*/  @!P0 NANOSLEEP.SYNCS 0x989680 ;  /* 0x009896800000895d */ /* 0x004fea0003900000 */
[----:B------:R-:W2:Y:S02]  /*c850*/  @!P0 SYNCS.PHASECHK.TRANS64 P0, [R0+URZ], R3 ;  /* 0x00000003000085a7 */ /* 0x000ea400080010ff */
[----:B--2---:R-:W-:Y:S05]  /*c860*/  @!P0 BRA `(.L_x_270) ;  /* 0xfffffffc00f08947 */ /* 0x004fea000383ffff */
[----:B------:R-:W-:Y:S05]  /*c870*/  BRA `(.L_x_271) ;  /* 0xffffff8c00787947 */ /* 0x000fea000383ffff */
.L_x_94:
[----:B------:R-:W-:-:S07]  /*c880*/  MOV R4, UR4 ;  /* 0x0000000400047c02 */ /* 0x000fce0008000f00 */
.L_x_272:
[----:B--2---:R2:W3:Y:S02]  /*c890*/  SYNCS.PHASECHK.TRANS64.TRYWAIT P1, [R4+URZ+0x378], R7 ;  /* 0x00037807040075a7 */ /* 0x0044e400080211ff */
[----:B---3--:R-:W-:Y:S05]  /*c8a0*/  @!P1 NANOSLEEP.SYNCS 0x989680 ;  /* 0x009896800000995d */ /* 0x008fea0003900000 */
[----:B------:R-:W3:Y:S02]  /*c8b0*/  @!P1 SYNCS.PHASECHK.TRANS64 P1, [R4+URZ+0x378], R7 ;  /* 0x00037807040095a7 */ /* 0x000ee400080210ff */
[----:B---3--:R-:W-:Y:S05]  /*c8c0*/  @!P1 BRA `(.L_x_272) ;  /* 0xfffffffc00f09947 */ /* 0x008fea000383ffff */
[----:B------:R-:W-:Y:S05]  /*c8d0*/  BRA `(.L_x_273) ;  /* 0xffffff8c00e07947 */ /* 0x000fea000383ffff */
.L_x_95:
[----:B--2---:R-:W-:-:S07]  /*c8e0*/  MOV R4, UR4 ;  /* 0x0000000400047c02 */ /* 0x004fce0008000f00 */
.L_x_274:
[----:B--2---:R2:W3:Y:S02]  /*c8f0*/  SYNCS.PHASECHK.TRANS64.TRYWAIT P1, [R4+URZ+0x370], R5 ;  /* 0x00037005040075a7 */ /* 0x0044e400080211ff */
[----:B---3--:R-:W-:Y:S05]  /*c900*/  @!P1 NANOSLEEP.SYNCS 0x989680 ;  /* 0x009896800000995d */ /* 0x008fea0003900000 */
[----:B------:R-:W3:Y:S02]  /*c910*/  @!P1 SYNCS.PHASECHK.TRANS64 P1, [R4+URZ+0x370], R5 ;  /* 0x00037005040095a7 */ /* 0x000ee400080210ff */
[----:B---3--:R-:W-:Y:S05]  /*c920*/  @!P1 BRA `(.L_x_274) ;  /* 0xfffffffc00f09947 */ /* 0x008fea000383ffff */
[----:B------:R-:W-:Y:S05]  /*c930*/  BRA `(.L_x_275) ;  /* 0xffffff8c00e87947 */ /* 0x000fea000383ffff */
.L_x_105:
[----:B--2---:R-:W-:-:S04]  /*c940*/  MOV R5, UR5 ;  /* 0x0000000500057c02 */ /* 0x004fc80008000f00 */
[----:B------:R2:W3:Y:S03]  /*c950*/  SYNCS.PHASECHK.TRANS64.TRYWAIT P0, [R5+URZ+0x8], R6 ;  /* 0x00000806050075a7 */ /* 0x0004e600080011ff */
[----:B---3--:R-:W-:Y:S05]  /*c960*/  @!P0 NANOSLEEP.SYNCS 0x989680 ;  /* 0x009896800000895d */ /* 0x008fea0003900000 */
[----:B------:R-:W3:Y:S02]  /*c970*/  @!P0 SYNCS.PHASECHK.TRANS64 P0, [R5+URZ+0x8], R6 ;  /* 0x00000806050085a7 */ /* 0x000ee400080010ff */
[----:B---3--:R-:W-:Y:S05]  /*c980*/  @!P0 BRA `(.L_x_105) ;  /* 0xfffffffc00ec8947 */ /* 0x008fea000383ffff */
[----:B------:R-:W-:Y:S05]  /*c990*/  BRA `(.L_x_104) ;  /* 0xffffff9000b07947 */ /* 0x000fea000383ffff */
.L_x_107:
[----:B------:R-:W-:Y:S01]  /*c9a0*/  BSSY B0, `(.L_x_276) ;  /* 0x0000006000007945 */ /* 0x000fe20003800000 */
[----:B------:R-:W-:-:S07]  /*c9b0*/  MOV R15, 0xffffffff ;  /* 0xffffffff000f7802 */ /* 0x000fce0000000f00 */
[----:B-12--5:R-:W-:Y:S05]  /*c9c0*/  WARPSYNC.COLLECTIVE R15, `(.L_x_277) ;  /* 0x000000000f0c7348 */ /* 0x026fea0003c00000 */
[----:B------:R-:W-:Y:S02]  /*c9d0*/  ELECT P6, UR79, PT ;  /* 0x00000000004f782f */ /* 0x000fe400038c0000 */
[----:B------:R-:W-:Y:S01]  /*c9e0*/  MOV R14, UR79 ;  /* 0x0000004f000e7c02 */ /* 0x000fe20008000f00 */
[----:B-12--5:R-:W-:Y:S10]  /*c9f0*/  ENDCOLLECTIVE ;  /* 0x000000000000791b */ /* 0x026ff40003800000 */
.L_x_277:
[----:B------:R-:W-:Y:S05]  /*ca00*/  BSYNC B0 ;  /* 0x0000000000007941 */ /* 0x000fea0003800000 */
.L_x_276:
[----:B------:R-:W-:Y:S05]  /*ca10*/  BRA `(.L_x_278) ;  /* 0xffffff9000e07947 */ /* 0x000fea000383ffff */
.L_x_109:
[----:B--2---:R-:W-:-:S04]  /*ca20*/  MOV R3, UR5 ;  /* 0x0000000500037c02 */ /* 0x004fc80008000f00 */
[----:B------:R2:W3:Y:S03]  /*ca30*/  SYNCS.PHASECHK.TRANS64.TRYWAIT P0, [R3+URZ+0x8], R4 ;  /* 0x00000804030075a7 */ /* 0x0004e600080011ff */
[----:B---3--:R-:W-:Y:S05]  /*ca40*/  @!P0 NANOSLEEP.SYNCS 0x989680 ;  /* 0x009896800000895d */ /* 0x008fea0003900000 */
[----:B------:R-:W3:Y:S02]  /*ca50*/  @!P0 SYNCS.PHASECHK.TRANS64 P0, [R3+URZ+0x8], R4 ;  /* 0x00000804030085a7 */ /* 0x000ee400080010ff */
[----:B---3--:R-:W-:Y:S05]  /*ca60*/  @!P0 BRA `(.L_x_109) ;  /* 0xfffffffc00ec8947 */ /* 0x008fea000383ffff */
[----:B------:R-:W-:Y:S05]  /*ca70*/  BRA `(.L_x_108) ;  /* 0xffffff9000e47947 */ /* 0x000fea000383ffff */
.L_x_110:
[----:B------:R-:W-:-:S07]  /*ca80*/  MOV R4, UR15 ;  /* 0x0000000f00047c02 */ /* 0x000fce0008000f00 */
.L_x_279:
[----:B-1----:R1:W2:Y:S02]  /*ca90*/  SYNCS.PHASECHK.TRANS64.TRYWAIT P0, [R4+URZ+0x370], R5 ;  /* 0x00037005040075a7 */ /* 0x0022a400080011ff */
[----:B--2---:R-:W-:Y:S05]  /*caa0*/  @!P0 NANOSLEEP.SYNCS 0x989680 ;  /* 0x009896800000895d */ /* 0x004fea0003900000 */
[----:B------:R-:W2:Y:S02]  /*cab0*/  @!P0 SYNCS.PHASECHK.TRANS64 P0, [R4+URZ+0x370], R5 ;  /* 0x00037005040085a7 */ /* 0x000ea400080010ff */
[----:B--2---:R-:W-:Y:S05]  /*cac0*/  @!P0 BRA `(.L_x_279) ;  /* 0xfffffffc00f08947 */ /* 0x004fea000383ffff */
[----:B------:R-:W-:Y:S05]  /*cad0*/  BRA `(.L_x_280) ;  /* 0xffffff9400b87947 */ /* 0x000fea000383ffff */
.L_x_112:
[----:B------:R-:W-:-:S07]  /*cae0*/  MOV R4, UR20 ;  /* 0x0000001400047c02 */ /* 0x000fce0008000f00 */
.L_x_281:
[----:B-1----:R1:W2:Y:S02]  /*caf0*/  SYNCS.PHASECHK.TRANS64.TRYWAIT P0, [R4+URZ+0x390], R5 ;  /* 0x00039005040075a7 */ /* 0x0022a400080011ff */
[----:B--2---:R-:W-:Y:S05]  /*cb00*/  @!P0 NANOSLEEP.SYNCS 0x989680 ;  /* 0x009896800000895d */ /* 0x004fea0003900000 */
[----:B------:R-:W2:Y:S02]  /*cb10*/  @!P0 SYNCS.PHASECHK.TRANS64 P0, [R4+URZ+0x390], R5 ;  /* 0x00039005040085a7 */ /* 0x000ea400080010ff */
[----:B--2---:R-:W-:Y:S05]  /*cb20*/  @!P0 BRA `(.L_x_281) ;  /* 0xfffffffc00f08947 */ /* 0x004fea000383ffff */
[----:B------:R-:W-:Y:S05]  /*cb30*/  BRA `(.L_x_111) ;  /* 0xffffff9400d87947 */ /* 0x000fea000383ffff */
.L_x_116:
[----:B-1----:R-:W-:Y:S07]  /*cb40*/  MOV R4, UR10 ;  /* 0x0000000a00047c02 */ /* 0x002fee0008000f00 */
.L_x_282:
[----:B-1----:R1:W2:Y:S02]  /*cb50*/  SYNCS.PHASECHK.TRANS64.TRYWAIT P0, [R4+URZ], R7 ;  /* 0x00000007040075a7 */ /* 0x0022a400080011ff */
[----:B--2---:R-:W-:Y:S05]  /*cb60*/  @!P0 NANOSLEEP.SYNCS 0x989680 ;  /* 0x009896800000895d */ /* 0x004fea0003900000 */
[----:B------:R-:W2:Y:S02]  /*cb70*/  @!P0 SYNCS.PHASECHK.TRANS64 P0, [R4+URZ], R7 ;  /* 0x00000007040085a7 */ /* 0x000ea400080010ff */
[----:B--2---:R-:W-:Y:S05]  /*cb80*/  @!P0 BRA `(.L_x_282) ;  /* 0xfffffffc00f08947 */ /* 0x004fea000383ffff */
[----:B------:R-:W-:Y:S05]  /*cb90*/  BRA `(.L_x_115) ;  /* 0xffffff9800107947 */ /* 0x000fea000383ffff */
.L_x_120:
[----:B--2---:R-:W-:-:S07]  /*cba0*/  MOV R0, UR4 ;  /* 0x0000000400007c02 */ /* 0x004fce0008000f00 */
.L_x_283:
[----:B-1----:R1:W2:Y:S02]  /*cbb0*/  SYNCS.PHASECHK.TRANS64.TRYWAIT P0, [R0+URZ], R5 ;  /* 0x00000005000075a7 */ /* 0x0022a400080011ff */
[----:B--2---:R-:W-:Y:S05]  /*cbc0*/  @!P0 NANOSLEEP.SYNCS 0x989680 ;  /* 0x009896800000895d */ /* 0x004fea0003900000 */
[----:B------:R-:W2:Y:S02]  /*cbd0*/  @!P0 SYNCS.PHASECHK.TRANS64 P0, [R0+URZ], R5 ;  /* 0x00000005000085a7 */ /* 0x000ea400080010ff */
[----:B--2---:R-:W-:Y:S05]  /*cbe0*/  @!P0 BRA `(.L_x_283) ;  /* 0xfffffffc00f08947 */ /* 0x004fea000383ffff */
[----:B------:R-:W-:Y:S05]  /*cbf0*/  BRA `(.L_x_284) ;  /* 0xffffff9800c47947 */ /* 0x000fea000383ffff */
.L_x_123:
[----:B------:R-:W-:-:S07]  /*cc00*/  MOV R0, UR15 ;  /* 0x0000000f00007c02 */ /* 0x000fce0008000f00 */
.L_x_285:
[----:B-1----:R1:W2:Y:S02]  /*cc10*/  SYNCS.PHASECHK.TRANS64.TRYWAIT P1, [R0+URZ+0x3a0], R5 ;  /* 0x0003a005000075a7 */ /* 0x0022a400080211ff */
[----:B--2---:R-:W-:Y:S05]  /*cc20*/  @!P1 NANOSLEEP.SYNCS 0x989680 ;  /* 0x009896800000995d */ /* 0x004fea0003900000 */
[----:B------:R-:W2:Y:S02]  /*cc30*/  @!P1 SYNCS.PHASECHK.TRANS64 P1, [R0+URZ+0x3a0], R5 ;  /* 0x0003a005000095a7 */ /* 0x000ea400080210ff */
[----:B--2---:R-:W-:Y:S05]  /*cc40*/  @!P1 BRA `(.L_x_285) ;  /* 0xfffffffc00f09947 */ /* 0x004fea000383ffff */
[----:B------:R-:W-:Y:S05]  /*cc50*/  BRA `(.L_x_286) ;  /* 0xffffff9c00107947 */ /* 0x000fea000383ffff */
.L_x_128:
[----:B------:R-:W-:Y:S07]  /*cc60*/  MOV R0, UR27 ;  /* 0x0000001b00007c02 */ /* 0x000fee0008000f00 */
.L_x_287:
[----:B-1----:R1:W2:Y:S02]  /*cc70*/  SYNCS.PHASECHK.TRANS64.TRYWAIT P0, [R0+URZ+0x370], R3 ;  /* 0x00037003000075a7 */ /* 0x0022a400080011ff */
[----:B--2---:R-:W-:Y:S05]  /*cc80*/  @!P0 NANOSLEEP.SYNCS 0x989680 ;  /* 0x009896800000895d */ /* 0x004fea0003900000 */
[----:B------:R-:W2:Y:S02]  /*cc90*/  @!P0 SYNCS.PHASECHK.TRANS64 P0, [R0+URZ+0x370], R3 ;  /* 0x00037003000085a7 */ /* 0x000ea400080010ff */
[----:B--2---:R-:W-:Y:S05]  /*cca0*/  @!P0 BRA `(.L_x_287) ;  /* 0xfffffffc00f08947 */ /* 0x004fea000383ffff */
[----:B------:R-:W-:Y:S05]  /*ccb0*/  BRA `(.L_x_288) ;  /* 0xffffffa000e07947 */ /* 0x000fea000383ffff */
.L_x_131:
[----:B------:R-:W-:Y:S07]  /*ccc0*/  MOV R3, UR27 ;  /* 0x0000001b00037c02 */ /* 0x000fee0008000f00 */
.L_x_289:
[----:B-1----:R1:W2:Y:S02]  /*ccd0*/  SYNCS.PHASECHK.TRANS64.TRYWAIT P1, [R3+URZ+0x368], R12 ;  /* 0x0003680c030075a7 */ /* 0x0022a400080211ff */
[----:B--2---:R-:W-:Y:S05]  /*cce0*/  @!P1 NANOSLEEP.SYNCS 0x989680 ;  /* 0x009896800000995d */ /* 0x004fea0003900000 */
[----:B------:R-:W2:Y:S02]  /*ccf0*/  @!P1 SYNCS.PHASECHK.TRANS64 P1, [R3+URZ+0x368], R12 ;  /* 0x0003680c030095a7 */ /* 0x000ea400080210ff */
[----:B--2---:R-:W-:Y:S05]  /*cd00*/  @!P1 BRA `(.L_x_289) ;  /* 0xfffffffc00f09947 */ /* 0x004fea000383ffff */
[----:B------:R-:W-:Y:S05]  /*cd10*/  BRA `(.L_x_130) ;  /* 0xffffffa8003c7947 */ /* 0x000fea000383ffff */
.L_x_134:
[----:B------:R-:W-:Y:S07]  /*cd20*/  MOV R0, UR27 ;  /* 0x0000001b00007c02 */ /* 0x000fee0008000f00 */
.L_x_290:
[----:B-1----:R1:W2:Y:S02]  /*cd30*/  SYNCS.PHASECHK.TRANS64.TRYWAIT P1, [R0+URZ+0x350], R9 ;  /* 0x00035009000075a7 */ /* 0x0022a400080211ff */
[----:B--2---:R-:W-:Y:S05]  /*cd40*/  @!P1 NANOSLEEP.SYNCS 0x989680 ;  /* 0x009896800000995d */ /* 0x004fea0003900000 */
[----:B------:R-:W2:Y:S02]  /*cd50*/  @!P1 SYNCS.PHASECHK.TRANS64 P1, [R0+URZ+0x350], R9 ;  /* 0x00035009000095a7 */ /* 0x000ea400080210ff */
[----:B--2---:R-:W-:Y:S05]  /*cd60*/  @!P1 BRA `(.L_x_290) ;  /* 0xfffffffc00f09947 */ /* 0x004fea000383ffff */
[----:B------:R-:W-:Y:S05]  /*cd70*/  BRA `(.L_x_291) ;  /* 0xffffffac00ac7947 */ /* 0x000fea000383ffff */
.L_x_135:
[----:B------:R-:W-:Y:S07]  /*cd80*/  MOV R0, UR27 ;  /* 0x0000001b00007c02 */ /* 0x000fee0008000f00 */
.L_x_292:
[----:B-1----:R1:W2:Y:S02]  /*cd90*/  SYNCS.PHASECHK.TRANS64.TRYWAIT P0, [R0+URZ+0x358], R9 ;  /* 0x00035809000075a7 */ /* 0x0022a400080011ff */
[----:B--2---:R-:W-:Y:S05]  /*cda0*/  @!P0 NANOSLEEP.SYNCS 0x989680 ;  /* 0x009896800000895d */ /* 0x004fea0003900000 */
[----:B------:R-:W2:Y:S02]  /*cdb0*/  @!P0 SYNCS.PHASECHK.TRANS64 P0, [R0+URZ+0x358], R9 ;  /* 0x00035809000085a7 */ /* 0x000ea400080010ff */
[----:B--2---:R-:W-:Y:S05]  /*cdc0*/  @!P0 BRA `(.L_x_292) ;  /* 0xfffffffc00f08947 */ /* 0x004fea000383ffff */
[----:B------:R-:W-:Y:S05]  /*cdd0*/  BRA `(.L_x_293) ;  /* 0xffffffb000107947 */ /* 0x000fea000383ffff */
.L_x_137:
[----:B------:R-:W-:-:S07]  /*cde0*/  MOV R0, UR27 ;  /* 0x0000001b00007c02 */ /* 0x000fce0008000f00 */
.L_x_294:
[----:B-1----:R1:W3:Y:S02]  /*cdf0*/  SYNCS.PHASECHK.TRANS64.TRYWAIT P0, [R0+URZ+0x350], R3 ;  /* 0x00035003000075a7 */ /* 0x0022e400080011ff */
[----:B---3--:R-:W-:Y:S05]  /*ce00*/  @!P0 NANOSLEEP.SYNCS 0x989680 ;  /* 0x009896800000895d */ /* 0x008fea0003900000 */
[----:B------:R-:W3:Y:S02]  /*ce10*/  @!P0 SYNCS.PHASECHK.TRANS64 P0, [R0+URZ+0x350], R3 ;  /* 0x00035003000085a7 */ /* 0x000ee400080010ff */
[----:B---3--:R-:W-:Y:S05]  /*ce20*/  @!P0 BRA `(.L_x_294) ;  /* 0xfffffffc00f08947 */ /* 0x008fea000383ffff */
[----:B------:R-:W-:Y:S05]  /*ce30*/  BRA `(.L_x_295) ;  /* 0xffffffb000947947 */ /* 0x000fea000383ffff */
.L_x_139:
[----:B------:R-:W-:Y:S07]  /*ce40*/  MOV R0, UR50 ;  /* 0x0000003200007c02 */ /* 0x000fee0008000f00 */
.L_x_296:
[----:B-1----:R1:W2:Y:S02]  /*ce50*/  SYNCS.PHASECHK.TRANS64.TRYWAIT P0, [R0+URZ+0x370], R3 ;  /* 0x00037003000075a7 */ /* 0x0022a400080011ff */
[----:B--2---:R-:W-:Y:S05]  /*ce60*/  @!P0 NANOSLEEP.SYNCS 0x989680 ;  /* 0x009896800000895d */ /* 0x004fea0003900000 */
[----:B------:R-:W2:Y:S02]  /*ce70*/  @!P0 SYNCS.PHASECHK.TRANS64 P0, [R0+URZ+0x370], R3 ;  /* 0x00037003000085a7 */ /* 0x000ea400080010ff */
[----:B--2---:R-:W-:Y:S05]  /*ce80*/  @!P0 BRA `(.L_x_296) ;  /* 0xfffffffc00f08947 */ /* 0x004fea000383ffff */
[----:B------:R-:W-:Y:S05]  /*ce90*/  BRA `(.L_x_297) ;  /* 0xffffffb400687947 */ /* 0x000fea000383ffff */
.L_x_150:
[----:B---3--:R3:W1:Y:S02]  /*cea0*/  SYNCS.PHASECHK.TRANS64.TRYWAIT P1, [R0+URZ+0x340], R3 ;  /* 0x00034003000075a7 */ /* 0x00866400080211ff */
[----:B-1----:R-:W-:Y:S05]  /*ceb0*/  @!P1 NANOSLEEP.SYNCS 0x989680 ;  /* 0x009896800000995d */ /* 0x002fea0003900000 */
[----:B------:R-:W1:Y:S02]  /*cec0*/  @!P1 SYNCS.PHASECHK.TRANS64 P1, [R0+URZ+0x340], R3 ;  /* 0x00034003000095a7 */ /* 0x000e6400080210ff */
[----:B-1----:R-:W-:Y:S05]  /*ced0*/  @!P1 BRA `(.L_x_150) ;  /* 0xfffffffc00f09947 */ /* 0x002fea000383ffff */
[----:B------:R-:W-:Y:S05]  /*cee0*/  BRA `(.L_x_149) ;  /* 0xffffffc800687947 */ /* 0x000fea000383ffff */
.L_x_152:
[----:B----4-:R4:W1:Y:S02]  /*cef0*/  SYNCS.PHASECHK.TRANS64.TRYWAIT P0, [R101+URZ+0x380], R4 ;  /* 0x00038004650075a7 */ /* 0x01086400080011ff */
[----:B-1----:R-:W-:Y:S05]  /*cf00*/  @!P0 NANOSLEEP.SYNCS 0x989680 ;  /* 0x009896800000895d */ /* 0x002fea0003900000 */
[----:B------:R-:W1:Y:S02]  /*cf10*/  @!P0 SYNCS.PHASECHK.TRANS64 P0, [R101+URZ+0x380], R4 ;  /* 0x00038004650085a7 */ /* 0x000e6400080010ff */
[----:B-1----:R-:W-:Y:S05]  /*cf20*/  @!P0 BRA `(.L_x_152) ;  /* 0xfffffffc00f08947 */ /* 0x002fea000383ffff */
[----:B------:R-:W-:Y:S05]  /*cf30*/  BRA `(.L_x_151) ;  /* 0xffffffc800b87947 */ /* 0x000fea000383ffff */
.L_x_161:
[----:B---3--:R3:W4:Y:S02]  /*cf40*/  SYNCS.PHASECHK.TRANS64.TRYWAIT P0, [R110+URZ+0x340], R3 ;  /* 0x000340036e0075a7 */ /* 0x00872400080011ff */
[----:B----4-:R-:W-:Y:S05]  /*cf50*/  @!P0 NANOSLEEP.SYNCS 0x989680 ;  /* 0x009896800000895d */ /* 0x010fea0003900000 */
[----:B------:R-:W4:Y:S02]  /*cf60*/  @!P0 SYNCS.PHASECHK.TRANS64 P0, [R110+URZ+0x340], R3 ;  /* 0x000340036e0085a7 */ /* 0x000f2400080010ff */
[----:B----4-:R-:W-:Y:S05]  /*cf70*/  @!P0 BRA `(.L_x_161) ;  /* 0xfffffffc00f08947 */ /* 0x010fea000383ffff */
[----:B------:R-:W-:Y:S05]  /*cf80*/  BRA `(.L_x_160) ;  /* 0xffffffd400cc7947 */ /* 0x000fea000383ffff */
        .weak           $__internal_0_$__cuda_sm10x_tcgen05_guardrail_trap_col_being_dealloced_not_returned_by_alloc
        .type           $__internal_0_$__cuda_sm10x_tcgen05_guardrail_trap_col_being_dealloced_not_returned_by_alloc,@function
        .size           $__internal_0_$__cuda_sm10x_tcgen05_guardrail_trap_col_being_dealloced_not_returned_by_alloc,($__internal_1_$__cuda_sm10x_tcgen05_guardrail_trap_phase_invalid_during_alloc - $__internal_0_$__cuda_sm10x_tcgen05_guardrail_trap_col_being_dealloced_not_returned_by_alloc)
$__internal_0_$__cuda_sm10x_tcgen05_guardrail_trap_col_being_dealloced_not_returned_by_alloc:
[----:B------:R-:W-:Y:S05]  /*cf90*/  BPT.TRAP 0x1 ;  /* 0x000000040000795c */ /* 0x000fea0000300000 */
[----:B------:R-:W-:-:S04]  /*cfa0*/  HFMA2 R3, -RZ, RZ, 0, 0 ;  /* 0x00000000ff037431 */ /* 0x000fc800000001ff */
[----:B------:R-:W-:Y:S05]  /*cfb0*/  RET.REL.NODEC R2 `(_ZN7cutlass13device_kernelINS_4conv6kernel13ConvUniversalINS1_16ConvProblemShapeILNS1_8OperatorE2ELi3EEENS1_10collective14CollectiveConvINS1_47MainloopSm100TmaUmmaWarpSpecializedImplicitGemmILS5_2ELi52ELi3ELi1ELi2EN4cute5tupleIJNSA_1CILi2EEENSC_ILi1EEESE_EEEEENSB_IJNSC_ILi128EEENSB_IJSH_EEENSB_IJNSC_ILi32EEEEEEEEENS_12float_e4m3_tESM_NSA_8TiledMMAINSA_8MMA_AtomIJNSA_10MMA_TraitsINSA_25SM100_MMA_F8F6F4_2x1SM_SSEJSM_SM_fSH_SH_NSA_17integral_constantINSA_4UMMA5MajorELST_1EEESU_NSR_INSS_7ScaleInELSV_0EEESW_EEEEEENSA_6LayoutINSB_IJSE_SE_SE_EEENSB_IJNSC_ILi0EEES11_S11_EEEEENSB_IJNSA_10UnderscoreES14_S14_EEEEENS7_6detail27Sm100ImplicitGemmTileTraitsINSA_18SM100_TMA_2SM_LOADENSA_14ComposedLayoutINSA_7SwizzleILi2ELi4ELi3EEENSA_18smem_ptr_flag_bitsILi8EEENSZ_INSB_IJNSC_ILi64EEENSC_ILi8EEEEEENSB_IJSE_S1F_EEEEEEEvEENS18_INSA_25SM100_TMA_2SM_LOAD_IM2COLES1K_vEEEENS_8epilogue10collective18CollectiveEpilogueINS1P_23Sm100TmaWarpSpecializedILi2ELi2ELi32ELb0ELb0EEEJNSB_IJS1F_SI_SK_EEENSB_IJNSZ_IS1F_SE_EENSZ_INSB_IJSJ_SD_EEES1I_EEEEESM_NSB_IJlNSB_IJSE_lllEEES11_EEESM_S20_NS1P_6fusion15FusionCallbacksIS1T_NS21_17LinearCombinationISM_fSM_fLNS_15FloatRoundStyleE2EEES1U_S1Y_JEEENSA_5SM1004TMEM4LOAD26SM100_TMEM_LOAD_32dp32b32xENSA_13SM90_TMA_LOADENS1A_INS1B_ILi1ELi4ELi3EEES1E_NSZ_INSB_IJS1G_SJ_EEENSB_IJSJ_SE_EEEEEEENSA_39AutoVectorizingCopyWithAssumedAlignmentILi128EEENSA_14SM90_TMA_STOREES2G_S2I_S2I_EEEvvEEEEvNT_6ParamsE) ;  /* 0xffffff3002107950 */ /* 0x000fea0003c3ffff */
        .weak           $__internal_1_$__cuda_sm10x_tcgen05_guardrail_trap_phase_invalid_during_alloc
        .type           $__internal_1_$__cuda_sm10x_tcgen05_guardrail_trap_phase_invalid_during_alloc,@function
        .size           $__internal_1_$__cuda_sm10x_tcgen05_guardrail_trap_phase_invalid_during_alloc,($__internal_2_$__cuda_sm10x_tcgen05_guardrail_trap_unallocated_columns_being_dealloced - $__internal_1_$__cuda_sm10x_tcgen05_guardrail_trap_phase_invalid_during_alloc)
$__internal_1_$__cuda_sm10x_tcgen05_guardrail_trap_phase_invalid_during_alloc:
[----:B------:R-:W-:Y:S05]  /*cfc0*/  BPT.TRAP 0x1 ;  /* 0x000000040000795c */ /* 0x000fea0000300000 */
[----:B------:R-:W-:-:S04]  /*cfd0*/  MOV R5, 0x0 ;  /* 0x0000000000057802 */ /* 0x000fc80000000f00 */
[----:B------:R-:W-:Y:S05]  /*cfe0*/  RET.REL.NODEC R4 `(_ZN7cutlass13device_kernelINS_4conv6kernel13ConvUniversalINS1_16ConvProblemShapeILNS1_8OperatorE2ELi3EEENS1_10collective14CollectiveConvINS1_47MainloopSm100TmaUmmaWarpSpecializedImplicitGemmILS5_2ELi52ELi3ELi1ELi2EN4cute5tupleIJNSA_1CILi2EEENSC_ILi1EEESE_EEEEENSB_IJNSC_ILi128EEENSB_IJSH_EEENSB_IJNSC_ILi32EEEEEEEEENS_12float_e4m3_tESM_NSA_8TiledMMAINSA_8MMA_AtomIJNSA_10MMA_TraitsINSA_25SM100_MMA_F8F6F4_2x1SM_SSEJSM_SM_fSH_SH_NSA_17integral_constantINSA_4UMMA5MajorELST_1EEESU_NSR_INSS_7ScaleInELSV_0EEESW_EEEEEENSA_6LayoutINSB_IJSE_SE_SE_EEENSB_IJNSC_ILi0EEES11_S11_EEEEENSB_IJNSA_10UnderscoreES14_S14_EEEEENS7_6detail27Sm100ImplicitGemmTileTraitsINSA_18SM100_TMA_2SM_LOADENSA_14ComposedLayoutINSA_7SwizzleILi2ELi4ELi3EEENSA_18smem_ptr_flag_bitsILi8EEENSZ_INSB_IJNSC_ILi64EEENSC_ILi8EEEEEENSB_IJSE_S1F_EEEEEEEvEENS18_INSA_25SM100_TMA_2SM_LOAD_IM2COLES1K_vEEEENS_8epilogue10collective18CollectiveEpilogueINS1P_23Sm100TmaWarpSpecializedILi2ELi2ELi32ELb0ELb0EEEJNSB_IJS1F_SI_SK_EEENSB_IJNSZ_IS1F_SE_EENSZ_INSB_IJSJ_SD_EEES1I_EEEEESM_NSB_IJlNSB_IJSE_lllEEES11_EEESM_S20_NS1P_6fusion15FusionCallbacksIS1T_NS21_17LinearCombinationISM_fSM_fLNS_15FloatRoundStyleE2EEES1U_S1Y_JEEENSA_5SM1004TMEM4LOAD26SM100_TMEM_LOAD_32dp32b32xENSA_13SM90_TMA_LOADENS1A_INS1B_ILi1ELi4ELi3EEES1E_NSZ_INSB_IJS1G_SJ_EEENSB_IJSJ_SE_EEEEEEENSA_39AutoVectorizingCopyWithAssumedAlignmentILi128EEENSA_14SM90_TMA_STOREES2G_S2I_S2I_EEEvvEEEEvNT_6ParamsE) ;  /* 0xffffff3004047950 */ /* 0x000fea0003c3ffff */
        .weak           $__internal_2_$__cuda_sm10x_tcgen05_guardrail_trap_unallocated_columns_being_dealloced
        .type           $__internal_2_$__cuda_sm10x_tcgen05_guardrail_trap_unallocated_columns_being_dealloced,@function
        .size           $__internal_2_$__cuda_sm10x_tcgen05_guardrail_trap_unallocated_columns_being_dealloced,(.L_x_299 - $__internal_2_$__cuda_sm10x_tcgen05_guardrail_trap_unallocated_columns_being_dealloced)
$__internal_2_$__cuda_sm10x_tcgen05_guardrail_trap_unallocated_columns_being_dealloced:
[----:B------:R-:W-:Y:S05]  /*cff0*/  BPT.TRAP 0x1 ;  /* 0x000000040000795c */ /* 0x000fea0000300000 */
[----:B------:R-:W-:-:S04]  /*d000*/  HFMA2 R3, -RZ, RZ, 0, 0 ;  /* 0x00000000ff037431 */ /* 0x000fc800000001ff */
[----:B------:R-:W-:Y:S05]  /*d010*/  RET.REL.NODEC R2 `(_ZN7cutlass13device_kernelINS_4conv6kernel13ConvUniversalINS1_16ConvProblemShapeILNS1_8OperatorE2ELi3EEENS1_10collective14CollectiveConvINS1_47MainloopSm100TmaUmmaWarpSpecializedImplicitGemmILS5_2ELi52ELi3ELi1ELi2EN4cute5tupleIJNSA_1CILi2EEENSC_ILi1EEESE_EEEEENSB_IJNSC_ILi128EEENSB_IJSH_EEENSB_IJNSC_ILi32EEEEEEEEENS_12float_e4m3_tESM_NSA_8TiledMMAINSA_8MMA_AtomIJNSA_10MMA_TraitsINSA_25SM100_MMA_F8F6F4_2x1SM_SSEJSM_SM_fSH_SH_NSA_17integral_constantINSA_4UMMA5MajorELST_1EEESU_NSR_INSS_7ScaleInELSV_0EEESW_EEEEEENSA_6LayoutINSB_IJSE_SE_SE_EEENSB_IJNSC_ILi0EEES11_S11_EEEEENSB_IJNSA_10UnderscoreES14_S14_EEEEENS7_6detail27Sm100ImplicitGemmTileTraitsINSA_18SM100_TMA_2SM_LOADENSA_14ComposedLayoutINSA_7SwizzleILi2ELi4ELi3EEENSA_18smem_ptr_flag_bitsILi8EEENSZ_INSB_IJNSC_ILi64EEENSC_ILi8EEEEEENSB_IJSE_S1F_EEEEEEEvEENS18_INSA_25SM100_TMA_2SM_LOAD_IM2COLES1K_vEEEENS_8epilogue10collective18CollectiveEpilogueINS1P_23Sm100TmaWarpSpecializedILi2ELi2ELi32ELb0ELb0EEEJNSB_IJS1F_SI_SK_EEENSB_IJNSZ_IS1F_SE_EENSZ_INSB_IJSJ_SD_EEES1I_EEEEESM_NSB_IJlNSB_IJSE_lllEEES11_EEESM_S20_NS1P_6fusion15FusionCallbacksIS1T_NS21_17LinearCombinationISM_fSM_fLNS_15FloatRoundStyleE2EEES1U_S1Y_JEEENSA_5SM1004TMEM4LOAD26SM100_TMEM_LOAD_32dp32b32xENSA_13SM90_TMA_LOADENS1A_INS1B_ILi1ELi4ELi3EEES1E_NSZ_INSB_IJS1G_SJ_EEENSB_IJSJ_SE_EEEEEEENSA_39AutoVectorizingCopyWithAssumedAlignmentILi128EEENSA_14SM90_TMA_STOREES2G_S2I_S2I_EEEvvEEEEvNT_6ParamsE) ;  /* 0xffffff2c02f87950 */ /* 0x000fea0003c3ffff */
.L_x_298:
[----:B------:R-:W-:-:S00]  /*d020*/  BRA `(.L_x_298) ;  /* 0xfffffffc00fc7947 */ /* 0x000fc0000383ffff */
[----:B------:R-:W-:-:S00]  /*d030*/  NOP ;  /* 0x0000000000007918 */ /* 0x000fc00000000000 */
        /* <DEDUP_REMOVED lines=12> */
.L_x_299:


//--------------------- .nv.global.init           --------------------------
	.section	.nv.global.init,"aw",@progbits
.nv.global.init:
	.type		$str$29,@object
	.size		$str$29,($str$30 - $str$29)
$str$29:
        /*0000*/ 	.byte	0x28, 0x61, 0x64, 0x64, 0x72, 0x65, 0x73, 0x73, 0x20, 0x26, 0x20, 0x6d, 0x61, 0x73, 0x6b, 0x29
        /*0010*/ 	.byte	0x20, 0x3d, 0x3d, 0x20, 0x30, 0x00
	.type		$str$30,@object
	.size		$str$30,($str$28 - $str$30)
$str$30:
        /*0016*/ 	.byte	0x2f, 0x74, 0x6d, 0x70, 0x2f, 0x63, 0x75, 0x74, 0x6c, 0x61, 0x73, 0x73, 0x5f, 0x73, 0x77, 0x65
        /*0026*/ 	.byte	0x65, 0x70, 0x5f, 0x73, 0x72, 0x63, 0x2f, 0x69, 0x6e, 0x63, 0x6c, 0x75, 0x64, 0x65, 0x2f, 0x63
        /*0036*/ 	.byte	0x75, 0x74, 0x65, 0x2f, 0x70, 0x6f, 0x69, 0x6e, 0x74, 0x65, 0x72, 0x5f, 0x66, 0x6c, 0x61, 0x67
        /*0046*/ 	.byte	0x67, 0x65, 0x64, 0x2e, 0x68, 0x70, 0x70, 0x00
	.type		$str$28,@object
	.size		$str$28,($str$27 - $str$28)
$str$28:
        /*004e*/ 	.byte	0x2f, 0x74, 0x6d, 0x70, 0x2f, 0x63, 0x75, 0x74, 0x6c, 0x61, 0x73, 0x73, 0x5f, 0x73, 0x77, 0x65
        /*005e*/ 	.byte	0x65, 0x70, 0x5f, 0x73, 0x72, 0x63, 0x2f, 0x69, 0x6e, 0x63, 0x6c, 0x75, 0x64, 0x65, 0x2f, 0x63
        /*006e*/ 	.byte	0x75, 0x74, 0x65, 0x2f, 0x61, 0x74, 0x6f, 0x6d, 0x2f, 0x63, 0x6f, 0x70, 0x79, 0x5f, 0x74, 0x72
        /*007e*/ 	.byte	0x61, 0x69, 0x74, 0x73, 0x5f, 0x73, 0x6d, 0x31, 0x30, 0x30, 0x2e, 0x68, 0x70, 0x70, 0x00
	.type		$str$27,@object
	.size		$str$27,(__unnamed_1 - $str$27)
$str$27:
        /*008d*/ 	.byte	0x28, 0x28, 0x75, 0x69, 0x6e, 0x74, 0x33, 0x32, 0x5f, 0x74, 0x28, 0x74, 0x68, 0x72, 0x65, 0x61
        /*009d*/ 	.byte	0x64, 0x49, 0x64, 0x78, 0x2e, 0x78, 0x29, 0x20, 0x2f, 0x20, 0x33, 0x32, 0x29, 0x20, 0x25, 0x20
        /*00ad*/ 	.byte	0x34, 0x29, 0x20, 0x3d, 0x3d, 0x20, 0x28, 0x28, 0x28, 0x74, 0x6d, 0x65, 0x6d, 0x5f, 0x61, 0x64
        /*00bd*/ 	.byte	0x64, 0x72, 0x20, 0x3e, 0x3e, 0x20, 0x31, 0x36, 0x29, 0x20, 0x2f, 0x20, 0x33, 0x32, 0x29, 0x20
        /*00cd*/ 	.byte	0x25, 0x20, 0x34, 0x29, 0x00
	.type		__unnamed_1,@object
	.size		__unnamed_1,(__unnamed_2 - __unnamed_1)
__unnamed_1:
        /*00d2*/ 	.byte	0x61, 0x75, 0x74, 0x6f, 0x20, 0x63, 0x75, 0x74, 0x65, 0x3a, 0x3a, 0x61, 0x73, 0x5f, 0x70, 0x6f
        /* <DEDUP_REMOVED lines=24> */
        /*0262*/ 	.byte	0x3a, 0x3a, 0x43, 0x3c, 0x34, 0x30, 0x39, 0x36, 0x3e, 0x3e, 0x3e, 0x3e, 0x5d, 0x00
	.type		__unnamed_2,@object
	.size		__unnamed_2,(.L_2 - __unnamed_2)
__unnamed_2:
        /* <DEDUP_REMOVED lines=40> */
        /*04f0*/ 	.byte	0x74, 0x65, 0x3a, 0x3a, 0x43, 0x3c, 0x30, 0x3e, 0x3e, 0x3e, 0x3e, 0x5d, 0x00
.L_2:


//--------------------- .nv.shared._ZN7cutlass13device_kernelINS_4conv6kernel13ConvUniversalINS1_16ConvProblemShapeILNS1_8OperatorE2ELi3EEENS1_10collective14CollectiveConvINS1_47MainloopSm100TmaUmmaWarpSpecializedImplicitGemmILS5_2ELi52ELi3ELi1ELi2EN4cute5tupleIJNSA_1CILi2EEENSC_ILi1EEESE_EEEEENSB_IJNSC_ILi128EEENSB_IJSH_EEENSB_IJNSC_ILi32EEEEEEEEENS_12float_e4m3_tESM_NSA_8TiledMMAINSA_8MMA_AtomIJNSA_10MMA_TraitsINSA_25SM100_MMA_F8F6F4_2x1SM_SSEJSM_SM_fSH_SH_NSA_17integral_constantINSA_4UMMA5MajorELST_1EEESU_NSR_INSS_7ScaleInELSV_0EEESW_EEEEEENSA_6LayoutINSB_IJSE_SE_SE_EEENSB_IJNSC_ILi0EEES11_S11_EEEEENSB_IJNSA_10UnderscoreES14_S14_EEEEENS7_6detail27Sm100ImplicitGemmTileTraitsINSA_18SM100_TMA_2SM_LOADENSA_14ComposedLayoutINSA_7SwizzleILi2ELi4ELi3EEENSA_18smem_ptr_flag_bitsILi8EEENSZ_INSB_IJNSC_ILi64EEENSC_ILi8EEEEEENSB_IJSE_S1F_EEEEEEEvEENS18_INSA_25SM100_TMA_2SM_LOAD_IM2COLES1K_vEEEENS_8epilogue10collective18CollectiveEpilogueINS1P_23Sm100TmaWarpSpecializedILi2ELi2ELi32ELb0ELb0EEEJNSB_IJS1F_SI_SK_EEENSB_IJNSZ_IS1F_SE_EENSZ_INSB_IJSJ_SD_EEES1I_EEEEESM_NSB_IJlNSB_IJSE_lllEEES11_EEESM_S20_NS1P_6fusion15FusionCallbacksIS1T_NS21_17LinearCombinationISM_fSM_fLNS_15FloatRoundStyleE2EEES1U_S1Y_JEEENSA_5SM1004TMEM4LOAD26SM100_TMEM_LOAD_32dp32b32xENSA_13SM90_TMA_LOADENS1A_INS1B_ILi1ELi4ELi3EEES1E_NSZ_INSB_IJS1G_SJ_EEENSB_IJSJ_SE_EEEEEEENSA_39AutoVectorizingCopyWithAssumedAlignmentILi128EEENSA_14SM90_TMA_STOREES2G_S2I_S2I_EEEvvEEEEvNT_6ParamsE --------------------------
	.section	.nv.shared._ZN7cutlass13device_kernelINS_4conv6kernel13ConvUniversalINS1_16ConvProblemShapeILNS1_8OperatorE2ELi3EEENS1_10collective14CollectiveConvINS1_47MainloopSm100TmaUmmaWarpSpecializedImplicitGemmILS5_2ELi52ELi3ELi1ELi2EN4cute5tupleIJNSA_1CILi2EEENSC_ILi1EEESE_EEEEENSB_IJNSC_ILi128EEENSB_IJSH_EEENSB_IJNSC_ILi32EEEEEEEEENS_12float_e4m3_tESM_NSA_8TiledMMAINSA_8MMA_AtomIJNSA_10MMA_TraitsINSA_25SM100_MMA_F8F6F4_2x1SM_SSEJSM_SM_fSH_SH_NSA_17integral_constantINSA_4UMMA5MajorELST_1EEESU_NSR_INSS_7ScaleInELSV_0EEESW_EEEEEENSA_6LayoutINSB_IJSE_SE_SE_EEENSB_IJNSC_ILi0EEES11_S11_EEEEENSB_IJNSA_10UnderscoreES14_S14_EEEEENS7_6detail27Sm100ImplicitGemmTileTraitsINSA_18SM100_TMA_2SM_LOADENSA_14ComposedLayoutINSA_7SwizzleILi2ELi4ELi3EEENSA_18smem_ptr_flag_bitsILi8EEENSZ_INSB_IJNSC_ILi64EEENSC_ILi8EEEEEENSB_IJSE_S1F_EEEEEEEvEENS18_INSA_25SM100_TMA_2SM_LOAD_IM2COLES1K_vEEEENS_8epilogue10collective18CollectiveEpilogueINS1P_23Sm100TmaWarpSpecializedILi2ELi2ELi32ELb0ELb0EEEJNSB_IJS1F_SI_SK_EEENSB_IJNSZ_IS1F_SE_EENSZ_INSB_IJSJ_SD_EEES1I_EEEEESM_NSB_IJlNSB_IJSE_lllEEES11_EEESM_S20_NS1P_6fusion15FusionCallbacksIS1T_NS21_17LinearCombinationISM_fSM_fLNS_15FloatRoundStyleE2EEES1U_S1Y_JEEENSA_5SM1004TMEM4LOAD26SM100_TMEM_LOAD_32dp32b32xENSA_13SM90_TMA_LOADENS1A_INS1B_ILi1ELi4ELi3EEES1E_NSZ_INSB_IJS1G_SJ_EEENSB_IJSJ_SE_EEEEEEENSA_39AutoVectorizingCopyWithAssumedAlignmentILi128EEENSA_14SM90_TMA_STOREES2G_S2I_S2I_EEEvvEEEEvNT_6ParamsE,"aw",@nobits
	.sectionflags	@""
	.align	16
	.zero		1024


//--------------------- .nv.shared.reserved.0     --------------------------
	.section	.nv.shared.reserved.0,"aw",@nobits
	.weak		__nv_reservedSMEM_offset_0_alias
	.size		__nv_reservedSMEM_offset_0_alias, 0, 64
	.other		__nv_reservedSMEM_offset_0_alias,@"STO_CUDA_RESERVED_SHARED STV_DEFAULT"
__nv_reservedSMEM_offset_0_alias:
	.zero		0
.nv.shared.reserved.0:
	.zero		64
	.weak		__nv_reservedSMEM_tcgen05_partition
	.type		__nv_reservedSMEM_tcgen05_partition,@object
	.size		__nv_reservedSMEM_tcgen05_partition,(.L_0 - __nv_reservedSMEM_tcgen05_partition)
__nv_reservedSMEM_tcgen05_partition:
	.zero		32
.L_0:


//--------------------- .nv.global                --------------------------
	.section	.nv.global,"aw",@nobits
.nv.global:
	.type		_ZN39_INTERNAL_52f717ca_4_k_cu_799fa967_42834cute1_E,@object
	.size		_ZN39_INTERNAL_52f717ca_4_k_cu_799fa967_42834cute1_E,(_ZN39_INTERNAL_52f717ca_4_k_cu_799fa967_42834cuda3std3__45__cpo6cbeginE - _ZN39_INTERNAL_52f717ca_4_k_cu_799fa967_42834cute1_E)
_ZN39_INTERNAL_52f717ca_4_k_cu_799fa967_42834cute1_E:
	.zero		1
	.type		_ZN39_INTERNAL_52f717ca_4_k_cu_799fa967_42834cuda3std3__45__cpo6cbeginE,@object
	.size		_ZN39_INTERNAL_52f717ca_4_k_cu_799fa967_42834cuda3std3__45__cpo6cbeginE,(_ZN39_INTERNAL_52f717ca_4_k_cu_799fa967_42834cuda3std3__48in_placeE - _ZN39_INTERNAL_52f717ca_4_k_cu_799fa967_42834cuda3std3__45__cpo6cbeginE)
_ZN39_INTERNAL_52f717ca_4_k_cu_799fa967_42834cuda3std3__45__cpo6cbeginE:
	.zero		1
	.type		_ZN39_INTERNAL_52f717ca_4_k_cu_799fa967_42834cuda3std3__48in_placeE,@object
	.size		_ZN39_INTERNAL_52f717ca_4_k_cu_799fa967_42834cuda3std3__48in_placeE,(_ZN39_INTERNAL_52f717ca_4_k_cu_799fa967_42834cuda3std6ranges3__45__cpo9iter_moveE - _ZN39_INTERNAL_52f717ca_4_k_cu_799fa967_42834cuda3std3__48in_placeE)
_ZN39_INTERNAL_52f717ca_4_k_cu_799fa967_42834cuda3std3__48in_placeE:
	.zero		1
	.type		_ZN39_INTERNAL_52f717ca_4_k_cu_799fa967_42834cuda3std6ranges3__45__cpo9iter_moveE,@object
	.size		_ZN39_INTERNAL_52f717ca_4_k_cu_799fa967_42834cuda3std6ranges3__45__cpo9iter_moveE,(_ZN39_INTERNAL_52f717ca_4_k_cu_799fa967_42834cuda3std3__45__cpo5beginE - _ZN39_INTERNAL_52f717ca_4_k_cu_799fa967_42834cuda3std6ranges3__45__cpo9iter_moveE)
_ZN39_INTERNAL_52f717ca_4_k_cu_799fa967_42834cuda3std6ranges3__45__cpo9iter_moveE:
	.zero		1
	.type		_ZN39_INTERNAL_52f717ca_4_k_cu_799fa967_42834cuda3std3__45__cpo5beginE,@object
	.size		_ZN39_INTERNAL_52f717ca_4_k_cu_799fa967_42834cuda3std3__45__cpo5beginE,(_ZN39_INTERNAL_52f717ca_4_k_cu_799fa967_42834cuda3std3__441_GLOBAL__N__52f717ca_4_k_cu_799fa967_42836ignoreE - _ZN39_INTERNAL_52f717ca_4_k_cu_799fa967_42834cuda3std3__45__cpo5beginE)
_ZN39_INTERNAL_52f717ca_4_k_cu_799fa967_42834cuda3std3__45__cpo5beginE:
	.zero		1
	.type		_ZN39_INTERNAL_52f717ca_4_k_cu_799fa967_42834cuda3std3__441_GLOBAL__N__52f717ca_4_k_cu_799fa967_42836ignoreE,@object
	.size		_ZN39_INTERNAL_52f717ca_4_k_cu_799fa967_42834cuda3std3__441_GLOBAL__N__52f717ca_4_k_cu_799fa967_42836ignoreE,(_ZN39_INTERNAL_52f717ca_4_k_cu_799fa967_42834cute7productE - _ZN39_INTERNAL_52f717ca_4_k_cu_799fa967_42834cuda3std3__441_GLOBAL__N__52f717ca_4_k_cu_799fa967_42836ignoreE)
_ZN39_INTERNAL_52f717ca_4_k_cu_799fa967_42834cuda3std3__441_GLOBAL__N__52f717ca_4_k_cu_799fa967_42836ignoreE:
	.zero		1
	.type		_ZN39_INTERNAL_52f717ca_4_k_cu_799fa967_42834cute7productE,@object
	.size		_ZN39_INTERNAL_52f717ca_4_k_cu_799fa967_42834cute7productE,(_ZN39_INTERNAL_52f717ca_4_k_cu_799fa967_42834cuda3std3__45__cpo3endE - _ZN39_INTERNAL_52f717ca_4_k_cu_799fa967_42834cute7productE)
_ZN39_INTERNAL_52f717ca_4_k_cu_799fa967_42834cute7productE:
	.zero		1
	.type		_ZN39_INTERNAL_52f717ca_4_k_cu_799fa967_42834cuda3std3__45__cpo3endE,@object
	.size		_ZN39_INTERNAL_52f717ca_4_k_cu_799fa967_42834cuda3std3__45__cpo3endE,(_ZN39_INTERNAL_52f717ca_4_k_cu_799fa967_42834cuda3std3__419piecewise_constructE - _ZN39_INTERNAL_52f717ca_4_k_cu_799fa967_42834cuda3std3__45__cpo3endE)
_ZN39_INTERNAL_52f717ca_4_k_cu_799fa967_42834cuda3std3__45__cpo3endE:
	.zero		1
	.type		_ZN39_INTERNAL_52f717ca_4_k_cu_799fa967_42834cuda3std3__419piecewise_constructE,@object
	.size		_ZN39_INTERNAL_52f717ca_4_k_cu_799fa967_42834cuda3std3__419piecewise_constructE,(_ZN39_INTERNAL_52f717ca_4_k_cu_799fa967_42834cuda3std3__45__cpo4cendE - _ZN39_INTERNAL_52f717ca_4_k_cu_799fa967_42834cuda3std3__419piecewise_constructE)
_ZN39_INTERNAL_52f717ca_4_k_cu_799fa967_42834cuda3std3__419piecewise_constructE:
	.zero		1
	.type		_ZN39_INTERNAL_52f717ca_4_k_cu_799fa967_42834cuda3std3__45__cpo4cendE,@object
	.size		_ZN39_INTERNAL_52f717ca_4_k_cu_799fa967_42834cuda3std3__45__cpo4cendE,(_ZN39_INTERNAL_52f717ca_4_k_cu_799fa967_42834cuda3std6ranges3__45__cpo4swapE - _ZN39_INTERNAL_52f717ca_4_k_cu_799fa967_42834cuda3std3__45__cpo4cendE)
_ZN39_INTERNAL_52f717ca_4_k_cu_799fa967_42834cuda3std3__45__cpo4cendE:
	.zero		1
	.type		_ZN39_INTERNAL_52f717ca_4_k_cu_799fa967_42834cuda3std6ranges3__45__cpo4swapE,@object
	.size		_ZN39_INTERNAL_52f717ca_4_k_cu_799fa967_42834cuda3std6ranges3__45__cpo4swapE,(.L_10 - _ZN39_INTERNAL_52f717ca_4_k_cu_799fa967_42834cuda3std6ranges3__45__cpo4swapE)
_ZN39_INTERNAL_52f717ca_4_k_cu_799fa967_42834cuda3std6ranges3__45__cpo4swapE:
	.zero		1
.L_10:


//--------------------- .nv.constant0._ZN7cutlass13device_kernelINS_4conv6kernel13ConvUniversalINS1_16ConvProblemShapeILNS1_8OperatorE2ELi3EEENS1_10collective14CollectiveConvINS1_47MainloopSm100TmaUmmaWarpSpecializedImplicitGemmILS5_2ELi52ELi3ELi1ELi2EN4cute5tupleIJNSA_1CILi2EEENSC_ILi1EEESE_EEEEENSB_IJNSC_ILi128EEENSB_IJSH_EEENSB_IJNSC_ILi32EEEEEEEEENS_12float_e4m3_tESM_NSA_8TiledMMAINSA_8MMA_AtomIJNSA_10MMA_TraitsINSA_25SM100_MMA_F8F6F4_2x1SM_SSEJSM_SM_fSH_SH_NSA_17integral_constantINSA_4UMMA5MajorELST_1EEESU_NSR_INSS_7ScaleInELSV_0EEESW_EEEEEENSA_6LayoutINSB_IJSE_SE_SE_EEENSB_IJNSC_ILi0EEES11_S11_EEEEENSB_IJNSA_10UnderscoreES14_S14_EEEEENS7_6detail27Sm100ImplicitGemmTileTraitsINSA_18SM100_TMA_2SM_LOADENSA_14ComposedLayoutINSA_7SwizzleILi2ELi4ELi3EEENSA_18smem_ptr_flag_bitsILi8EEENSZ_INSB_IJNSC_ILi64EEENSC_ILi8EEEEEENSB_IJSE_S1F_EEEEEEEvEENS18_INSA_25SM100_TMA_2SM_LOAD_IM2COLES1K_vEEEENS_8epilogue10collective18CollectiveEpilogueINS1P_23Sm100TmaWarpSpecializedILi2ELi2ELi32ELb0ELb0EEEJNSB_IJS1F_SI_SK_EEENSB_IJNSZ_IS1F_SE_EENSZ_INSB_IJSJ_SD_EEES1I_EEEEESM_NSB_IJlNSB_IJSE_lllEEES11_EEESM_S20_NS1P_6fusion15FusionCallbacksIS1T_NS21_17LinearCombinationISM_fSM_fLNS_15FloatRoundStyleE2EEES1U_S1Y_JEEENSA_5SM1004TMEM4LOAD26SM100_TMEM_LOAD_32dp32b32xENSA_13SM90_TMA_LOADENS1A_INS1B_ILi1ELi4ELi3EEES1E_NSZ_INSB_IJS1G_SJ_EEENSB_IJSJ_SE_EEEEEEENSA_39AutoVectorizingCopyWithAssumedAlignmentILi128EEENSA_14SM90_TMA_STOREES2G_S2I_S2I_EEEvvEEEEvNT_6ParamsE --------------------------
	.section	.nv.constant0._ZN7cutlass13device_kernelINS_4conv6kernel13ConvUniversalINS1_16ConvProblemShapeILNS1_8OperatorE2ELi3EEENS1_10collective14CollectiveConvINS1_47MainloopSm100TmaUmmaWarpSpecializedImplicitGemmILS5_2ELi52ELi3ELi1ELi2EN4cute5tupleIJNSA_1CILi2EEENSC_ILi1EEESE_EEEEENSB_IJNSC_ILi128EEENSB_IJSH_EEENSB_IJNSC_ILi32EEEEEEEEENS_12float_e4m3_tESM_NSA_8TiledMMAINSA_8MMA_AtomIJNSA_10MMA_TraitsINSA_25SM100_MMA_F8F6F4_2x1SM_SSEJSM_SM_fSH_SH_NSA_17integral_constantINSA_4UMMA5MajorELST_1EEESU_NSR_INSS_7ScaleInELSV_0EEESW_EEEEEENSA_6LayoutINSB_IJSE_SE_SE_EEENSB_IJNSC_ILi0EEES11_S11_EEEEENSB_IJNSA_10UnderscoreES14_S14_EEEEENS7_6detail27Sm100ImplicitGemmTileTraitsINSA_18SM100_TMA_2SM_LOADENSA_14ComposedLayoutINSA_7SwizzleILi2ELi4ELi3EEENSA_18smem_ptr_flag_bitsILi8EEENSZ_INSB_IJNSC_ILi64EEENSC_ILi8EEEEEENSB_IJSE_S1F_EEEEEEEvEENS18_INSA_25SM100_TMA_2SM_LOAD_IM2COLES1K_vEEEENS_8epilogue10collective18CollectiveEpilogueINS1P_23Sm100TmaWarpSpecializedILi2ELi2ELi32ELb0ELb0EEEJNSB_IJS1F_SI_SK_EEENSB_IJNSZ_IS1F_SE_EENSZ_INSB_IJSJ_SD_EEES1I_EEEEESM_NSB_IJlNSB_IJSE_lllEEES11_EEESM_S20_NS1P_6fusion15FusionCallbacksIS1T_NS21_17LinearCombinationISM_fSM_fLNS_15FloatRoundStyleE2EEES1U_S1Y_JEEENSA_5SM1004TMEM4LOAD26SM100_TMEM_LOAD_32dp32b32xENSA_13SM90_TMA_LOADENS1A_INS1B_ILi1ELi4ELi3EEES1E_NSZ_INSB_IJS1G_SJ_EEENSB_IJSJ_SE_EEEEEEENSA_39AutoVectorizingCopyWithAssumedAlignmentILi128EEENSA_14SM90_TMA_STOREES2G_S2I_S2I_EEEvvEEEEvNT_6ParamsE,"a",@progbits
	.sectionflags	@""
	.align	4
.nv.constant0._ZN7cutlass13device_kernelINS_4conv6kernel13ConvUniversalINS1_16ConvProblemShapeILNS1_8OperatorE2ELi3EEENS1_10collective14CollectiveConvINS1_47MainloopSm100TmaUmmaWarpSpecializedImplicitGemmILS5_2ELi52ELi3ELi1ELi2EN4cute5tupleIJNSA_1CILi2EEENSC_ILi1EEESE_EEEEENSB_IJNSC_ILi128EEENSB_IJSH_EEENSB_IJNSC_ILi32EEEEEEEEENS_12float_e4m3_tESM_NSA_8TiledMMAINSA_8MMA_AtomIJNSA_10MMA_TraitsINSA_25SM100_MMA_F8F6F4_2x1SM_SSEJSM_SM_fSH_SH_NSA_17integral_constantINSA_4UMMA5MajorELST_1EEESU_NSR_INSS_7ScaleInELSV_0EEESW_EEEEEENSA_6LayoutINSB_IJSE_SE_SE_EEENSB_IJNSC_ILi0EEES11_S11_EEEEENSB_IJNSA_10UnderscoreES14_S14_EEEEENS7_6detail27Sm100ImplicitGemmTileTraitsINSA_18SM100_TMA_2SM_LOADENSA_14ComposedLayoutINSA_7SwizzleILi2ELi4ELi3EEENSA_18smem_ptr_flag_bitsILi8EEENSZ_INSB_IJNSC_ILi64EEENSC_ILi8EEEEEENSB_IJSE_S1F_EEEEEEEvEENS18_INSA_25SM100_TMA_2SM_LOAD_IM2COLES1K_vEEEENS_8epilogue10collective18CollectiveEpilogueINS1P_23Sm100TmaWarpSpecializedILi2ELi2ELi32ELb0ELb0EEEJNSB_IJS1F_SI_SK_EEENSB_IJNSZ_IS1F_SE_EENSZ_INSB_IJSJ_SD_EEES1I_EEEEESM_NSB_IJlNSB_IJSE_lllEEES11_EEESM_S20_NS1P_6fusion15FusionCallbacksIS1T_NS21_17LinearCombinationISM_fSM_fLNS_15FloatRoundStyleE2EEES1U_S1Y_JEEENSA_5SM1004TMEM4LOAD26SM100_TMEM_LOAD_32dp32b32xENSA_13SM90_TMA_LOADENS1A_INS1B_ILi1ELi4ELi3EEES1E_NSZ_INSB_IJS1G_SJ_EEENSB_IJSJ_SE_EEEEEEENSA_39AutoVectorizingCopyWithAssumedAlignmentILi128EEENSA_14SM90_TMA_STOREES2G_S2I_S2I_EEEvvEEEEvNT_6ParamsE:
	.zero		3200


//--------------------- SYMBOLS --------------------------

	.type		.nv.reservedSmem.offset0,@object
	.size		.nv.reservedSmem.offset0,0x4
	.type		.nv.reservedSmem.cap,@object
	.size		.nv.reservedSmem.cap,0x4
	.type		__assertfail,@function
